//
// Generated by NVIDIA NVVM Compiler
//
// Compiler Build ID: CL-36424714
// Cuda compilation tools, release 13.0, V13.0.88
// Based on NVVM 20.0.0
//

.version 9.0
.target sm_100
.address_size 64

	// .globl	popcount_pairwise_kernel
.func  (.param .b64 func_retval0) __internal_accurate_pow
(
	.param .b64 __internal_accurate_pow_param_0
)
;
// _ZZ24popcount_pairwise_kernelE4smem has been demoted
// _ZZ24popcount_weighted_kernelE4smem has been demoted
// _ZZ30popcount_weighted_batch_kernelE4smem has been demoted
// _ZZ29popcount_weighted_keys_kernelE9warp_sums has been demoted
// _ZZ35popcount_weighted_keys_tiled_kernelE9warp_sums has been demoted
// _ZZ25slice_popcount_sum_kernelE4smem has been demoted
// _ZZ40popcount_weighted_keys_compressed_kernelE10warp_sums3 has been demoted
// _ZZ40popcount_weighted_keys_compressed_kernelE15warp_sums_build has been demoted
// _ZZ40popcount_weighted_keys_compressed_kernelE10warp_sums2 has been demoted
// _ZZ46popcount_weighted_keys_compressed_tiled_kernelE10warp_sums3 has been demoted
// _ZZ46popcount_weighted_keys_compressed_tiled_kernelE15warp_sums_build has been demoted
// _ZZ46popcount_weighted_keys_compressed_tiled_kernelE10warp_sums2 has been demoted
.extern .shared .align 16 .b8 shm[];

.visible .entry popcount_pairwise_kernel(
	.param .u64 .ptr .align 1 popcount_pairwise_kernel_param_0,
	.param .u64 .ptr .align 1 popcount_pairwise_kernel_param_1,
	.param .u32 popcount_pairwise_kernel_param_2,
	.param .u32 popcount_pairwise_kernel_param_3,
	.param .u32 popcount_pairwise_kernel_param_4,
	.param .u64 .ptr .align 1 popcount_pairwise_kernel_param_5
)
{
	.reg .pred 	%p<29>;
	.reg .b32 	%r<61>;
	.reg .b64 	%rd<60>;
	// demoted variable
	.shared .align 8 .b8 _ZZ24popcount_pairwise_kernelE4smem[256];
	ld.param.u64 	%rd14, [popcount_pairwise_kernel_param_0];
	ld.param.u64 	%rd15, [popcount_pairwise_kernel_param_1];
	ld.param.u32 	%r7, [popcount_pairwise_kernel_param_2];
	ld.param.u32 	%r9, [popcount_pairwise_kernel_param_3];
	ld.param.u32 	%r8, [popcount_pairwise_kernel_param_4];
	ld.param.u64 	%rd16, [popcount_pairwise_kernel_param_5];
	mov.u32 	%r1, %ctaid.x;
	mov.u32 	%r2, %ctaid.y;
	setp.ge.s32 	%p1, %r1, %r7;
	setp.ge.s32 	%p2, %r2, %r9;
	or.pred  	%p3, %p1, %p2;
	@%p3 bra 	$L__BB0_10;
	cvt.u64.u32 	%rd1, %r1;
	cvt.u64.u32 	%rd2, %r2;
	mov.u32 	%r3, %tid.x;
	setp.ge.s32 	%p4, %r3, %r8;
	mov.b64 	%rd58, 0;
	@%p4 bra 	$L__BB0_4;
	cvt.s64.s32 	%rd19, %r8;
	mov.u32 	%r4, %ntid.x;
	cvta.to.global.u64 	%rd3, %rd14;
	cvta.to.global.u64 	%rd4, %rd15;
	mul.lo.s64 	%rd5, %rd19, %rd2;
	mul.lo.s64 	%rd6, %rd19, %rd1;
	mov.b64 	%rd58, 0;
	mov.u32 	%r60, %r3;
$L__BB0_3:
	cvt.s64.s32 	%rd20, %r60;
	add.s64 	%rd21, %rd6, %rd20;
	shl.b64 	%rd22, %rd21, 3;
	add.s64 	%rd23, %rd3, %rd22;
	ld.global.nc.u64 	%rd24, [%rd23];
	add.s64 	%rd25, %rd5, %rd20;
	shl.b64 	%rd26, %rd25, 3;
	add.s64 	%rd27, %rd4, %rd26;
	ld.global.nc.u64 	%rd28, [%rd27];
	and.b64  	%rd29, %rd28, %rd24;
	popc.b64 	%r10, %rd29;
	cvt.u64.u32 	%rd30, %r10;
	add.s64 	%rd58, %rd30, %rd58;
	add.s32 	%r60, %r60, %r4;
	setp.lt.s32 	%p5, %r60, %r8;
	@%p5 bra 	$L__BB0_3;
$L__BB0_4:
	// begin inline asm
	mov.b64 {%r11,%r12}, %rd58;
	// end inline asm
	shfl.sync.down.b32	%r14|%p6, %r12, 16, 31, -1;
	shfl.sync.down.b32	%r13|%p7, %r11, 16, 31, -1;
	// begin inline asm
	mov.b64 %rd32, {%r13,%r14};
	// end inline asm
	add.s64 	%rd33, %rd32, %rd58;
	// begin inline asm
	mov.b64 {%r15,%r16}, %rd33;
	// end inline asm
	shfl.sync.down.b32	%r18|%p8, %r16, 8, 31, -1;
	shfl.sync.down.b32	%r17|%p9, %r15, 8, 31, -1;
	// begin inline asm
	mov.b64 %rd34, {%r17,%r18};
	// end inline asm
	add.s64 	%rd35, %rd34, %rd33;
	// begin inline asm
	mov.b64 {%r19,%r20}, %rd35;
	// end inline asm
	shfl.sync.down.b32	%r22|%p10, %r20, 4, 31, -1;
	shfl.sync.down.b32	%r21|%p11, %r19, 4, 31, -1;
	// begin inline asm
	mov.b64 %rd36, {%r21,%r22};
	// end inline asm
	add.s64 	%rd37, %rd36, %rd35;
	// begin inline asm
	mov.b64 {%r23,%r24}, %rd37;
	// end inline asm
	shfl.sync.down.b32	%r26|%p12, %r24, 2, 31, -1;
	shfl.sync.down.b32	%r25|%p13, %r23, 2, 31, -1;
	// begin inline asm
	mov.b64 %rd38, {%r25,%r26};
	// end inline asm
	add.s64 	%rd39, %rd38, %rd37;
	// begin inline asm
	mov.b64 {%r27,%r28}, %rd39;
	// end inline asm
	shfl.sync.down.b32	%r30|%p14, %r28, 1, 31, -1;
	shfl.sync.down.b32	%r29|%p15, %r27, 1, 31, -1;
	// begin inline asm
	mov.b64 %rd40, {%r29,%r30};
	// end inline asm
	add.s64 	%rd10, %rd40, %rd39;
	and.b32  	%r31, %r3, 31;
	setp.ne.s32 	%p16, %r31, 0;
	@%p16 bra 	$L__BB0_6;
	shr.u32 	%r32, %r3, 2;
	mov.u32 	%r33, _ZZ24popcount_pairwise_kernelE4smem;
	add.s32 	%r34, %r33, %r32;
	st.shared.u64 	[%r34], %rd10;
$L__BB0_6:
	bar.sync 	0;
	mov.u32 	%r35, %ntid.x;
	shr.u32 	%r36, %r35, 5;
	setp.ge.u32 	%p17, %r3, %r36;
	mov.b64 	%rd59, 0;
	@%p17 bra 	$L__BB0_8;
	shl.b32 	%r37, %r3, 3;
	mov.u32 	%r38, _ZZ24popcount_pairwise_kernelE4smem;
	add.s32 	%r39, %r38, %r37;
	ld.shared.u64 	%rd59, [%r39];
$L__BB0_8:
	// begin inline asm
	mov.b64 {%r40,%r41}, %rd59;
	// end inline asm
	shfl.sync.down.b32	%r43|%p18, %r41, 16, 31, -1;
	shfl.sync.down.b32	%r42|%p19, %r40, 16, 31, -1;
	// begin inline asm
	mov.b64 %rd43, {%r42,%r43};
	// end inline asm
	add.s64 	%rd44, %rd43, %rd59;
	// begin inline asm
	mov.b64 {%r44,%r45}, %rd44;
	// end inline asm
	shfl.sync.down.b32	%r47|%p20, %r45, 8, 31, -1;
	shfl.sync.down.b32	%r46|%p21, %r44, 8, 31, -1;
	// begin inline asm
	mov.b64 %rd45, {%r46,%r47};
	// end inline asm
	add.s64 	%rd46, %rd45, %rd44;
	// begin inline asm
	mov.b64 {%r48,%r49}, %rd46;
	// end inline asm
	shfl.sync.down.b32	%r51|%p22, %r49, 4, 31, -1;
	shfl.sync.down.b32	%r50|%p23, %r48, 4, 31, -1;
	// begin inline asm
	mov.b64 %rd47, {%r50,%r51};
	// end inline asm
	add.s64 	%rd48, %rd47, %rd46;
	// begin inline asm
	mov.b64 {%r52,%r53}, %rd48;
	// end inline asm
	shfl.sync.down.b32	%r55|%p24, %r53, 2, 31, -1;
	shfl.sync.down.b32	%r54|%p25, %r52, 2, 31, -1;
	// begin inline asm
	mov.b64 %rd49, {%r54,%r55};
	// end inline asm
	add.s64 	%rd50, %rd49, %rd48;
	// begin inline asm
	mov.b64 {%r56,%r57}, %rd50;
	// end inline asm
	shfl.sync.down.b32	%r59|%p26, %r57, 1, 31, -1;
	shfl.sync.down.b32	%r58|%p27, %r56, 1, 31, -1;
	// begin inline asm
	mov.b64 %rd51, {%r58,%r59};
	// end inline asm
	add.s64 	%rd13, %rd51, %rd50;
	setp.ne.s32 	%p28, %r3, 0;
	@%p28 bra 	$L__BB0_10;
	cvt.u64.u32 	%rd52, %r7;
	mad.lo.s64 	%rd53, %rd52, %rd2, %rd1;
	cvta.to.global.u64 	%rd54, %rd16;
	shl.b64 	%rd55, %rd53, 3;
	add.s64 	%rd56, %rd54, %rd55;
	st.global.u64 	[%rd56], %rd13;
$L__BB0_10:
	ret;

}
	// .globl	popcount_weighted_kernel
.visible .entry popcount_weighted_kernel(
	.param .u64 .ptr .align 1 popcount_weighted_kernel_param_0,
	.param .u64 .ptr .align 1 popcount_weighted_kernel_param_1,
	.param .u32 popcount_weighted_kernel_param_2,
	.param .u32 popcount_weighted_kernel_param_3,
	.param .u64 .ptr .align 1 popcount_weighted_kernel_param_4,
	.param .u64 .ptr .align 1 popcount_weighted_kernel_param_5,
	.param .u32 popcount_weighted_kernel_param_6,
	.param .u64 .ptr .align 1 popcount_weighted_kernel_param_7
)
{
	.reg .pred 	%p<29>;
	.reg .b32 	%r<61>;
	.reg .b64 	%rd<64>;
	.reg .b64 	%fd<7>;
	// demoted variable
	.shared .align 8 .b8 _ZZ24popcount_weighted_kernelE4smem[256];
	ld.param.u64 	%rd14, [popcount_weighted_kernel_param_0];
	ld.param.u64 	%rd15, [popcount_weighted_kernel_param_1];
	ld.param.u32 	%r8, [popcount_weighted_kernel_param_2];
	ld.param.u32 	%r7, [popcount_weighted_kernel_param_3];
	ld.param.u64 	%rd16, [popcount_weighted_kernel_param_4];
	ld.param.u64 	%rd17, [popcount_weighted_kernel_param_5];
	ld.param.u32 	%r9, [popcount_weighted_kernel_param_6];
	ld.param.u64 	%rd18, [popcount_weighted_kernel_param_7];
	mov.u32 	%r1, %ctaid.x;
	mov.u32 	%r2, %ctaid.y;
	setp.ge.s32 	%p1, %r1, %r8;
	setp.ge.s32 	%p2, %r2, %r9;
	or.pred  	%p3, %p1, %p2;
	@%p3 bra 	$L__BB1_10;
	cvt.u64.u32 	%rd1, %r1;
	cvt.u64.u32 	%rd2, %r2;
	mov.u32 	%r3, %tid.x;
	setp.ge.s32 	%p4, %r3, %r7;
	mov.b64 	%rd62, 0;
	@%p4 bra 	$L__BB1_4;
	cvt.s64.s32 	%rd21, %r7;
	mov.u32 	%r4, %ntid.x;
	cvta.to.global.u64 	%rd3, %rd14;
	cvta.to.global.u64 	%rd4, %rd16;
	mul.lo.s64 	%rd5, %rd21, %rd2;
	mul.lo.s64 	%rd6, %rd21, %rd1;
	mov.b64 	%rd62, 0;
	mov.u32 	%r60, %r3;
$L__BB1_3:
	cvt.s64.s32 	%rd22, %r60;
	add.s64 	%rd23, %rd6, %rd22;
	shl.b64 	%rd24, %rd23, 3;
	add.s64 	%rd25, %rd3, %rd24;
	ld.global.nc.u64 	%rd26, [%rd25];
	add.s64 	%rd27, %rd5, %rd22;
	shl.b64 	%rd28, %rd27, 3;
	add.s64 	%rd29, %rd4, %rd28;
	ld.global.nc.u64 	%rd30, [%rd29];
	and.b64  	%rd31, %rd30, %rd26;
	popc.b64 	%r10, %rd31;
	cvt.u64.u32 	%rd32, %r10;
	add.s64 	%rd62, %rd32, %rd62;
	add.s32 	%r60, %r60, %r4;
	setp.lt.s32 	%p5, %r60, %r7;
	@%p5 bra 	$L__BB1_3;
$L__BB1_4:
	// begin inline asm
	mov.b64 {%r11,%r12}, %rd62;
	// end inline asm
	shfl.sync.down.b32	%r14|%p6, %r12, 16, 31, -1;
	shfl.sync.down.b32	%r13|%p7, %r11, 16, 31, -1;
	// begin inline asm
	mov.b64 %rd34, {%r13,%r14};
	// end inline asm
	add.s64 	%rd35, %rd34, %rd62;
	// begin inline asm
	mov.b64 {%r15,%r16}, %rd35;
	// end inline asm
	shfl.sync.down.b32	%r18|%p8, %r16, 8, 31, -1;
	shfl.sync.down.b32	%r17|%p9, %r15, 8, 31, -1;
	// begin inline asm
	mov.b64 %rd36, {%r17,%r18};
	// end inline asm
	add.s64 	%rd37, %rd36, %rd35;
	// begin inline asm
	mov.b64 {%r19,%r20}, %rd37;
	// end inline asm
	shfl.sync.down.b32	%r22|%p10, %r20, 4, 31, -1;
	shfl.sync.down.b32	%r21|%p11, %r19, 4, 31, -1;
	// begin inline asm
	mov.b64 %rd38, {%r21,%r22};
	// end inline asm
	add.s64 	%rd39, %rd38, %rd37;
	// begin inline asm
	mov.b64 {%r23,%r24}, %rd39;
	// end inline asm
	shfl.sync.down.b32	%r26|%p12, %r24, 2, 31, -1;
	shfl.sync.down.b32	%r25|%p13, %r23, 2, 31, -1;
	// begin inline asm
	mov.b64 %rd40, {%r25,%r26};
	// end inline asm
	add.s64 	%rd41, %rd40, %rd39;
	// begin inline asm
	mov.b64 {%r27,%r28}, %rd41;
	// end inline asm
	shfl.sync.down.b32	%r30|%p14, %r28, 1, 31, -1;
	shfl.sync.down.b32	%r29|%p15, %r27, 1, 31, -1;
	// begin inline asm
	mov.b64 %rd42, {%r29,%r30};
	// end inline asm
	add.s64 	%rd10, %rd42, %rd41;
	and.b32  	%r31, %r3, 31;
	setp.ne.s32 	%p16, %r31, 0;
	@%p16 bra 	$L__BB1_6;
	shr.u32 	%r32, %r3, 2;
	mov.u32 	%r33, _ZZ24popcount_weighted_kernelE4smem;
	add.s32 	%r34, %r33, %r32;
	st.shared.u64 	[%r34], %rd10;
$L__BB1_6:
	bar.sync 	0;
	mov.u32 	%r35, %ntid.x;
	shr.u32 	%r36, %r35, 5;
	setp.ge.u32 	%p17, %r3, %r36;
	mov.b64 	%rd63, 0;
	@%p17 bra 	$L__BB1_8;
	shl.b32 	%r37, %r3, 3;
	mov.u32 	%r38, _ZZ24popcount_weighted_kernelE4smem;
	add.s32 	%r39, %r38, %r37;
	ld.shared.u64 	%rd63, [%r39];
$L__BB1_8:
	// begin inline asm
	mov.b64 {%r40,%r41}, %rd63;
	// end inline asm
	shfl.sync.down.b32	%r43|%p18, %r41, 16, 31, -1;
	shfl.sync.down.b32	%r42|%p19, %r40, 16, 31, -1;
	// begin inline asm
	mov.b64 %rd45, {%r42,%r43};
	// end inline asm
	add.s64 	%rd46, %rd45, %rd63;
	// begin inline asm
	mov.b64 {%r44,%r45}, %rd46;
	// end inline asm
	shfl.sync.down.b32	%r47|%p20, %r45, 8, 31, -1;
	shfl.sync.down.b32	%r46|%p21, %r44, 8, 31, -1;
	// begin inline asm
	mov.b64 %rd47, {%r46,%r47};
	// end inline asm
	add.s64 	%rd48, %rd47, %rd46;
	// begin inline asm
	mov.b64 {%r48,%r49}, %rd48;
	// end inline asm
	shfl.sync.down.b32	%r51|%p22, %r49, 4, 31, -1;
	shfl.sync.down.b32	%r50|%p23, %r48, 4, 31, -1;
	// begin inline asm
	mov.b64 %rd49, {%r50,%r51};
	// end inline asm
	add.s64 	%rd50, %rd49, %rd48;
	// begin inline asm
	mov.b64 {%r52,%r53}, %rd50;
	// end inline asm
	shfl.sync.down.b32	%r55|%p24, %r53, 2, 31, -1;
	shfl.sync.down.b32	%r54|%p25, %r52, 2, 31, -1;
	// begin inline asm
	mov.b64 %rd51, {%r54,%r55};
	// end inline asm
	add.s64 	%rd52, %rd51, %rd50;
	// begin inline asm
	mov.b64 {%r56,%r57}, %rd52;
	// end inline asm
	shfl.sync.down.b32	%r59|%p26, %r57, 1, 31, -1;
	shfl.sync.down.b32	%r58|%p27, %r56, 1, 31, -1;
	// begin inline asm
	mov.b64 %rd53, {%r58,%r59};
	// end inline asm
	add.s64 	%rd13, %rd53, %rd52;
	setp.ne.s32 	%p28, %r3, 0;
	@%p28 bra 	$L__BB1_10;
	cvt.rn.f64.u64 	%fd1, %rd13;
	cvta.to.global.u64 	%rd54, %rd15;
	shl.b64 	%rd55, %rd1, 3;
	add.s64 	%rd56, %rd54, %rd55;
	ld.global.nc.f64 	%fd2, [%rd56];
	mul.f64 	%fd3, %fd2, %fd1;
	cvta.to.global.u64 	%rd57, %rd17;
	shl.b64 	%rd58, %rd2, 3;
	add.s64 	%rd59, %rd57, %rd58;
	ld.global.nc.f64 	%fd4, [%rd59];
	mul.f64 	%fd5, %fd3, %fd4;
	cvta.to.global.u64 	%rd60, %rd18;
	atom.global.add.f64 	%fd6, [%rd60], %fd5;
$L__BB1_10:
	ret;

}
	// .globl	popcount_weighted_batch_kernel
.visible .entry popcount_weighted_batch_kernel(
	.param .u64 .ptr .align 1 popcount_weighted_batch_kernel_param_0,
	.param .u64 .ptr .align 1 popcount_weighted_batch_kernel_param_1,
	.param .u32 popcount_weighted_batch_kernel_param_2,
	.param .u32 popcount_weighted_batch_kernel_param_3,
	.param .u64 .ptr .align 1 popcount_weighted_batch_kernel_param_4,
	.param .u64 .ptr .align 1 popcount_weighted_batch_kernel_param_5,
	.param .u32 popcount_weighted_batch_kernel_param_6,
	.param .u32 popcount_weighted_batch_kernel_param_7,
	.param .u64 .ptr .align 1 popcount_weighted_batch_kernel_param_8
)
{
	.reg .pred 	%p<31>;
	.reg .b32 	%r<63>;
	.reg .b64 	%rd<68>;
	.reg .b64 	%fd<7>;
	// demoted variable
	.shared .align 8 .b8 _ZZ30popcount_weighted_batch_kernelE4smem[256];
	ld.param.u64 	%rd14, [popcount_weighted_batch_kernel_param_0];
	ld.param.u64 	%rd15, [popcount_weighted_batch_kernel_param_1];
	ld.param.u32 	%r10, [popcount_weighted_batch_kernel_param_2];
	ld.param.u32 	%r8, [popcount_weighted_batch_kernel_param_3];
	ld.param.u64 	%rd16, [popcount_weighted_batch_kernel_param_4];
	ld.param.u64 	%rd17, [popcount_weighted_batch_kernel_param_5];
	ld.param.u32 	%r9, [popcount_weighted_batch_kernel_param_6];
	ld.param.u32 	%r11, [popcount_weighted_batch_kernel_param_7];
	ld.param.u64 	%rd18, [popcount_weighted_batch_kernel_param_8];
	mov.u32 	%r1, %ctaid.x;
	mov.u32 	%r2, %ctaid.y;
	mov.u32 	%r3, %ctaid.z;
	setp.ge.s32 	%p1, %r1, %r10;
	setp.ge.s32 	%p2, %r2, %r9;
	or.pred  	%p3, %p1, %p2;
	setp.ge.s32 	%p4, %r3, %r11;
	or.pred  	%p5, %p3, %p4;
	@%p5 bra 	$L__BB2_10;
	cvt.u64.u32 	%rd1, %r1;
	mul.wide.u32 	%rd20, %r9, %r3;
	cvt.u64.u32 	%rd21, %r2;
	add.s64 	%rd2, %rd20, %rd21;
	mov.u32 	%r4, %tid.x;
	setp.ge.s32 	%p6, %r4, %r8;
	mov.b64 	%rd66, 0;
	@%p6 bra 	$L__BB2_4;
	cvt.s64.s32 	%rd23, %r8;
	mov.u32 	%r5, %ntid.x;
	cvta.to.global.u64 	%rd3, %rd14;
	cvta.to.global.u64 	%rd4, %rd16;
	mul.lo.s64 	%rd5, %rd2, %rd23;
	mul.lo.s64 	%rd6, %rd23, %rd1;
	mov.b64 	%rd66, 0;
	mov.u32 	%r62, %r4;
$L__BB2_3:
	cvt.s64.s32 	%rd24, %r62;
	add.s64 	%rd25, %rd6, %rd24;
	shl.b64 	%rd26, %rd25, 3;
	add.s64 	%rd27, %rd3, %rd26;
	ld.global.nc.u64 	%rd28, [%rd27];
	add.s64 	%rd29, %rd5, %rd24;
	shl.b64 	%rd30, %rd29, 3;
	add.s64 	%rd31, %rd4, %rd30;
	ld.global.nc.u64 	%rd32, [%rd31];
	and.b64  	%rd33, %rd32, %rd28;
	popc.b64 	%r12, %rd33;
	cvt.u64.u32 	%rd34, %r12;
	add.s64 	%rd66, %rd34, %rd66;
	add.s32 	%r62, %r62, %r5;
	setp.lt.s32 	%p7, %r62, %r8;
	@%p7 bra 	$L__BB2_3;
$L__BB2_4:
	// begin inline asm
	mov.b64 {%r13,%r14}, %rd66;
	// end inline asm
	shfl.sync.down.b32	%r16|%p8, %r14, 16, 31, -1;
	shfl.sync.down.b32	%r15|%p9, %r13, 16, 31, -1;
	// begin inline asm
	mov.b64 %rd36, {%r15,%r16};
	// end inline asm
	add.s64 	%rd37, %rd36, %rd66;
	// begin inline asm
	mov.b64 {%r17,%r18}, %rd37;
	// end inline asm
	shfl.sync.down.b32	%r20|%p10, %r18, 8, 31, -1;
	shfl.sync.down.b32	%r19|%p11, %r17, 8, 31, -1;
	// begin inline asm
	mov.b64 %rd38, {%r19,%r20};
	// end inline asm
	add.s64 	%rd39, %rd38, %rd37;
	// begin inline asm
	mov.b64 {%r21,%r22}, %rd39;
	// end inline asm
	shfl.sync.down.b32	%r24|%p12, %r22, 4, 31, -1;
	shfl.sync.down.b32	%r23|%p13, %r21, 4, 31, -1;
	// begin inline asm
	mov.b64 %rd40, {%r23,%r24};
	// end inline asm
	add.s64 	%rd41, %rd40, %rd39;
	// begin inline asm
	mov.b64 {%r25,%r26}, %rd41;
	// end inline asm
	shfl.sync.down.b32	%r28|%p14, %r26, 2, 31, -1;
	shfl.sync.down.b32	%r27|%p15, %r25, 2, 31, -1;
	// begin inline asm
	mov.b64 %rd42, {%r27,%r28};
	// end inline asm
	add.s64 	%rd43, %rd42, %rd41;
	// begin inline asm
	mov.b64 {%r29,%r30}, %rd43;
	// end inline asm
	shfl.sync.down.b32	%r32|%p16, %r30, 1, 31, -1;
	shfl.sync.down.b32	%r31|%p17, %r29, 1, 31, -1;
	// begin inline asm
	mov.b64 %rd44, {%r31,%r32};
	// end inline asm
	add.s64 	%rd10, %rd44, %rd43;
	and.b32  	%r33, %r4, 31;
	setp.ne.s32 	%p18, %r33, 0;
	@%p18 bra 	$L__BB2_6;
	shr.u32 	%r34, %r4, 2;
	mov.u32 	%r35, _ZZ30popcount_weighted_batch_kernelE4smem;
	add.s32 	%r36, %r35, %r34;
	st.shared.u64 	[%r36], %rd10;
$L__BB2_6:
	bar.sync 	0;
	mov.u32 	%r37, %ntid.x;
	shr.u32 	%r38, %r37, 5;
	setp.ge.u32 	%p19, %r4, %r38;
	mov.b64 	%rd67, 0;
	@%p19 bra 	$L__BB2_8;
	shl.b32 	%r39, %r4, 3;
	mov.u32 	%r40, _ZZ30popcount_weighted_batch_kernelE4smem;
	add.s32 	%r41, %r40, %r39;
	ld.shared.u64 	%rd67, [%r41];
$L__BB2_8:
	// begin inline asm
	mov.b64 {%r42,%r43}, %rd67;
	// end inline asm
	shfl.sync.down.b32	%r45|%p20, %r43, 16, 31, -1;
	shfl.sync.down.b32	%r44|%p21, %r42, 16, 31, -1;
	// begin inline asm
	mov.b64 %rd47, {%r44,%r45};
	// end inline asm
	add.s64 	%rd48, %rd47, %rd67;
	// begin inline asm
	mov.b64 {%r46,%r47}, %rd48;
	// end inline asm
	shfl.sync.down.b32	%r49|%p22, %r47, 8, 31, -1;
	shfl.sync.down.b32	%r48|%p23, %r46, 8, 31, -1;
	// begin inline asm
	mov.b64 %rd49, {%r48,%r49};
	// end inline asm
	add.s64 	%rd50, %rd49, %rd48;
	// begin inline asm
	mov.b64 {%r50,%r51}, %rd50;
	// end inline asm
	shfl.sync.down.b32	%r53|%p24, %r51, 4, 31, -1;
	shfl.sync.down.b32	%r52|%p25, %r50, 4, 31, -1;
	// begin inline asm
	mov.b64 %rd51, {%r52,%r53};
	// end inline asm
	add.s64 	%rd52, %rd51, %rd50;
	// begin inline asm
	mov.b64 {%r54,%r55}, %rd52;
	// end inline asm
	shfl.sync.down.b32	%r57|%p26, %r55, 2, 31, -1;
	shfl.sync.down.b32	%r56|%p27, %r54, 2, 31, -1;
	// begin inline asm
	mov.b64 %rd53, {%r56,%r57};
	// end inline asm
	add.s64 	%rd54, %rd53, %rd52;
	// begin inline asm
	mov.b64 {%r58,%r59}, %rd54;
	// end inline asm
	shfl.sync.down.b32	%r61|%p28, %r59, 1, 31, -1;
	shfl.sync.down.b32	%r60|%p29, %r58, 1, 31, -1;
	// begin inline asm
	mov.b64 %rd55, {%r60,%r61};
	// end inline asm
	add.s64 	%rd13, %rd55, %rd54;
	setp.ne.s32 	%p30, %r4, 0;
	@%p30 bra 	$L__BB2_10;
	cvt.rn.f64.u64 	%fd1, %rd13;
	cvta.to.global.u64 	%rd56, %rd15;
	shl.b64 	%rd57, %rd1, 3;
	add.s64 	%rd58, %rd56, %rd57;
	ld.global.nc.f64 	%fd2, [%rd58];
	mul.f64 	%fd3, %fd2, %fd1;
	cvta.to.global.u64 	%rd59, %rd17;
	shl.b64 	%rd60, %rd2, 3;
	add.s64 	%rd61, %rd59, %rd60;
	ld.global.nc.f64 	%fd4, [%rd61];
	mul.f64 	%fd5, %fd3, %fd4;
	cvta.to.global.u64 	%rd62, %rd18;
	mul.wide.u32 	%rd63, %r3, 8;
	add.s64 	%rd64, %rd62, %rd63;
	atom.global.add.f64 	%fd6, [%rd64], %fd5;
$L__BB2_10:
	ret;

}
	// .globl	popcount_weighted_keys_kernel
.visible .entry popcount_weighted_keys_kernel(
	.param .u64 .ptr .align 1 popcount_weighted_keys_kernel_param_0,
	.param .u64 .ptr .align 1 popcount_weighted_keys_kernel_param_1,
	.param .u32 popcount_weighted_keys_kernel_param_2,
	.param .u32 popcount_weighted_keys_kernel_param_3,
	.param .u64 .ptr .align 1 popcount_weighted_keys_kernel_param_4,
	.param .u64 .ptr .align 1 popcount_weighted_keys_kernel_param_5,
	.param .u32 popcount_weighted_keys_kernel_param_6,
	.param .u32 popcount_weighted_keys_kernel_param_7,
	.param .u64 .ptr .align 1 popcount_weighted_keys_kernel_param_8
)
{
	.reg .pred 	%p<38>;
	.reg .b32 	%r<116>;
	.reg .b64 	%rd<204>;
	.reg .b64 	%fd<64>;
	// demoted variable
	.shared .align 8 .b8 _ZZ29popcount_weighted_keys_kernelE9warp_sums[256];
	ld.param.u64 	%rd60, [popcount_weighted_keys_kernel_param_0];
	ld.param.u32 	%r2, [popcount_weighted_keys_kernel_param_2];
	ld.param.u32 	%r3, [popcount_weighted_keys_kernel_param_3];
	ld.param.u64 	%rd61, [popcount_weighted_keys_kernel_param_4];
	ld.param.u64 	%rd62, [popcount_weighted_keys_kernel_param_5];
	ld.param.u32 	%r4, [popcount_weighted_keys_kernel_param_6];
	ld.param.u32 	%r5, [popcount_weighted_keys_kernel_param_7];
	cvta.to.global.u64 	%rd1, %rd62;
	cvta.to.global.u64 	%rd2, %rd61;
	cvta.to.global.u64 	%rd3, %rd60;
	mov.u32 	%r1, %ctaid.x;
	setp.ge.s32 	%p1, %r1, %r5;
	@%p1 bra 	$L__BB3_31;
	cvt.s64.s32 	%rd4, %r4;
	cvt.s64.s32 	%rd5, %r3;
	mul.wide.s32 	%rd63, %r3, %r2;
	mul.lo.s64 	%rd6, %rd63, %rd4;
	mov.u32 	%r6, %tid.x;
	cvt.u64.u32 	%rd7, %r6;
	setp.le.s64 	%p2, %rd6, %rd7;
	mov.f64 	%fd62, 0d0000000000000000;
	@%p2 bra 	$L__BB3_24;
	mul.lo.s64 	%rd8, %rd4, %rd5;
	cvt.u64.u32 	%rd64, %r1;
	mul.lo.s64 	%rd9, %rd4, %rd64;
	mov.u32 	%r7, %ntid.x;
	cvt.u64.u32 	%rd10, %r7;
	add.s64 	%rd65, %rd7, %rd10;
	max.u64 	%rd66, %rd6, %rd65;
	setp.lt.u64 	%p3, %rd65, %rd6;
	selp.u64 	%rd11, 1, 0, %p3;
	add.s64 	%rd67, %rd65, %rd11;
	sub.s64 	%rd12, %rd66, %rd67;
	and.b64  	%rd68, %rd12, -4294967296;
	setp.ne.s64 	%p4, %rd68, 0;
	@%p4 bra 	$L__BB3_4;
	cvt.u32.u64 	%r8, %rd10;
	cvt.u32.u64 	%r9, %rd12;
	div.u32 	%r10, %r9, %r8;
	cvt.u64.u32 	%rd190, %r10;
	bra.uni 	$L__BB3_5;
$L__BB3_4:
	div.u64 	%rd190, %rd12, %rd10;
$L__BB3_5:
	add.s64 	%rd16, %rd190, %rd11;
	add.s64 	%rd69, %rd16, 1;
	and.b64  	%rd191, %rd69, 3;
	and.b64  	%rd70, %rd16, 3;
	setp.eq.s64 	%p5, %rd70, 3;
	mov.f64 	%fd62, 0d0000000000000000;
	mov.u64 	%rd192, %rd7;
	@%p5 bra 	$L__BB3_10;
$L__BB3_6:
	.pragma "nounroll";
	or.b64  	%rd71, %rd192, %rd8;
	and.b64  	%rd72, %rd71, -4294967296;
	setp.ne.s64 	%p6, %rd72, 0;
	@%p6 bra 	$L__BB3_8;
	cvt.u32.u64 	%r11, %rd8;
	cvt.u32.u64 	%r12, %rd192;
	div.u32 	%r13, %r12, %r11;
	mul.lo.s32 	%r14, %r13, %r11;
	sub.s32 	%r15, %r12, %r14;
	cvt.u64.u32 	%rd193, %r13;
	cvt.u64.u32 	%rd194, %r15;
	bra.uni 	$L__BB3_9;
$L__BB3_8:
	div.s64 	%rd193, %rd192, %rd8;
	mul.lo.s64 	%rd73, %rd193, %rd8;
	sub.s64 	%rd194, %rd192, %rd73;
$L__BB3_9:
	ld.param.u64 	%rd184, [popcount_weighted_keys_kernel_param_1];
	cvt.u32.u64 	%r16, %rd194;
	div.s32 	%r17, %r16, %r3;
	mul.lo.s32 	%r18, %r17, %r3;
	sub.s32 	%r19, %r16, %r18;
	shl.b64 	%rd74, %rd193, 32;
	cvt.s64.s32 	%rd75, %rd193;
	cvt.s64.s32 	%rd76, %r19;
	mad.lo.s64 	%rd77, %rd75, %rd5, %rd76;
	shl.b64 	%rd78, %rd77, 3;
	add.s64 	%rd79, %rd3, %rd78;
	ld.global.nc.u64 	%rd80, [%rd79];
	cvt.s64.s32 	%rd81, %r17;
	add.s64 	%rd82, %rd9, %rd81;
	mad.lo.s64 	%rd83, %rd82, %rd5, %rd76;
	shl.b64 	%rd84, %rd83, 3;
	add.s64 	%rd85, %rd2, %rd84;
	ld.global.nc.u64 	%rd86, [%rd85];
	and.b64  	%rd87, %rd86, %rd80;
	popc.b64 	%r20, %rd87;
	cvt.rn.f64.u32 	%fd18, %r20;
	shr.s64 	%rd88, %rd74, 29;
	cvta.to.global.u64 	%rd89, %rd184;
	add.s64 	%rd90, %rd89, %rd88;
	ld.global.nc.f64 	%fd19, [%rd90];
	mul.f64 	%fd20, %fd19, %fd18;
	shl.b64 	%rd91, %rd82, 3;
	add.s64 	%rd92, %rd1, %rd91;
	ld.global.nc.f64 	%fd21, [%rd92];
	fma.rn.f64 	%fd62, %fd21, %fd20, %fd62;
	add.s64 	%rd192, %rd192, %rd10;
	add.s64 	%rd191, %rd191, -1;
	setp.ne.s64 	%p7, %rd191, 0;
	@%p7 bra 	$L__BB3_6;
$L__BB3_10:
	setp.lt.u64 	%p8, %rd16, 3;
	@%p8 bra 	$L__BB3_24;
$L__BB3_11:
	or.b64  	%rd93, %rd192, %rd8;
	and.b64  	%rd94, %rd93, -4294967296;
	setp.ne.s64 	%p9, %rd94, 0;
	@%p9 bra 	$L__BB3_13;
	cvt.u32.u64 	%r21, %rd8;
	cvt.u32.u64 	%r22, %rd192;
	div.u32 	%r23, %r22, %r21;
	mul.lo.s32 	%r24, %r23, %r21;
	sub.s32 	%r25, %r22, %r24;
	cvt.u64.u32 	%rd196, %r23;
	cvt.u64.u32 	%rd197, %r25;
	bra.uni 	$L__BB3_14;
$L__BB3_13:
	div.s64 	%rd196, %rd192, %rd8;
	mul.lo.s64 	%rd95, %rd196, %rd8;
	sub.s64 	%rd197, %rd192, %rd95;
$L__BB3_14:
	ld.param.u64 	%rd185, [popcount_weighted_keys_kernel_param_1];
	cvt.u32.u64 	%r26, %rd197;
	div.s32 	%r27, %r26, %r3;
	mul.lo.s32 	%r28, %r27, %r3;
	sub.s32 	%r29, %r26, %r28;
	shl.b64 	%rd96, %rd196, 32;
	cvt.s64.s32 	%rd97, %rd196;
	cvt.s64.s32 	%rd98, %r29;
	mad.lo.s64 	%rd99, %rd97, %rd5, %rd98;
	shl.b64 	%rd100, %rd99, 3;
	add.s64 	%rd101, %rd3, %rd100;
	ld.global.nc.u64 	%rd102, [%rd101];
	cvt.s64.s32 	%rd103, %r27;
	add.s64 	%rd104, %rd9, %rd103;
	mad.lo.s64 	%rd105, %rd104, %rd5, %rd98;
	shl.b64 	%rd106, %rd105, 3;
	add.s64 	%rd107, %rd2, %rd106;
	ld.global.nc.u64 	%rd108, [%rd107];
	and.b64  	%rd109, %rd108, %rd102;
	popc.b64 	%r30, %rd109;
	cvt.rn.f64.u32 	%fd22, %r30;
	shr.s64 	%rd110, %rd96, 29;
	cvta.to.global.u64 	%rd111, %rd185;
	add.s64 	%rd112, %rd111, %rd110;
	ld.global.nc.f64 	%fd23, [%rd112];
	mul.f64 	%fd24, %fd23, %fd22;
	shl.b64 	%rd113, %rd104, 3;
	add.s64 	%rd114, %rd1, %rd113;
	ld.global.nc.f64 	%fd25, [%rd114];
	fma.rn.f64 	%fd6, %fd25, %fd24, %fd62;
	add.s64 	%rd36, %rd192, %rd10;
	or.b64  	%rd115, %rd36, %rd8;
	and.b64  	%rd116, %rd115, -4294967296;
	setp.ne.s64 	%p10, %rd116, 0;
	@%p10 bra 	$L__BB3_16;
	cvt.u32.u64 	%r31, %rd8;
	cvt.u32.u64 	%r32, %rd36;
	div.u32 	%r33, %r32, %r31;
	mul.lo.s32 	%r34, %r33, %r31;
	sub.s32 	%r35, %r32, %r34;
	cvt.u64.u32 	%rd198, %r33;
	cvt.u64.u32 	%rd199, %r35;
	bra.uni 	$L__BB3_17;
$L__BB3_16:
	div.s64 	%rd198, %rd36, %rd8;
	mul.lo.s64 	%rd117, %rd198, %rd8;
	sub.s64 	%rd199, %rd36, %rd117;
$L__BB3_17:
	ld.param.u64 	%rd186, [popcount_weighted_keys_kernel_param_1];
	cvt.u32.u64 	%r36, %rd199;
	div.s32 	%r37, %r36, %r3;
	mul.lo.s32 	%r38, %r37, %r3;
	sub.s32 	%r39, %r36, %r38;
	shl.b64 	%rd118, %rd198, 32;
	cvt.s64.s32 	%rd119, %rd198;
	cvt.s64.s32 	%rd120, %r39;
	mad.lo.s64 	%rd121, %rd119, %rd5, %rd120;
	shl.b64 	%rd122, %rd121, 3;
	add.s64 	%rd123, %rd3, %rd122;
	ld.global.nc.u64 	%rd124, [%rd123];
	cvt.s64.s32 	%rd125, %r37;
	add.s64 	%rd126, %rd9, %rd125;
	mad.lo.s64 	%rd127, %rd126, %rd5, %rd120;
	shl.b64 	%rd128, %rd127, 3;
	add.s64 	%rd129, %rd2, %rd128;
	ld.global.nc.u64 	%rd130, [%rd129];
	and.b64  	%rd131, %rd130, %rd124;
	popc.b64 	%r40, %rd131;
	cvt.rn.f64.u32 	%fd26, %r40;
	shr.s64 	%rd132, %rd118, 29;
	cvta.to.global.u64 	%rd133, %rd186;
	add.s64 	%rd134, %rd133, %rd132;
	ld.global.nc.f64 	%fd27, [%rd134];
	mul.f64 	%fd28, %fd27, %fd26;
	shl.b64 	%rd135, %rd126, 3;
	add.s64 	%rd136, %rd1, %rd135;
	ld.global.nc.f64 	%fd29, [%rd136];
	fma.rn.f64 	%fd7, %fd29, %fd28, %fd6;
	add.s64 	%rd43, %rd36, %rd10;
	or.b64  	%rd137, %rd43, %rd8;
	and.b64  	%rd138, %rd137, -4294967296;
	setp.ne.s64 	%p11, %rd138, 0;
	@%p11 bra 	$L__BB3_19;
	cvt.u32.u64 	%r41, %rd8;
	cvt.u32.u64 	%r42, %rd43;
	div.u32 	%r43, %r42, %r41;
	mul.lo.s32 	%r44, %r43, %r41;
	sub.s32 	%r45, %r42, %r44;
	cvt.u64.u32 	%rd200, %r43;
	cvt.u64.u32 	%rd201, %r45;
	bra.uni 	$L__BB3_20;
$L__BB3_19:
	div.s64 	%rd200, %rd43, %rd8;
	mul.lo.s64 	%rd139, %rd200, %rd8;
	sub.s64 	%rd201, %rd43, %rd139;
$L__BB3_20:
	ld.param.u64 	%rd187, [popcount_weighted_keys_kernel_param_1];
	cvt.u32.u64 	%r46, %rd201;
	div.s32 	%r47, %r46, %r3;
	mul.lo.s32 	%r48, %r47, %r3;
	sub.s32 	%r49, %r46, %r48;
	shl.b64 	%rd140, %rd200, 32;
	cvt.s64.s32 	%rd141, %rd200;
	cvt.s64.s32 	%rd142, %r49;
	mad.lo.s64 	%rd143, %rd141, %rd5, %rd142;
	shl.b64 	%rd144, %rd143, 3;
	add.s64 	%rd145, %rd3, %rd144;
	ld.global.nc.u64 	%rd146, [%rd145];
	cvt.s64.s32 	%rd147, %r47;
	add.s64 	%rd148, %rd9, %rd147;
	mad.lo.s64 	%rd149, %rd148, %rd5, %rd142;
	shl.b64 	%rd150, %rd149, 3;
	add.s64 	%rd151, %rd2, %rd150;
	ld.global.nc.u64 	%rd152, [%rd151];
	and.b64  	%rd153, %rd152, %rd146;
	popc.b64 	%r50, %rd153;
	cvt.rn.f64.u32 	%fd30, %r50;
	shr.s64 	%rd154, %rd140, 29;
	cvta.to.global.u64 	%rd155, %rd187;
	add.s64 	%rd156, %rd155, %rd154;
	ld.global.nc.f64 	%fd31, [%rd156];
	mul.f64 	%fd32, %fd31, %fd30;
	shl.b64 	%rd157, %rd148, 3;
	add.s64 	%rd158, %rd1, %rd157;
	ld.global.nc.f64 	%fd33, [%rd158];
	fma.rn.f64 	%fd8, %fd33, %fd32, %fd7;
	add.s64 	%rd50, %rd43, %rd10;
	or.b64  	%rd159, %rd50, %rd8;
	and.b64  	%rd160, %rd159, -4294967296;
	setp.ne.s64 	%p12, %rd160, 0;
	@%p12 bra 	$L__BB3_22;
	cvt.u32.u64 	%r51, %rd8;
	cvt.u32.u64 	%r52, %rd50;
	div.u32 	%r53, %r52, %r51;
	mul.lo.s32 	%r54, %r53, %r51;
	sub.s32 	%r55, %r52, %r54;
	cvt.u64.u32 	%rd202, %r53;
	cvt.u64.u32 	%rd203, %r55;
	bra.uni 	$L__BB3_23;
$L__BB3_22:
	div.s64 	%rd202, %rd50, %rd8;
	mul.lo.s64 	%rd161, %rd202, %rd8;
	sub.s64 	%rd203, %rd50, %rd161;
$L__BB3_23:
	ld.param.u64 	%rd188, [popcount_weighted_keys_kernel_param_1];
	cvt.u32.u64 	%r56, %rd203;
	div.s32 	%r57, %r56, %r3;
	mul.lo.s32 	%r58, %r57, %r3;
	sub.s32 	%r59, %r56, %r58;
	shl.b64 	%rd162, %rd202, 32;
	cvt.s64.s32 	%rd163, %rd202;
	cvt.s64.s32 	%rd164, %r59;
	mad.lo.s64 	%rd165, %rd163, %rd5, %rd164;
	shl.b64 	%rd166, %rd165, 3;
	add.s64 	%rd167, %rd3, %rd166;
	ld.global.nc.u64 	%rd168, [%rd167];
	cvt.s64.s32 	%rd169, %r57;
	add.s64 	%rd170, %rd9, %rd169;
	mad.lo.s64 	%rd171, %rd170, %rd5, %rd164;
	shl.b64 	%rd172, %rd171, 3;
	add.s64 	%rd173, %rd2, %rd172;
	ld.global.nc.u64 	%rd174, [%rd173];
	and.b64  	%rd175, %rd174, %rd168;
	popc.b64 	%r60, %rd175;
	cvt.rn.f64.u32 	%fd34, %r60;
	shr.s64 	%rd176, %rd162, 29;
	cvta.to.global.u64 	%rd177, %rd188;
	add.s64 	%rd178, %rd177, %rd176;
	ld.global.nc.f64 	%fd35, [%rd178];
	mul.f64 	%fd36, %fd35, %fd34;
	shl.b64 	%rd179, %rd170, 3;
	add.s64 	%rd180, %rd1, %rd179;
	ld.global.nc.f64 	%fd37, [%rd180];
	fma.rn.f64 	%fd62, %fd37, %fd36, %fd8;
	add.s64 	%rd192, %rd50, %rd10;
	setp.lt.s64 	%p13, %rd192, %rd6;
	@%p13 bra 	$L__BB3_11;
$L__BB3_24:
	cvt.u32.u64 	%r81, %rd7;
	// begin inline asm
	mov.b64 {%r61,%r62}, %fd62;
	// end inline asm
	shfl.sync.down.b32	%r64|%p14, %r62, 16, 31, -1;
	shfl.sync.down.b32	%r63|%p15, %r61, 16, 31, -1;
	// begin inline asm
	mov.b64 %fd39, {%r63,%r64};
	// end inline asm
	add.f64 	%fd40, %fd62, %fd39;
	// begin inline asm
	mov.b64 {%r65,%r66}, %fd40;
	// end inline asm
	shfl.sync.down.b32	%r68|%p16, %r66, 8, 31, -1;
	shfl.sync.down.b32	%r67|%p17, %r65, 8, 31, -1;
	// begin inline asm
	mov.b64 %fd41, {%r67,%r68};
	// end inline asm
	add.f64 	%fd42, %fd40, %fd41;
	// begin inline asm
	mov.b64 {%r69,%r70}, %fd42;
	// end inline asm
	shfl.sync.down.b32	%r72|%p18, %r70, 4, 31, -1;
	shfl.sync.down.b32	%r71|%p19, %r69, 4, 31, -1;
	// begin inline asm
	mov.b64 %fd43, {%r71,%r72};
	// end inline asm
	add.f64 	%fd44, %fd42, %fd43;
	// begin inline asm
	mov.b64 {%r73,%r74}, %fd44;
	// end inline asm
	shfl.sync.down.b32	%r76|%p20, %r74, 2, 31, -1;
	shfl.sync.down.b32	%r75|%p21, %r73, 2, 31, -1;
	// begin inline asm
	mov.b64 %fd45, {%r75,%r76};
	// end inline asm
	add.f64 	%fd46, %fd44, %fd45;
	// begin inline asm
	mov.b64 {%r77,%r78}, %fd46;
	// end inline asm
	shfl.sync.down.b32	%r80|%p22, %r78, 1, 31, -1;
	shfl.sync.down.b32	%r79|%p23, %r77, 1, 31, -1;
	// begin inline asm
	mov.b64 %fd47, {%r79,%r80};
	// end inline asm
	add.f64 	%fd11, %fd46, %fd47;
	and.b32  	%r82, %r81, 31;
	setp.ne.s32 	%p24, %r82, 0;
	@%p24 bra 	$L__BB3_26;
	shr.u32 	%r84, %r81, 2;
	mov.u32 	%r85, _ZZ29popcount_weighted_keys_kernelE9warp_sums;
	add.s32 	%r86, %r85, %r84;
	st.shared.f64 	[%r86], %fd11;
$L__BB3_26:
	bar.sync 	0;
	setp.gt.u32 	%p25, %r81, 31;
	@%p25 bra 	$L__BB3_31;
	mov.u32 	%r89, %ntid.x;
	shr.u32 	%r90, %r89, 5;
	setp.ge.u32 	%p26, %r81, %r90;
	mov.f64 	%fd63, 0d0000000000000000;
	@%p26 bra 	$L__BB3_29;
	shl.b32 	%r92, %r81, 3;
	mov.u32 	%r93, _ZZ29popcount_weighted_keys_kernelE9warp_sums;
	add.s32 	%r94, %r93, %r92;
	ld.shared.f64 	%fd63, [%r94];
$L__BB3_29:
	cvt.u32.u64 	%r115, %rd7;
	// begin inline asm
	mov.b64 {%r95,%r96}, %fd63;
	// end inline asm
	shfl.sync.down.b32	%r98|%p27, %r96, 16, 31, -1;
	shfl.sync.down.b32	%r97|%p28, %r95, 16, 31, -1;
	// begin inline asm
	mov.b64 %fd50, {%r97,%r98};
	// end inline asm
	add.f64 	%fd51, %fd63, %fd50;
	// begin inline asm
	mov.b64 {%r99,%r100}, %fd51;
	// end inline asm
	shfl.sync.down.b32	%r102|%p29, %r100, 8, 31, -1;
	shfl.sync.down.b32	%r101|%p30, %r99, 8, 31, -1;
	// begin inline asm
	mov.b64 %fd52, {%r101,%r102};
	// end inline asm
	add.f64 	%fd53, %fd51, %fd52;
	// begin inline asm
	mov.b64 {%r103,%r104}, %fd53;
	// end inline asm
	shfl.sync.down.b32	%r106|%p31, %r104, 4, 31, -1;
	shfl.sync.down.b32	%r105|%p32, %r103, 4, 31, -1;
	// begin inline asm
	mov.b64 %fd54, {%r105,%r106};
	// end inline asm
	add.f64 	%fd55, %fd53, %fd54;
	// begin inline asm
	mov.b64 {%r107,%r108}, %fd55;
	// end inline asm
	shfl.sync.down.b32	%r110|%p33, %r108, 2, 31, -1;
	shfl.sync.down.b32	%r109|%p34, %r107, 2, 31, -1;
	// begin inline asm
	mov.b64 %fd56, {%r109,%r110};
	// end inline asm
	add.f64 	%fd57, %fd55, %fd56;
	// begin inline asm
	mov.b64 {%r111,%r112}, %fd57;
	// end inline asm
	shfl.sync.down.b32	%r114|%p35, %r112, 1, 31, -1;
	shfl.sync.down.b32	%r113|%p36, %r111, 1, 31, -1;
	// begin inline asm
	mov.b64 %fd58, {%r113,%r114};
	// end inline asm
	add.f64 	%fd14, %fd57, %fd58;
	setp.ne.s32 	%p37, %r115, 0;
	@%p37 bra 	$L__BB3_31;
	ld.param.u64 	%rd189, [popcount_weighted_keys_kernel_param_8];
	cvta.to.global.u64 	%rd181, %rd189;
	mul.wide.u32 	%rd182, %r1, 8;
	add.s64 	%rd183, %rd181, %rd182;
	st.global.f64 	[%rd183], %fd14;
$L__BB3_31:
	ret;

}
	// .globl	popcount_weighted_keys_tiled_kernel
.visible .entry popcount_weighted_keys_tiled_kernel(
	.param .u64 .ptr .align 1 popcount_weighted_keys_tiled_kernel_param_0,
	.param .u64 .ptr .align 1 popcount_weighted_keys_tiled_kernel_param_1,
	.param .u32 popcount_weighted_keys_tiled_kernel_param_2,
	.param .u32 popcount_weighted_keys_tiled_kernel_param_3,
	.param .u64 .ptr .align 1 popcount_weighted_keys_tiled_kernel_param_4,
	.param .u64 .ptr .align 1 popcount_weighted_keys_tiled_kernel_param_5,
	.param .u32 popcount_weighted_keys_tiled_kernel_param_6,
	.param .u32 popcount_weighted_keys_tiled_kernel_param_7,
	.param .u32 popcount_weighted_keys_tiled_kernel_param_8,
	.param .u64 .ptr .align 1 popcount_weighted_keys_tiled_kernel_param_9
)
{
	.reg .pred 	%p<39>;
	.reg .b32 	%r<132>;
	.reg .b64 	%rd<214>;
	.reg .b64 	%fd<65>;
	// demoted variable
	.shared .align 8 .b8 _ZZ35popcount_weighted_keys_tiled_kernelE9warp_sums[256];
	ld.param.u64 	%rd61, [popcount_weighted_keys_tiled_kernel_param_0];
	ld.param.u64 	%rd62, [popcount_weighted_keys_tiled_kernel_param_1];
	ld.param.u32 	%r4, [popcount_weighted_keys_tiled_kernel_param_2];
	ld.param.u32 	%r5, [popcount_weighted_keys_tiled_kernel_param_3];
	ld.param.u32 	%r6, [popcount_weighted_keys_tiled_kernel_param_6];
	ld.param.u32 	%r8, [popcount_weighted_keys_tiled_kernel_param_7];
	ld.param.u32 	%r7, [popcount_weighted_keys_tiled_kernel_param_8];
	cvta.to.global.u64 	%rd1, %rd62;
	cvta.to.global.u64 	%rd2, %rd61;
	mov.u32 	%r1, %ctaid.x;
	setp.ge.s32 	%p1, %r1, %r8;
	@%p1 bra 	$L__BB4_32;
	mov.u32 	%r9, %ctaid.y;
	mul.lo.s32 	%r2, %r7, %r9;
	add.s32 	%r10, %r2, %r7;
	min.s32 	%r3, %r5, %r10;
	setp.le.s32 	%p2, %r3, %r2;
	@%p2 bra 	$L__BB4_32;
	cvt.s64.s32 	%rd3, %r6;
	mul.wide.s32 	%rd63, %r6, %r4;
	sub.s32 	%r11, %r3, %r2;
	cvt.s64.s32 	%rd4, %r11;
	mul.lo.s64 	%rd5, %rd63, %rd4;
	mov.u32 	%r12, %tid.x;
	cvt.u64.u32 	%rd6, %r12;
	setp.le.s64 	%p3, %rd5, %rd6;
	mov.f64 	%fd63, 0d0000000000000000;
	@%p3 bra 	$L__BB4_25;
	mul.lo.s64 	%rd7, %rd4, %rd3;
	cvt.s64.s32 	%rd8, %r5;
	cvt.u64.u32 	%rd64, %r1;
	mul.lo.s64 	%rd9, %rd3, %rd64;
	mov.u32 	%r13, %ntid.x;
	cvt.u64.u32 	%rd10, %r13;
	add.s64 	%rd65, %rd6, %rd10;
	max.u64 	%rd66, %rd5, %rd65;
	setp.lt.u64 	%p4, %rd65, %rd5;
	selp.u64 	%rd11, 1, 0, %p4;
	add.s64 	%rd67, %rd65, %rd11;
	sub.s64 	%rd12, %rd66, %rd67;
	and.b64  	%rd68, %rd12, -4294967296;
	setp.ne.s64 	%p5, %rd68, 0;
	@%p5 bra 	$L__BB4_5;
	cvt.u32.u64 	%r14, %rd10;
	cvt.u32.u64 	%r15, %rd12;
	div.u32 	%r16, %r15, %r14;
	cvt.u64.u32 	%rd200, %r16;
	bra.uni 	$L__BB4_6;
$L__BB4_5:
	div.u64 	%rd200, %rd12, %rd10;
$L__BB4_6:
	add.s64 	%rd16, %rd200, %rd11;
	add.s64 	%rd69, %rd16, 1;
	and.b64  	%rd201, %rd69, 3;
	and.b64  	%rd70, %rd16, 3;
	setp.eq.s64 	%p6, %rd70, 3;
	mov.f64 	%fd63, 0d0000000000000000;
	mov.u64 	%rd202, %rd6;
	@%p6 bra 	$L__BB4_11;
$L__BB4_7:
	.pragma "nounroll";
	or.b64  	%rd71, %rd202, %rd7;
	and.b64  	%rd72, %rd71, -4294967296;
	setp.ne.s64 	%p7, %rd72, 0;
	@%p7 bra 	$L__BB4_9;
	cvt.u32.u64 	%r17, %rd7;
	cvt.u32.u64 	%r18, %rd202;
	div.u32 	%r19, %r18, %r17;
	mul.lo.s32 	%r20, %r19, %r17;
	sub.s32 	%r21, %r18, %r20;
	cvt.u64.u32 	%rd203, %r19;
	cvt.u64.u32 	%rd204, %r21;
	bra.uni 	$L__BB4_10;
$L__BB4_9:
	div.s64 	%rd203, %rd202, %rd7;
	mul.lo.s64 	%rd73, %rd203, %rd7;
	sub.s64 	%rd204, %rd202, %rd73;
$L__BB4_10:
	ld.param.u64 	%rd194, [popcount_weighted_keys_tiled_kernel_param_5];
	ld.param.u64 	%rd189, [popcount_weighted_keys_tiled_kernel_param_4];
	cvt.u32.u64 	%r22, %rd4;
	cvt.u32.u64 	%r23, %rd204;
	div.s32 	%r24, %r23, %r22;
	mul.lo.s32 	%r25, %r24, %r22;
	sub.s32 	%r26, %r23, %r25;
	add.s32 	%r27, %r26, %r2;
	shl.b64 	%rd74, %rd203, 32;
	cvt.s64.s32 	%rd75, %rd203;
	cvt.s64.s32 	%rd76, %r27;
	mad.lo.s64 	%rd77, %rd75, %rd8, %rd76;
	shl.b64 	%rd78, %rd77, 3;
	add.s64 	%rd79, %rd2, %rd78;
	ld.global.nc.u64 	%rd80, [%rd79];
	cvt.s64.s32 	%rd81, %r24;
	add.s64 	%rd82, %rd9, %rd81;
	mad.lo.s64 	%rd83, %rd82, %rd8, %rd76;
	cvta.to.global.u64 	%rd84, %rd189;
	shl.b64 	%rd85, %rd83, 3;
	add.s64 	%rd86, %rd84, %rd85;
	ld.global.nc.u64 	%rd87, [%rd86];
	and.b64  	%rd88, %rd87, %rd80;
	popc.b64 	%r28, %rd88;
	cvt.rn.f64.u32 	%fd18, %r28;
	shr.s64 	%rd89, %rd74, 29;
	add.s64 	%rd90, %rd1, %rd89;
	ld.global.nc.f64 	%fd19, [%rd90];
	mul.f64 	%fd20, %fd19, %fd18;
	cvta.to.global.u64 	%rd91, %rd194;
	shl.b64 	%rd92, %rd82, 3;
	add.s64 	%rd93, %rd91, %rd92;
	ld.global.nc.f64 	%fd21, [%rd93];
	fma.rn.f64 	%fd63, %fd21, %fd20, %fd63;
	add.s64 	%rd202, %rd202, %rd10;
	add.s64 	%rd201, %rd201, -1;
	setp.ne.s64 	%p8, %rd201, 0;
	@%p8 bra 	$L__BB4_7;
$L__BB4_11:
	setp.lt.u64 	%p9, %rd16, 3;
	@%p9 bra 	$L__BB4_25;
$L__BB4_12:
	or.b64  	%rd94, %rd202, %rd7;
	and.b64  	%rd95, %rd94, -4294967296;
	setp.ne.s64 	%p10, %rd95, 0;
	@%p10 bra 	$L__BB4_14;
	cvt.u32.u64 	%r29, %rd7;
	cvt.u32.u64 	%r30, %rd202;
	div.u32 	%r31, %r30, %r29;
	mul.lo.s32 	%r32, %r31, %r29;
	sub.s32 	%r33, %r30, %r32;
	cvt.u64.u32 	%rd206, %r31;
	cvt.u64.u32 	%rd207, %r33;
	bra.uni 	$L__BB4_15;
$L__BB4_14:
	div.s64 	%rd206, %rd202, %rd7;
	mul.lo.s64 	%rd96, %rd206, %rd7;
	sub.s64 	%rd207, %rd202, %rd96;
$L__BB4_15:
	ld.param.u64 	%rd195, [popcount_weighted_keys_tiled_kernel_param_5];
	ld.param.u64 	%rd190, [popcount_weighted_keys_tiled_kernel_param_4];
	cvt.u32.u64 	%r34, %rd4;
	cvt.u32.u64 	%r35, %rd207;
	div.s32 	%r36, %r35, %r34;
	mul.lo.s32 	%r37, %r36, %r34;
	sub.s32 	%r38, %r35, %r37;
	add.s32 	%r39, %r38, %r2;
	shl.b64 	%rd97, %rd206, 32;
	cvt.s64.s32 	%rd98, %rd206;
	cvt.s64.s32 	%rd99, %r39;
	mad.lo.s64 	%rd100, %rd98, %rd8, %rd99;
	shl.b64 	%rd101, %rd100, 3;
	add.s64 	%rd102, %rd2, %rd101;
	ld.global.nc.u64 	%rd103, [%rd102];
	cvt.s64.s32 	%rd104, %r36;
	add.s64 	%rd105, %rd9, %rd104;
	mad.lo.s64 	%rd106, %rd105, %rd8, %rd99;
	cvta.to.global.u64 	%rd107, %rd190;
	shl.b64 	%rd108, %rd106, 3;
	add.s64 	%rd109, %rd107, %rd108;
	ld.global.nc.u64 	%rd110, [%rd109];
	and.b64  	%rd111, %rd110, %rd103;
	popc.b64 	%r40, %rd111;
	cvt.rn.f64.u32 	%fd22, %r40;
	shr.s64 	%rd112, %rd97, 29;
	add.s64 	%rd113, %rd1, %rd112;
	ld.global.nc.f64 	%fd23, [%rd113];
	mul.f64 	%fd24, %fd23, %fd22;
	cvta.to.global.u64 	%rd114, %rd195;
	shl.b64 	%rd115, %rd105, 3;
	add.s64 	%rd116, %rd114, %rd115;
	ld.global.nc.f64 	%fd25, [%rd116];
	fma.rn.f64 	%fd6, %fd25, %fd24, %fd63;
	add.s64 	%rd36, %rd202, %rd10;
	or.b64  	%rd117, %rd36, %rd7;
	and.b64  	%rd118, %rd117, -4294967296;
	setp.ne.s64 	%p11, %rd118, 0;
	@%p11 bra 	$L__BB4_17;
	cvt.u32.u64 	%r41, %rd7;
	cvt.u32.u64 	%r42, %rd36;
	div.u32 	%r43, %r42, %r41;
	mul.lo.s32 	%r44, %r43, %r41;
	sub.s32 	%r45, %r42, %r44;
	cvt.u64.u32 	%rd208, %r43;
	cvt.u64.u32 	%rd209, %r45;
	bra.uni 	$L__BB4_18;
$L__BB4_17:
	div.s64 	%rd208, %rd36, %rd7;
	mul.lo.s64 	%rd119, %rd208, %rd7;
	sub.s64 	%rd209, %rd36, %rd119;
$L__BB4_18:
	ld.param.u64 	%rd196, [popcount_weighted_keys_tiled_kernel_param_5];
	ld.param.u64 	%rd191, [popcount_weighted_keys_tiled_kernel_param_4];
	cvt.u32.u64 	%r47, %rd209;
	div.s32 	%r48, %r47, %r34;
	mul.lo.s32 	%r49, %r48, %r34;
	sub.s32 	%r50, %r47, %r49;
	add.s32 	%r51, %r50, %r2;
	shl.b64 	%rd120, %rd208, 32;
	cvt.s64.s32 	%rd121, %rd208;
	cvt.s64.s32 	%rd122, %r51;
	mad.lo.s64 	%rd123, %rd121, %rd8, %rd122;
	shl.b64 	%rd124, %rd123, 3;
	add.s64 	%rd125, %rd2, %rd124;
	ld.global.nc.u64 	%rd126, [%rd125];
	cvt.s64.s32 	%rd127, %r48;
	add.s64 	%rd128, %rd9, %rd127;
	mad.lo.s64 	%rd129, %rd128, %rd8, %rd122;
	cvta.to.global.u64 	%rd130, %rd191;
	shl.b64 	%rd131, %rd129, 3;
	add.s64 	%rd132, %rd130, %rd131;
	ld.global.nc.u64 	%rd133, [%rd132];
	and.b64  	%rd134, %rd133, %rd126;
	popc.b64 	%r52, %rd134;
	cvt.rn.f64.u32 	%fd26, %r52;
	shr.s64 	%rd135, %rd120, 29;
	add.s64 	%rd136, %rd1, %rd135;
	ld.global.nc.f64 	%fd27, [%rd136];
	mul.f64 	%fd28, %fd27, %fd26;
	cvta.to.global.u64 	%rd137, %rd196;
	shl.b64 	%rd138, %rd128, 3;
	add.s64 	%rd139, %rd137, %rd138;
	ld.global.nc.f64 	%fd29, [%rd139];
	fma.rn.f64 	%fd7, %fd29, %fd28, %fd6;
	add.s64 	%rd43, %rd36, %rd10;
	or.b64  	%rd140, %rd43, %rd7;
	and.b64  	%rd141, %rd140, -4294967296;
	setp.ne.s64 	%p12, %rd141, 0;
	@%p12 bra 	$L__BB4_20;
	cvt.u32.u64 	%r53, %rd7;
	cvt.u32.u64 	%r54, %rd43;
	div.u32 	%r55, %r54, %r53;
	mul.lo.s32 	%r56, %r55, %r53;
	sub.s32 	%r57, %r54, %r56;
	cvt.u64.u32 	%rd210, %r55;
	cvt.u64.u32 	%rd211, %r57;
	bra.uni 	$L__BB4_21;
$L__BB4_20:
	div.s64 	%rd210, %rd43, %rd7;
	mul.lo.s64 	%rd142, %rd210, %rd7;
	sub.s64 	%rd211, %rd43, %rd142;
$L__BB4_21:
	ld.param.u64 	%rd197, [popcount_weighted_keys_tiled_kernel_param_5];
	ld.param.u64 	%rd192, [popcount_weighted_keys_tiled_kernel_param_4];
	cvt.u32.u64 	%r59, %rd211;
	div.s32 	%r60, %r59, %r34;
	mul.lo.s32 	%r61, %r60, %r34;
	sub.s32 	%r62, %r59, %r61;
	add.s32 	%r63, %r62, %r2;
	shl.b64 	%rd143, %rd210, 32;
	cvt.s64.s32 	%rd144, %rd210;
	cvt.s64.s32 	%rd145, %r63;
	mad.lo.s64 	%rd146, %rd144, %rd8, %rd145;
	shl.b64 	%rd147, %rd146, 3;
	add.s64 	%rd148, %rd2, %rd147;
	ld.global.nc.u64 	%rd149, [%rd148];
	cvt.s64.s32 	%rd150, %r60;
	add.s64 	%rd151, %rd9, %rd150;
	mad.lo.s64 	%rd152, %rd151, %rd8, %rd145;
	cvta.to.global.u64 	%rd153, %rd192;
	shl.b64 	%rd154, %rd152, 3;
	add.s64 	%rd155, %rd153, %rd154;
	ld.global.nc.u64 	%rd156, [%rd155];
	and.b64  	%rd157, %rd156, %rd149;
	popc.b64 	%r64, %rd157;
	cvt.rn.f64.u32 	%fd30, %r64;
	shr.s64 	%rd158, %rd143, 29;
	add.s64 	%rd159, %rd1, %rd158;
	ld.global.nc.f64 	%fd31, [%rd159];
	mul.f64 	%fd32, %fd31, %fd30;
	cvta.to.global.u64 	%rd160, %rd197;
	shl.b64 	%rd161, %rd151, 3;
	add.s64 	%rd162, %rd160, %rd161;
	ld.global.nc.f64 	%fd33, [%rd162];
	fma.rn.f64 	%fd8, %fd33, %fd32, %fd7;
	add.s64 	%rd50, %rd43, %rd10;
	or.b64  	%rd163, %rd50, %rd7;
	and.b64  	%rd164, %rd163, -4294967296;
	setp.ne.s64 	%p13, %rd164, 0;
	@%p13 bra 	$L__BB4_23;
	cvt.u32.u64 	%r65, %rd7;
	cvt.u32.u64 	%r66, %rd50;
	div.u32 	%r67, %r66, %r65;
	mul.lo.s32 	%r68, %r67, %r65;
	sub.s32 	%r69, %r66, %r68;
	cvt.u64.u32 	%rd212, %r67;
	cvt.u64.u32 	%rd213, %r69;
	bra.uni 	$L__BB4_24;
$L__BB4_23:
	div.s64 	%rd212, %rd50, %rd7;
	mul.lo.s64 	%rd165, %rd212, %rd7;
	sub.s64 	%rd213, %rd50, %rd165;
$L__BB4_24:
	ld.param.u64 	%rd198, [popcount_weighted_keys_tiled_kernel_param_5];
	ld.param.u64 	%rd193, [popcount_weighted_keys_tiled_kernel_param_4];
	cvt.u32.u64 	%r71, %rd213;
	div.s32 	%r72, %r71, %r34;
	mul.lo.s32 	%r73, %r72, %r34;
	sub.s32 	%r74, %r71, %r73;
	add.s32 	%r75, %r74, %r2;
	shl.b64 	%rd166, %rd212, 32;
	cvt.s64.s32 	%rd167, %rd212;
	cvt.s64.s32 	%rd168, %r75;
	mad.lo.s64 	%rd169, %rd167, %rd8, %rd168;
	shl.b64 	%rd170, %rd169, 3;
	add.s64 	%rd171, %rd2, %rd170;
	ld.global.nc.u64 	%rd172, [%rd171];
	cvt.s64.s32 	%rd173, %r72;
	add.s64 	%rd174, %rd9, %rd173;
	mad.lo.s64 	%rd175, %rd174, %rd8, %rd168;
	cvta.to.global.u64 	%rd176, %rd193;
	shl.b64 	%rd177, %rd175, 3;
	add.s64 	%rd178, %rd176, %rd177;
	ld.global.nc.u64 	%rd179, [%rd178];
	and.b64  	%rd180, %rd179, %rd172;
	popc.b64 	%r76, %rd180;
	cvt.rn.f64.u32 	%fd34, %r76;
	shr.s64 	%rd181, %rd166, 29;
	add.s64 	%rd182, %rd1, %rd181;
	ld.global.nc.f64 	%fd35, [%rd182];
	mul.f64 	%fd36, %fd35, %fd34;
	cvta.to.global.u64 	%rd183, %rd198;
	shl.b64 	%rd184, %rd174, 3;
	add.s64 	%rd185, %rd183, %rd184;
	ld.global.nc.f64 	%fd37, [%rd185];
	fma.rn.f64 	%fd63, %fd37, %fd36, %fd8;
	add.s64 	%rd202, %rd50, %rd10;
	setp.lt.s64 	%p14, %rd202, %rd5;
	@%p14 bra 	$L__BB4_12;
$L__BB4_25:
	cvt.u32.u64 	%r97, %rd6;
	// begin inline asm
	mov.b64 {%r77,%r78}, %fd63;
	// end inline asm
	shfl.sync.down.b32	%r80|%p15, %r78, 16, 31, -1;
	shfl.sync.down.b32	%r79|%p16, %r77, 16, 31, -1;
	// begin inline asm
	mov.b64 %fd39, {%r79,%r80};
	// end inline asm
	add.f64 	%fd40, %fd63, %fd39;
	// begin inline asm
	mov.b64 {%r81,%r82}, %fd40;
	// end inline asm
	shfl.sync.down.b32	%r84|%p17, %r82, 8, 31, -1;
	shfl.sync.down.b32	%r83|%p18, %r81, 8, 31, -1;
	// begin inline asm
	mov.b64 %fd41, {%r83,%r84};
	// end inline asm
	add.f64 	%fd42, %fd40, %fd41;
	// begin inline asm
	mov.b64 {%r85,%r86}, %fd42;
	// end inline asm
	shfl.sync.down.b32	%r88|%p19, %r86, 4, 31, -1;
	shfl.sync.down.b32	%r87|%p20, %r85, 4, 31, -1;
	// begin inline asm
	mov.b64 %fd43, {%r87,%r88};
	// end inline asm
	add.f64 	%fd44, %fd42, %fd43;
	// begin inline asm
	mov.b64 {%r89,%r90}, %fd44;
	// end inline asm
	shfl.sync.down.b32	%r92|%p21, %r90, 2, 31, -1;
	shfl.sync.down.b32	%r91|%p22, %r89, 2, 31, -1;
	// begin inline asm
	mov.b64 %fd45, {%r91,%r92};
	// end inline asm
	add.f64 	%fd46, %fd44, %fd45;
	// begin inline asm
	mov.b64 {%r93,%r94}, %fd46;
	// end inline asm
	shfl.sync.down.b32	%r96|%p23, %r94, 1, 31, -1;
	shfl.sync.down.b32	%r95|%p24, %r93, 1, 31, -1;
	// begin inline asm
	mov.b64 %fd47, {%r95,%r96};
	// end inline asm
	add.f64 	%fd11, %fd46, %fd47;
	and.b32  	%r98, %r97, 31;
	setp.ne.s32 	%p25, %r98, 0;
	@%p25 bra 	$L__BB4_27;
	shr.u32 	%r100, %r97, 2;
	mov.u32 	%r101, _ZZ35popcount_weighted_keys_tiled_kernelE9warp_sums;
	add.s32 	%r102, %r101, %r100;
	st.shared.f64 	[%r102], %fd11;
$L__BB4_27:
	bar.sync 	0;
	setp.gt.u32 	%p26, %r97, 31;
	@%p26 bra 	$L__BB4_32;
	mov.u32 	%r105, %ntid.x;
	shr.u32 	%r106, %r105, 5;
	setp.ge.u32 	%p27, %r97, %r106;
	mov.f64 	%fd64, 0d0000000000000000;
	@%p27 bra 	$L__BB4_30;
	shl.b32 	%r108, %r97, 3;
	mov.u32 	%r109, _ZZ35popcount_weighted_keys_tiled_kernelE9warp_sums;
	add.s32 	%r110, %r109, %r108;
	ld.shared.f64 	%fd64, [%r110];
$L__BB4_30:
	cvt.u32.u64 	%r131, %rd6;
	// begin inline asm
	mov.b64 {%r111,%r112}, %fd64;
	// end inline asm
	shfl.sync.down.b32	%r114|%p28, %r112, 16, 31, -1;
	shfl.sync.down.b32	%r113|%p29, %r111, 16, 31, -1;
	// begin inline asm
	mov.b64 %fd50, {%r113,%r114};
	// end inline asm
	add.f64 	%fd51, %fd64, %fd50;
	// begin inline asm
	mov.b64 {%r115,%r116}, %fd51;
	// end inline asm
	shfl.sync.down.b32	%r118|%p30, %r116, 8, 31, -1;
	shfl.sync.down.b32	%r117|%p31, %r115, 8, 31, -1;
	// begin inline asm
	mov.b64 %fd52, {%r117,%r118};
	// end inline asm
	add.f64 	%fd53, %fd51, %fd52;
	// begin inline asm
	mov.b64 {%r119,%r120}, %fd53;
	// end inline asm
	shfl.sync.down.b32	%r122|%p32, %r120, 4, 31, -1;
	shfl.sync.down.b32	%r121|%p33, %r119, 4, 31, -1;
	// begin inline asm
	mov.b64 %fd54, {%r121,%r122};
	// end inline asm
	add.f64 	%fd55, %fd53, %fd54;
	// begin inline asm
	mov.b64 {%r123,%r124}, %fd55;
	// end inline asm
	shfl.sync.down.b32	%r126|%p34, %r124, 2, 31, -1;
	shfl.sync.down.b32	%r125|%p35, %r123, 2, 31, -1;
	// begin inline asm
	mov.b64 %fd56, {%r125,%r126};
	// end inline asm
	add.f64 	%fd57, %fd55, %fd56;
	// begin inline asm
	mov.b64 {%r127,%r128}, %fd57;
	// end inline asm
	shfl.sync.down.b32	%r130|%p36, %r128, 1, 31, -1;
	shfl.sync.down.b32	%r129|%p37, %r127, 1, 31, -1;
	// begin inline asm
	mov.b64 %fd58, {%r129,%r130};
	// end inline asm
	add.f64 	%fd14, %fd57, %fd58;
	setp.ne.s32 	%p38, %r131, 0;
	@%p38 bra 	$L__BB4_32;
	ld.param.u64 	%rd199, [popcount_weighted_keys_tiled_kernel_param_9];
	cvta.to.global.u64 	%rd186, %rd199;
	mul.wide.u32 	%rd187, %r1, 8;
	add.s64 	%rd188, %rd186, %rd187;
	atom.global.add.f64 	%fd59, [%rd188], %fd14;
$L__BB4_32:
	ret;

}
	// .globl	scatter_set_double_kernel
.visible .entry scatter_set_double_kernel(
	.param .u64 .ptr .align 1 scatter_set_double_kernel_param_0,
	.param .u64 .ptr .align 1 scatter_set_double_kernel_param_1,
	.param .u32 scatter_set_double_kernel_param_2,
	.param .u64 .ptr .align 1 scatter_set_double_kernel_param_3
)
{
	.reg .pred 	%p<2>;
	.reg .b32 	%r<6>;
	.reg .b64 	%rd<13>;
	.reg .b64 	%fd<2>;

	ld.param.u64 	%rd1, [scatter_set_double_kernel_param_0];
	ld.param.u64 	%rd2, [scatter_set_double_kernel_param_1];
	ld.param.u32 	%r2, [scatter_set_double_kernel_param_2];
	ld.param.u64 	%rd3, [scatter_set_double_kernel_param_3];
	mov.u32 	%r3, %ctaid.x;
	mov.u32 	%r4, %ntid.x;
	mov.u32 	%r5, %tid.x;
	mad.lo.s32 	%r1, %r3, %r4, %r5;
	setp.ge.s32 	%p1, %r1, %r2;
	@%p1 bra 	$L__BB5_2;
	cvta.to.global.u64 	%rd4, %rd1;
	cvta.to.global.u64 	%rd5, %rd2;
	cvta.to.global.u64 	%rd6, %rd3;
	mul.wide.s32 	%rd7, %r1, 8;
	add.s64 	%rd8, %rd4, %rd7;
	ld.global.nc.u64 	%rd9, [%rd8];
	add.s64 	%rd10, %rd5, %rd7;
	ld.global.nc.f64 	%fd1, [%rd10];
	shl.b64 	%rd11, %rd9, 3;
	add.s64 	%rd12, %rd6, %rd11;
	st.global.f64 	[%rd12], %fd1;
$L__BB5_2:
	ret;

}
	// .globl	ewah_decompress_kernel
.visible .entry ewah_decompress_kernel(
	.param .u64 .ptr .align 1 ewah_decompress_kernel_param_0,
	.param .u32 ewah_decompress_kernel_param_1,
	.param .u32 ewah_decompress_kernel_param_2,
	.param .u64 .ptr .align 1 ewah_decompress_kernel_param_3
)
{
	.reg .pred 	%p<29>;
	.reg .b32 	%r<67>;
	.reg .b64 	%rd<32>;

	ld.param.u64 	%rd6, [ewah_decompress_kernel_param_0];
	ld.param.u32 	%r39, [ewah_decompress_kernel_param_1];
	ld.param.u32 	%r40, [ewah_decompress_kernel_param_2];
	ld.param.u64 	%rd7, [ewah_decompress_kernel_param_3];
	cvta.to.global.u64 	%rd1, %rd6;
	cvta.to.global.u64 	%rd2, %rd7;
	mov.u32 	%r41, %tid.x;
	setp.ne.s32 	%p1, %r41, 0;
	@%p1 bra 	$L__BB6_21;
	mov.b32 	%r51, 0;
	min.s32 	%r43, %r39, %r40;
	setp.lt.s32 	%p2, %r43, 1;
	@%p2 bra 	$L__BB6_8;
	mov.b32 	%r51, 0;
	mov.u32 	%r57, %r51;
$L__BB6_3:
	mul.wide.s32 	%rd8, %r57, 8;
	add.s64 	%rd9, %rd1, %rd8;
	ld.global.nc.u64 	%rd4, [%rd9];
	shr.u64 	%rd10, %rd4, 1;
	cvt.u32.u64 	%r9, %rd10;
	setp.eq.s32 	%p3, %r9, 0;
	@%p3 bra 	$L__BB6_6;
	and.b64  	%rd11, %rd4, 1;
	neg.s64 	%rd5, %rd11;
	mov.b32 	%r55, 0;
$L__BB6_5:
	mul.wide.s32 	%rd12, %r51, 8;
	add.s64 	%rd13, %rd2, %rd12;
	add.s32 	%r51, %r51, 1;
	st.global.u64 	[%rd13], %rd5;
	add.s32 	%r55, %r55, 1;
	setp.lt.u32 	%p4, %r55, %r9;
	setp.lt.s32 	%p5, %r51, %r40;
	and.pred  	%p6, %p4, %p5;
	@%p6 bra 	$L__BB6_5;
$L__BB6_6:
	add.s32 	%r57, %r57, 1;
	setp.lt.u64 	%p7, %rd4, 8589934592;
	setp.ge.s32 	%p8, %r51, %r40;
	setp.ge.s32 	%p9, %r57, %r39;
	or.pred  	%p10, %p8, %p9;
	or.pred  	%p11, %p10, %p7;
	@%p11 bra 	$L__BB6_7;
	bra.uni 	$L__BB6_22;
$L__BB6_7:
	setp.lt.s32 	%p17, %r57, %r39;
	setp.lt.s32 	%p18, %r51, %r40;
	and.pred  	%p19, %p17, %p18;
	@%p19 bra 	$L__BB6_3;
$L__BB6_8:
	setp.ge.s32 	%p20, %r51, %r40;
	@%p20 bra 	$L__BB6_21;
	sub.s32 	%r4, %r40, %r51;
	and.b32  	%r5, %r4, 15;
	sub.s32 	%r47, %r51, %r40;
	setp.gt.u32 	%p21, %r47, -16;
	@%p21 bra 	$L__BB6_12;
	and.b32  	%r48, %r4, -16;
	neg.s32 	%r60, %r48;
	add.s64 	%rd3, %rd2, 64;
$L__BB6_11:
	.pragma "nounroll";
	mul.wide.s32 	%rd20, %r51, 8;
	add.s64 	%rd21, %rd3, %rd20;
	mov.b64 	%rd22, 0;
	st.global.u64 	[%rd21+-64], %rd22;
	st.global.u64 	[%rd21+-56], %rd22;
	st.global.u64 	[%rd21+-48], %rd22;
	st.global.u64 	[%rd21+-40], %rd22;
	st.global.u64 	[%rd21+-32], %rd22;
	st.global.u64 	[%rd21+-24], %rd22;
	st.global.u64 	[%rd21+-16], %rd22;
	st.global.u64 	[%rd21+-8], %rd22;
	st.global.u64 	[%rd21], %rd22;
	st.global.u64 	[%rd21+8], %rd22;
	st.global.u64 	[%rd21+16], %rd22;
	st.global.u64 	[%rd21+24], %rd22;
	st.global.u64 	[%rd21+32], %rd22;
	st.global.u64 	[%rd21+40], %rd22;
	st.global.u64 	[%rd21+48], %rd22;
	add.s32 	%r51, %r51, 16;
	st.global.u64 	[%rd21+56], %rd22;
	add.s32 	%r60, %r60, 16;
	setp.ne.s32 	%p22, %r60, 0;
	@%p22 bra 	$L__BB6_11;
$L__BB6_12:
	setp.eq.s32 	%p23, %r5, 0;
	@%p23 bra 	$L__BB6_21;
	and.b32  	%r28, %r4, 7;
	setp.lt.u32 	%p24, %r5, 8;
	@%p24 bra 	$L__BB6_15;
	mul.wide.s32 	%rd23, %r51, 8;
	add.s64 	%rd24, %rd2, %rd23;
	mov.b64 	%rd25, 0;
	st.global.u64 	[%rd24], %rd25;
	st.global.u64 	[%rd24+8], %rd25;
	st.global.u64 	[%rd24+16], %rd25;
	st.global.u64 	[%rd24+24], %rd25;
	st.global.u64 	[%rd24+32], %rd25;
	st.global.u64 	[%rd24+40], %rd25;
	st.global.u64 	[%rd24+48], %rd25;
	st.global.u64 	[%rd24+56], %rd25;
	add.s32 	%r51, %r51, 8;
$L__BB6_15:
	setp.eq.s32 	%p25, %r28, 0;
	@%p25 bra 	$L__BB6_21;
	and.b32  	%r31, %r4, 3;
	setp.lt.u32 	%p26, %r28, 4;
	@%p26 bra 	$L__BB6_18;
	mul.wide.s32 	%rd26, %r51, 8;
	add.s64 	%rd27, %rd2, %rd26;
	mov.b64 	%rd28, 0;
	st.global.u64 	[%rd27], %rd28;
	st.global.u64 	[%rd27+8], %rd28;
	st.global.u64 	[%rd27+16], %rd28;
	st.global.u64 	[%rd27+24], %rd28;
	add.s32 	%r51, %r51, 4;
$L__BB6_18:
	setp.eq.s32 	%p27, %r31, 0;
	@%p27 bra 	$L__BB6_21;
	neg.s32 	%r65, %r31;
$L__BB6_20:
	.pragma "nounroll";
	mul.wide.s32 	%rd29, %r51, 8;
	add.s64 	%rd30, %rd2, %rd29;
	add.s32 	%r51, %r51, 1;
	mov.b64 	%rd31, 0;
	st.global.u64 	[%rd30], %rd31;
	add.s32 	%r65, %r65, 1;
	setp.ne.s32 	%p28, %r65, 0;
	@%p28 bra 	$L__BB6_20;
$L__BB6_21:
	ret;
$L__BB6_22:
	shr.u64 	%rd14, %rd4, 33;
	cvt.u32.u64 	%r12, %rd14;
	mov.b32 	%r58, 0;
	mov.u32 	%r59, %r51;
$L__BB6_23:
	mul.wide.s32 	%rd15, %r57, 8;
	add.s64 	%rd16, %rd1, %rd15;
	ld.global.nc.u64 	%rd17, [%rd16];
	add.s32 	%r51, %r59, 1;
	mul.wide.s32 	%rd18, %r59, 8;
	add.s64 	%rd19, %rd2, %rd18;
	st.global.u64 	[%rd19], %rd17;
	add.s32 	%r58, %r58, 1;
	add.s32 	%r57, %r57, 1;
	setp.lt.u32 	%p12, %r58, %r12;
	setp.lt.s32 	%p13, %r51, %r40;
	setp.lt.s32 	%p14, %r57, %r39;
	and.pred  	%p15, %p13, %p14;
	and.pred  	%p16, %p15, %p12;
	mov.u32 	%r59, %r51;
	@%p16 bra 	$L__BB6_23;
	bra.uni 	$L__BB6_7;

}
	// .globl	pack_bits_all_kernel
.visible .entry pack_bits_all_kernel(
	.param .u64 .ptr .align 1 pack_bits_all_kernel_param_0,
	.param .u64 pack_bits_all_kernel_param_1,
	.param .u32 pack_bits_all_kernel_param_2,
	.param .u32 pack_bits_all_kernel_param_3,
	.param .u64 pack_bits_all_kernel_param_4,
	.param .u64 .ptr .align 1 pack_bits_all_kernel_param_5
)
{
	.reg .pred 	%p<11>;
	.reg .b32 	%r<38>;
	.reg .b64 	%rd<75>;

	ld.param.u64 	%rd17, [pack_bits_all_kernel_param_0];
	ld.param.u64 	%rd18, [pack_bits_all_kernel_param_1];
	ld.param.u32 	%r5, [pack_bits_all_kernel_param_2];
	ld.param.u32 	%r4, [pack_bits_all_kernel_param_3];
	ld.param.u64 	%rd19, [pack_bits_all_kernel_param_4];
	ld.param.u64 	%rd20, [pack_bits_all_kernel_param_5];
	mul.lo.s32 	%r6, %r4, %r5;
	mov.u32 	%r7, %ctaid.x;
	mov.u32 	%r8, %ntid.x;
	mov.u32 	%r9, %tid.x;
	mad.lo.s32 	%r1, %r7, %r8, %r9;
	setp.ge.s32 	%p1, %r1, %r6;
	@%p1 bra 	$L__BB7_12;
	div.s32 	%r11, %r1, %r4;
	mul.lo.s32 	%r12, %r11, %r4;
	sub.s32 	%r13, %r1, %r12;
	mul.wide.s32 	%rd1, %r13, 64;
	cvt.u64.u32 	%rd2, %r11;
	cvta.to.global.u64 	%rd3, %rd17;
	mov.b64 	%rd74, 0;
	mov.b32 	%r37, 0;
	cvt.u32.u64 	%r14, %rd2;
$L__BB7_2:
	cvt.u64.u32 	%rd5, %r37;
	add.s64 	%rd6, %rd1, %rd5;
	setp.ge.s64 	%p2, %rd6, %rd18;
	@%p2 bra 	$L__BB7_11;
	shl.b64 	%rd22, %rd6, 3;
	add.s64 	%rd7, %rd3, %rd22;
	ld.global.nc.u64 	%rd23, [%rd7];
	and.b64  	%rd24, %rd23, %rd19;
	shr.u64 	%rd25, %rd24, %r14;
	and.b64  	%rd26, %rd25, 1;
	cvt.u32.u64 	%r15, %rd5;
	shl.b64 	%rd27, %rd26, %r15;
	or.b64  	%rd74, %rd27, %rd74;
	add.s64 	%rd28, %rd6, 1;
	setp.ge.s64 	%p3, %rd28, %rd18;
	@%p3 bra 	$L__BB7_11;
	add.s32 	%r17, %r15, 1;
	ld.global.nc.u64 	%rd29, [%rd7+8];
	and.b64  	%rd30, %rd29, %rd19;
	shr.u64 	%rd31, %rd30, %r14;
	and.b64  	%rd32, %rd31, 1;
	shl.b64 	%rd33, %rd32, %r17;
	or.b64  	%rd74, %rd33, %rd74;
	add.s64 	%rd34, %rd6, 2;
	setp.ge.s64 	%p4, %rd34, %rd18;
	@%p4 bra 	$L__BB7_11;
	add.s32 	%r20, %r15, 2;
	ld.global.nc.u64 	%rd35, [%rd7+16];
	and.b64  	%rd36, %rd35, %rd19;
	shr.u64 	%rd37, %rd36, %r14;
	and.b64  	%rd38, %rd37, 1;
	shl.b64 	%rd39, %rd38, %r20;
	or.b64  	%rd74, %rd39, %rd74;
	add.s64 	%rd40, %rd6, 3;
	setp.ge.s64 	%p5, %rd40, %rd18;
	@%p5 bra 	$L__BB7_11;
	add.s32 	%r23, %r15, 3;
	ld.global.nc.u64 	%rd41, [%rd7+24];
	and.b64  	%rd42, %rd41, %rd19;
	shr.u64 	%rd43, %rd42, %r14;
	and.b64  	%rd44, %rd43, 1;
	shl.b64 	%rd45, %rd44, %r23;
	or.b64  	%rd74, %rd45, %rd74;
	add.s64 	%rd46, %rd6, 4;
	setp.ge.s64 	%p6, %rd46, %rd18;
	@%p6 bra 	$L__BB7_11;
	add.s32 	%r26, %r15, 4;
	ld.global.nc.u64 	%rd47, [%rd7+32];
	and.b64  	%rd48, %rd47, %rd19;
	shr.u64 	%rd49, %rd48, %r14;
	and.b64  	%rd50, %rd49, 1;
	shl.b64 	%rd51, %rd50, %r26;
	or.b64  	%rd74, %rd51, %rd74;
	add.s64 	%rd52, %rd6, 5;
	setp.ge.s64 	%p7, %rd52, %rd18;
	@%p7 bra 	$L__BB7_11;
	add.s32 	%r29, %r15, 5;
	ld.global.nc.u64 	%rd53, [%rd7+40];
	and.b64  	%rd54, %rd53, %rd19;
	shr.u64 	%rd55, %rd54, %r14;
	and.b64  	%rd56, %rd55, 1;
	shl.b64 	%rd57, %rd56, %r29;
	or.b64  	%rd74, %rd57, %rd74;
	add.s64 	%rd58, %rd6, 6;
	setp.ge.s64 	%p8, %rd58, %rd18;
	@%p8 bra 	$L__BB7_11;
	add.s32 	%r32, %r15, 6;
	ld.global.nc.u64 	%rd59, [%rd7+48];
	and.b64  	%rd60, %rd59, %rd19;
	shr.u64 	%rd61, %rd60, %r14;
	and.b64  	%rd62, %rd61, 1;
	shl.b64 	%rd63, %rd62, %r32;
	or.b64  	%rd74, %rd63, %rd74;
	add.s64 	%rd64, %rd6, 7;
	setp.ge.s64 	%p9, %rd64, %rd18;
	@%p9 bra 	$L__BB7_11;
	add.s32 	%r35, %r15, 7;
	ld.global.nc.u64 	%rd65, [%rd7+56];
	and.b64  	%rd66, %rd65, %rd19;
	shr.u64 	%rd67, %rd66, %r14;
	and.b64  	%rd68, %rd67, 1;
	shl.b64 	%rd69, %rd68, %r35;
	or.b64  	%rd74, %rd69, %rd74;
	add.s32 	%r37, %r15, 8;
	setp.ne.s32 	%p10, %r37, 64;
	@%p10 bra 	$L__BB7_2;
$L__BB7_11:
	cvta.to.global.u64 	%rd70, %rd20;
	mul.wide.s32 	%rd71, %r1, 8;
	add.s64 	%rd72, %rd70, %rd71;
	st.global.u64 	[%rd72], %rd74;
$L__BB7_12:
	ret;

}
	// .globl	pack_bits_all_ballot_multi_kernel
.visible .entry pack_bits_all_ballot_multi_kernel(
	.param .u64 .ptr .align 1 pack_bits_all_ballot_multi_kernel_param_0,
	.param .u64 pack_bits_all_ballot_multi_kernel_param_1,
	.param .u32 pack_bits_all_ballot_multi_kernel_param_2,
	.param .u32 pack_bits_all_ballot_multi_kernel_param_3,
	.param .u64 pack_bits_all_ballot_multi_kernel_param_4,
	.param .u64 .ptr .align 1 pack_bits_all_ballot_multi_kernel_param_5
)
{
	.reg .pred 	%p<16>;
	.reg .b32 	%r<14>;
	.reg .b64 	%rd<32>;

	ld.param.u64 	%rd4, [pack_bits_all_ballot_multi_kernel_param_0];
	ld.param.u64 	%rd5, [pack_bits_all_ballot_multi_kernel_param_1];
	ld.param.u32 	%r7, [pack_bits_all_ballot_multi_kernel_param_2];
	ld.param.u32 	%r6, [pack_bits_all_ballot_multi_kernel_param_3];
	ld.param.u64 	%rd6, [pack_bits_all_ballot_multi_kernel_param_4];
	ld.param.u64 	%rd7, [pack_bits_all_ballot_multi_kernel_param_5];
	mov.u32 	%r1, %ctaid.y;
	setp.ge.s32 	%p5, %r1, %r7;
	@%p5 bra 	$L__BB8_8;
	mov.u32 	%r8, %ntid.x;
	shr.u32 	%r9, %r8, 5;
	mov.u32 	%r10, %tid.x;
	shr.u32 	%r11, %r10, 5;
	and.b32  	%r2, %r10, 31;
	mov.u32 	%r12, %ctaid.x;
	mad.lo.s32 	%r3, %r9, %r12, %r11;
	setp.ge.s32 	%p6, %r3, %r6;
	@%p6 bra 	$L__BB8_8;
	cvt.u64.u32 	%rd1, %r3;
	mul.wide.u32 	%rd8, %r3, 64;
	cvt.u64.u32 	%rd9, %r2;
	or.b64  	%rd2, %rd8, %rd9;
	setp.ge.s64 	%p8, %rd2, %rd5;
	cvta.to.global.u64 	%rd10, %rd4;
	shl.b64 	%rd11, %rd2, 3;
	add.s64 	%rd3, %rd10, %rd11;
	mov.pred 	%p14, 0;
	@%p8 bra 	$L__BB8_4;
	ld.global.nc.u64 	%rd12, [%rd3];
	mov.b64 	%rd13, 1;
	shl.b64 	%rd14, %rd13, %r1;
	and.b64  	%rd15, %rd14, %rd12;
	and.b64  	%rd16, %rd15, %rd6;
	setp.ne.s64 	%p14, %rd16, 0;
$L__BB8_4:
	add.s64 	%rd17, %rd2, 32;
	setp.ge.s64 	%p10, %rd17, %rd5;
	mov.pred 	%p15, 0;
	@%p10 bra 	$L__BB8_6;
	ld.global.nc.u64 	%rd18, [%rd3+256];
	mov.b64 	%rd19, 1;
	shl.b64 	%rd20, %rd19, %r1;
	and.b64  	%rd21, %rd20, %rd18;
	and.b64  	%rd22, %rd21, %rd6;
	setp.ne.s64 	%p15, %rd22, 0;
$L__BB8_6:
	mov.b32 	%r13, -1;
	vote.sync.ballot.b32 	%r4, %p14, %r13;
	vote.sync.ballot.b32 	%r5, %p15, %r13;
	setp.ne.s32 	%p13, %r2, 0;
	@%p13 bra 	$L__BB8_8;
	cvt.u64.u32 	%rd23, %r4;
	cvt.u64.u32 	%rd24, %r5;
	shl.b64 	%rd25, %rd24, 32;
	or.b64  	%rd26, %rd25, %rd23;
	mul.wide.u32 	%rd27, %r6, %r1;
	add.s64 	%rd28, %rd27, %rd1;
	cvta.to.global.u64 	%rd29, %rd7;
	shl.b64 	%rd30, %rd28, 3;
	add.s64 	%rd31, %rd29, %rd30;
	st.global.u64 	[%rd31], %rd26;
$L__BB8_8:
	ret;

}
	// .globl	slice_popcount_sum_kernel
.visible .entry slice_popcount_sum_kernel(
	.param .u64 .ptr .align 1 slice_popcount_sum_kernel_param_0,
	.param .u32 slice_popcount_sum_kernel_param_1,
	.param .u32 slice_popcount_sum_kernel_param_2,
	.param .u64 .ptr .align 1 slice_popcount_sum_kernel_param_3
)
{
	.reg .pred 	%p<27>;
	.reg .b32 	%r<59>;
	.reg .b64 	%rd<47>;
	// demoted variable
	.shared .align 8 .b8 _ZZ25slice_popcount_sum_kernelE4smem[256];
	ld.param.u64 	%rd10, [slice_popcount_sum_kernel_param_0];
	ld.param.u32 	%r7, [slice_popcount_sum_kernel_param_1];
	ld.param.u32 	%r6, [slice_popcount_sum_kernel_param_2];
	ld.param.u64 	%rd11, [slice_popcount_sum_kernel_param_3];
	mov.u32 	%r1, %ctaid.x;
	setp.ge.s32 	%p1, %r1, %r7;
	@%p1 bra 	$L__BB9_10;
	mov.u32 	%r2, %tid.x;
	setp.ge.s32 	%p2, %r2, %r6;
	mov.b64 	%rd45, 0;
	@%p2 bra 	$L__BB9_4;
	mul.wide.u32 	%rd1, %r6, %r1;
	mov.u32 	%r3, %ntid.x;
	cvta.to.global.u64 	%rd2, %rd10;
	mov.b64 	%rd45, 0;
	mov.u32 	%r58, %r2;
$L__BB9_3:
	cvt.s64.s32 	%rd14, %r58;
	add.s64 	%rd15, %rd1, %rd14;
	shl.b64 	%rd16, %rd15, 3;
	add.s64 	%rd17, %rd2, %rd16;
	ld.global.nc.u64 	%rd18, [%rd17];
	popc.b64 	%r8, %rd18;
	cvt.u64.u32 	%rd19, %r8;
	add.s64 	%rd45, %rd19, %rd45;
	add.s32 	%r58, %r58, %r3;
	setp.lt.s32 	%p3, %r58, %r6;
	@%p3 bra 	$L__BB9_3;
$L__BB9_4:
	// begin inline asm
	mov.b64 {%r9,%r10}, %rd45;
	// end inline asm
	shfl.sync.down.b32	%r12|%p4, %r10, 16, 31, -1;
	shfl.sync.down.b32	%r11|%p5, %r9, 16, 31, -1;
	// begin inline asm
	mov.b64 %rd21, {%r11,%r12};
	// end inline asm
	add.s64 	%rd22, %rd21, %rd45;
	// begin inline asm
	mov.b64 {%r13,%r14}, %rd22;
	// end inline asm
	shfl.sync.down.b32	%r16|%p6, %r14, 8, 31, -1;
	shfl.sync.down.b32	%r15|%p7, %r13, 8, 31, -1;
	// begin inline asm
	mov.b64 %rd23, {%r15,%r16};
	// end inline asm
	add.s64 	%rd24, %rd23, %rd22;
	// begin inline asm
	mov.b64 {%r17,%r18}, %rd24;
	// end inline asm
	shfl.sync.down.b32	%r20|%p8, %r18, 4, 31, -1;
	shfl.sync.down.b32	%r19|%p9, %r17, 4, 31, -1;
	// begin inline asm
	mov.b64 %rd25, {%r19,%r20};
	// end inline asm
	add.s64 	%rd26, %rd25, %rd24;
	// begin inline asm
	mov.b64 {%r21,%r22}, %rd26;
	// end inline asm
	shfl.sync.down.b32	%r24|%p10, %r22, 2, 31, -1;
	shfl.sync.down.b32	%r23|%p11, %r21, 2, 31, -1;
	// begin inline asm
	mov.b64 %rd27, {%r23,%r24};
	// end inline asm
	add.s64 	%rd28, %rd27, %rd26;
	// begin inline asm
	mov.b64 {%r25,%r26}, %rd28;
	// end inline asm
	shfl.sync.down.b32	%r28|%p12, %r26, 1, 31, -1;
	shfl.sync.down.b32	%r27|%p13, %r25, 1, 31, -1;
	// begin inline asm
	mov.b64 %rd29, {%r27,%r28};
	// end inline asm
	add.s64 	%rd6, %rd29, %rd28;
	and.b32  	%r29, %r2, 31;
	setp.ne.s32 	%p14, %r29, 0;
	@%p14 bra 	$L__BB9_6;
	shr.u32 	%r30, %r2, 2;
	mov.u32 	%r31, _ZZ25slice_popcount_sum_kernelE4smem;
	add.s32 	%r32, %r31, %r30;
	st.shared.u64 	[%r32], %rd6;
$L__BB9_6:
	bar.sync 	0;
	mov.u32 	%r33, %ntid.x;
	shr.u32 	%r34, %r33, 5;
	setp.ge.u32 	%p15, %r2, %r34;
	mov.b64 	%rd46, 0;
	@%p15 bra 	$L__BB9_8;
	shl.b32 	%r35, %r2, 3;
	mov.u32 	%r36, _ZZ25slice_popcount_sum_kernelE4smem;
	add.s32 	%r37, %r36, %r35;
	ld.shared.u64 	%rd46, [%r37];
$L__BB9_8:
	// begin inline asm
	mov.b64 {%r38,%r39}, %rd46;
	// end inline asm
	shfl.sync.down.b32	%r41|%p16, %r39, 16, 31, -1;
	shfl.sync.down.b32	%r40|%p17, %r38, 16, 31, -1;
	// begin inline asm
	mov.b64 %rd32, {%r40,%r41};
	// end inline asm
	add.s64 	%rd33, %rd32, %rd46;
	// begin inline asm
	mov.b64 {%r42,%r43}, %rd33;
	// end inline asm
	shfl.sync.down.b32	%r45|%p18, %r43, 8, 31, -1;
	shfl.sync.down.b32	%r44|%p19, %r42, 8, 31, -1;
	// begin inline asm
	mov.b64 %rd34, {%r44,%r45};
	// end inline asm
	add.s64 	%rd35, %rd34, %rd33;
	// begin inline asm
	mov.b64 {%r46,%r47}, %rd35;
	// end inline asm
	shfl.sync.down.b32	%r49|%p20, %r47, 4, 31, -1;
	shfl.sync.down.b32	%r48|%p21, %r46, 4, 31, -1;
	// begin inline asm
	mov.b64 %rd36, {%r48,%r49};
	// end inline asm
	add.s64 	%rd37, %rd36, %rd35;
	// begin inline asm
	mov.b64 {%r50,%r51}, %rd37;
	// end inline asm
	shfl.sync.down.b32	%r53|%p22, %r51, 2, 31, -1;
	shfl.sync.down.b32	%r52|%p23, %r50, 2, 31, -1;
	// begin inline asm
	mov.b64 %rd38, {%r52,%r53};
	// end inline asm
	add.s64 	%rd39, %rd38, %rd37;
	// begin inline asm
	mov.b64 {%r54,%r55}, %rd39;
	// end inline asm
	shfl.sync.down.b32	%r57|%p24, %r55, 1, 31, -1;
	shfl.sync.down.b32	%r56|%p25, %r54, 1, 31, -1;
	// begin inline asm
	mov.b64 %rd40, {%r56,%r57};
	// end inline asm
	add.s64 	%rd9, %rd40, %rd39;
	setp.ne.s32 	%p26, %r2, 0;
	@%p26 bra 	$L__BB9_10;
	cvta.to.global.u64 	%rd41, %rd11;
	mul.wide.u32 	%rd42, %r1, 8;
	add.s64 	%rd43, %rd41, %rd42;
	st.global.u64 	[%rd43], %rd9;
$L__BB9_10:
	ret;

}
	// .globl	compress_flags_from_density_kernel
.visible .entry compress_flags_from_density_kernel(
	.param .u64 .ptr .align 1 compress_flags_from_density_kernel_param_0,
	.param .u32 compress_flags_from_density_kernel_param_1,
	.param .u32 compress_flags_from_density_kernel_param_2,
	.param .f64 compress_flags_from_density_kernel_param_3,
	.param .u64 .ptr .align 1 compress_flags_from_density_kernel_param_4
)
{
	.reg .pred 	%p<24>;
	.reg .b32 	%r<32>;
	.reg .b64 	%rd<10>;
	.reg .b64 	%fd<39>;

	ld.param.u64 	%rd1, [compress_flags_from_density_kernel_param_0];
	ld.param.u32 	%r7, [compress_flags_from_density_kernel_param_1];
	ld.param.u32 	%r6, [compress_flags_from_density_kernel_param_2];
	ld.param.f64 	%fd15, [compress_flags_from_density_kernel_param_3];
	ld.param.u64 	%rd2, [compress_flags_from_density_kernel_param_4];
	mov.u32 	%r8, %ctaid.x;
	mov.u32 	%r9, %ntid.x;
	mov.u32 	%r10, %tid.x;
	mad.lo.s32 	%r1, %r8, %r9, %r10;
	setp.ge.s32 	%p1, %r1, %r7;
	@%p1 bra 	$L__BB10_10;
	cvt.rn.f64.s32 	%fd17, %r6;
	mul.f64 	%fd1, %fd17, 0d4050000000000000;
	setp.leu.f64 	%p2, %fd1, 0d0000000000000000;
	mov.f64 	%fd35, 0d0000000000000000;
	@%p2 bra 	$L__BB10_3;
	cvta.to.global.u64 	%rd3, %rd1;
	mul.wide.s32 	%rd4, %r1, 8;
	add.s64 	%rd5, %rd3, %rd4;
	ld.global.nc.u64 	%rd6, [%rd5];
	cvt.rn.f64.u64 	%fd18, %rd6;
	div.rn.f64 	%fd35, %fd18, %fd1;
$L__BB10_3:
	setp.gt.f64 	%p3, %fd35, 0d3FF0000000000000;
	selp.f64 	%fd4, 0d3FF0000000000000, %fd35, %p3;
	mov.f64 	%fd19, 0d3FF0000000000000;
	sub.f64 	%fd5, %fd19, %fd4;
	{
	.reg .b32 %temp; 
	mov.b64 	{%temp, %r2}, %fd5;
	}
	mov.f64 	%fd20, 0d4060000000000000;
	{
	.reg .b32 %temp; 
	mov.b64 	{%temp, %r11}, %fd20;
	}
	and.b32  	%r4, %r11, 2146435072;
	setp.eq.s32 	%p4, %r4, 1071644672;
	abs.f64 	%fd6, %fd5;
	{ // callseq 0, 0
	.param .b64 param0;
	st.param.f64 	[param0], %fd6;
	.param .b64 retval0;
	call.uni (retval0), 
	__internal_accurate_pow, 
	(
	param0
	);
	ld.param.f64 	%fd21, [retval0];
	} // callseq 0
	setp.lt.s32 	%p5, %r2, 0;
	neg.f64 	%fd23, %fd21;
	selp.f64 	%fd24, %fd23, %fd21, %p4;
	selp.f64 	%fd37, %fd24, %fd21, %p5;
	setp.neu.f64 	%p6, %fd5, 0d0000000000000000;
	@%p6 bra 	$L__BB10_5;
	setp.eq.s32 	%p7, %r4, 1071644672;
	selp.b32 	%r12, %r2, 0, %p7;
	setp.lt.s32 	%p8, %r11, 0;
	or.b32  	%r13, %r12, 2146435072;
	selp.b32 	%r14, %r13, %r12, %p8;
	mov.b32 	%r15, 0;
	mov.b64 	%fd37, {%r15, %r14};
$L__BB10_5:
	add.f64 	%fd25, %fd5, 0d4060000000000000;
	{
	.reg .b32 %temp; 
	mov.b64 	{%temp, %r16}, %fd25;
	}
	and.b32  	%r17, %r16, 2146435072;
	setp.ne.s32 	%p9, %r17, 2146435072;
	setp.neu.f64 	%p10, %fd6, 0d7FF0000000000000;
	or.pred  	%p11, %p10, %p9;
	@%p11 bra 	$L__BB10_7;
	setp.lt.s32 	%p12, %r2, 0;
	setp.eq.s32 	%p13, %r4, 1071644672;
	setp.lt.s32 	%p14, %r11, 0;
	selp.b32 	%r19, 0, 2146435072, %p14;
	and.b32  	%r20, %r11, 2147483647;
	setp.ne.s32 	%p15, %r20, 1071644672;
	or.b32  	%r21, %r19, -2147483648;
	selp.b32 	%r22, %r21, %r19, %p15;
	selp.b32 	%r23, %r22, %r19, %p13;
	selp.b32 	%r24, %r23, %r19, %p12;
	mov.b32 	%r25, 0;
	mov.b64 	%fd37, {%r25, %r24};
$L__BB10_7:
	setp.eq.s32 	%p16, %r4, 1071644672;
	{
	.reg .b32 %temp; 
	mov.b64 	{%temp, %r5}, %fd4;
	}
	{ // callseq 1, 0
	.param .b64 param0;
	st.param.f64 	[param0], %fd4;
	.param .b64 retval0;
	call.uni (retval0), 
	__internal_accurate_pow, 
	(
	param0
	);
	ld.param.f64 	%fd26, [retval0];
	} // callseq 1
	setp.lt.s32 	%p17, %r5, 0;
	neg.f64 	%fd28, %fd26;
	selp.f64 	%fd29, %fd28, %fd26, %p16;
	selp.f64 	%fd38, %fd29, %fd26, %p17;
	setp.neu.f64 	%p18, %fd4, 0d0000000000000000;
	@%p18 bra 	$L__BB10_9;
	setp.eq.s32 	%p19, %r4, 1071644672;
	selp.b32 	%r27, %r5, 0, %p19;
	setp.lt.s32 	%p20, %r11, 0;
	or.b32  	%r28, %r27, 2146435072;
	selp.b32 	%r29, %r28, %r27, %p20;
	mov.b32 	%r30, 0;
	mov.b64 	%fd38, {%r30, %r29};
$L__BB10_9:
	setp.eq.f64 	%p21, %fd5, 0d3FF0000000000000;
	setp.eq.f64 	%p22, %fd4, 0d3FF0000000000000;
	selp.f64 	%fd30, 0d3FF0000000000000, %fd38, %p22;
	mov.f64 	%fd31, 0d3FF0000000000000;
	sub.f64 	%fd32, %fd31, %fd37;
	selp.f64 	%fd33, 0d0000000000000000, %fd32, %p21;
	sub.f64 	%fd34, %fd33, %fd30;
	setp.le.f64 	%p23, %fd34, %fd15;
	selp.u32 	%r31, 1, 0, %p23;
	cvta.to.global.u64 	%rd7, %rd2;
	mul.wide.s32 	%rd8, %r1, 4;
	add.s64 	%rd9, %rd7, %rd8;
	st.global.u32 	[%rd9], %r31;
$L__BB10_10:
	ret;

}
	// .globl	ewah_size_kernel
.visible .entry ewah_size_kernel(
	.param .u64 .ptr .align 1 ewah_size_kernel_param_0,
	.param .u32 ewah_size_kernel_param_1,
	.param .u32 ewah_size_kernel_param_2,
	.param .u64 .ptr .align 1 ewah_size_kernel_param_3,
	.param .u64 .ptr .align 1 ewah_size_kernel_param_4
)
{
	.reg .pred 	%p<16>;
	.reg .b32 	%r<27>;
	.reg .b64 	%rd<39>;

	ld.param.u64 	%rd12, [ewah_size_kernel_param_0];
	ld.param.u32 	%r15, [ewah_size_kernel_param_1];
	ld.param.u32 	%r14, [ewah_size_kernel_param_2];
	ld.param.u64 	%rd13, [ewah_size_kernel_param_3];
	ld.param.u64 	%rd14, [ewah_size_kernel_param_4];
	mov.u32 	%r1, %ctaid.x;
	setp.ge.s32 	%p1, %r1, %r15;
	mov.u32 	%r16, %tid.x;
	setp.ne.s32 	%p2, %r16, 0;
	or.pred  	%p3, %p2, %p1;
	@%p3 bra 	$L__BB11_17;
	cvta.to.global.u64 	%rd1, %rd13;
	cvta.to.global.u64 	%rd2, %rd12;
	cvt.u64.u32 	%rd3, %r1;
	setp.lt.s32 	%p4, %r14, 1;
	mov.b64 	%rd38, 0;
	@%p4 bra 	$L__BB11_16;
	cvt.s64.s32 	%rd17, %r14;
	mul.lo.s64 	%rd18, %rd17, %rd3;
	shl.b64 	%rd19, %rd18, 3;
	add.s64 	%rd4, %rd2, %rd19;
	shl.b64 	%rd20, %rd3, 2;
	add.s64 	%rd21, %rd1, %rd20;
	ld.global.nc.u32 	%r2, [%rd21];
	mov.b64 	%rd38, 0;
	mov.b32 	%r22, 0;
$L__BB11_3:
	setp.eq.s32 	%p5, %r2, 0;
	@%p5 bra 	$L__BB11_9;
	mul.wide.s32 	%rd22, %r22, 8;
	add.s64 	%rd23, %rd4, %rd22;
	ld.global.nc.u64 	%rd6, [%rd23];
	add.s64 	%rd24, %rd6, 1;
	setp.gt.u64 	%p6, %rd24, 1;
	@%p6 bra 	$L__BB11_9;
	setp.ge.s32 	%p7, %r22, %r14;
	@%p7 bra 	$L__BB11_9;
	setp.eq.s64 	%p8, %rd6, -1;
	selp.s64 	%rd7, -1, 0, %p8;
	mov.u32 	%r21, %r22;
$L__BB11_7:
	mul.wide.s32 	%rd25, %r21, 8;
	add.s64 	%rd26, %rd4, %rd25;
	ld.global.nc.u64 	%rd27, [%rd26];
	setp.ne.s64 	%p9, %rd27, %rd7;
	mov.u32 	%r22, %r21;
	@%p9 bra 	$L__BB11_9;
	add.s32 	%r21, %r21, 1;
	setp.ne.s32 	%p10, %r21, %r14;
	mov.u32 	%r22, %r14;
	@%p10 bra 	$L__BB11_7;
$L__BB11_9:
	setp.le.s32 	%p11, %r14, %r22;
	mov.b64 	%rd37, 1;
	@%p11 bra 	$L__BB11_15;
	sub.s32 	%r7, %r14, %r22;
	mov.b32 	%r23, 0;
$L__BB11_11:
	setp.eq.s32 	%p12, %r2, 0;
	add.s32 	%r24, %r23, %r22;
	@%p12 bra 	$L__BB11_13;
	mul.wide.s32 	%rd29, %r24, 8;
	add.s64 	%rd30, %rd4, %rd29;
	ld.global.nc.u64 	%rd31, [%rd30];
	add.s64 	%rd32, %rd31, 1;
	setp.lt.u64 	%p13, %rd32, 2;
	mov.u32 	%r25, %r23;
	@%p13 bra 	$L__BB11_14;
$L__BB11_13:
	add.s32 	%r23, %r23, 1;
	setp.ne.s32 	%p14, %r23, %r7;
	mov.u32 	%r24, %r14;
	mov.u32 	%r25, %r7;
	@%p14 bra 	$L__BB11_11;
$L__BB11_14:
	add.s32 	%r19, %r25, 1;
	cvt.u64.u32 	%rd37, %r19;
	mov.u32 	%r22, %r24;
$L__BB11_15:
	add.s64 	%rd38, %rd38, %rd37;
	setp.lt.s32 	%p15, %r22, %r14;
	@%p15 bra 	$L__BB11_3;
$L__BB11_16:
	cvta.to.global.u64 	%rd33, %rd14;
	shl.b64 	%rd34, %rd3, 3;
	add.s64 	%rd35, %rd33, %rd34;
	st.global.u64 	[%rd35], %rd38;
$L__BB11_17:
	ret;

}
	// .globl	ewah_emit_kernel
.visible .entry ewah_emit_kernel(
	.param .u64 .ptr .align 1 ewah_emit_kernel_param_0,
	.param .u32 ewah_emit_kernel_param_1,
	.param .u32 ewah_emit_kernel_param_2,
	.param .u64 .ptr .align 1 ewah_emit_kernel_param_3,
	.param .u64 .ptr .align 1 ewah_emit_kernel_param_4,
	.param .u64 .ptr .align 1 ewah_emit_kernel_param_5,
	.param .u64 .ptr .align 1 ewah_emit_kernel_param_6
)
{
	.reg .pred 	%p<23>;
	.reg .b32 	%r<41>;
	.reg .b64 	%rd<88>;

	ld.param.u64 	%rd30, [ewah_emit_kernel_param_0];
	ld.param.u32 	%r23, [ewah_emit_kernel_param_1];
	ld.param.u32 	%r22, [ewah_emit_kernel_param_2];
	ld.param.u64 	%rd31, [ewah_emit_kernel_param_3];
	ld.param.u64 	%rd32, [ewah_emit_kernel_param_4];
	ld.param.u64 	%rd34, [ewah_emit_kernel_param_5];
	ld.param.u64 	%rd33, [ewah_emit_kernel_param_6];
	cvta.to.global.u64 	%rd1, %rd34;
	mov.u32 	%r1, %ctaid.x;
	setp.ge.s32 	%p1, %r1, %r23;
	mov.u32 	%r24, %tid.x;
	setp.ne.s32 	%p2, %r24, 0;
	or.pred  	%p3, %p2, %p1;
	@%p3 bra 	$L__BB12_25;
	cvta.to.global.u64 	%rd35, %rd32;
	cvta.to.global.u64 	%rd2, %rd31;
	cvt.u64.u32 	%rd3, %r1;
	mul.wide.u32 	%rd36, %r1, 8;
	add.s64 	%rd37, %rd35, %rd36;
	ld.global.nc.u64 	%rd4, [%rd37];
	setp.lt.s32 	%p4, %r22, 1;
	mov.u64 	%rd81, %rd4;
	@%p4 bra 	$L__BB12_24;
	cvta.to.global.u64 	%rd38, %rd30;
	cvt.s64.s32 	%rd39, %r22;
	mul.lo.s64 	%rd40, %rd39, %rd3;
	shl.b64 	%rd41, %rd40, 3;
	add.s64 	%rd5, %rd41, %rd38;
	shl.b64 	%rd42, %rd3, 2;
	add.s64 	%rd43, %rd2, %rd42;
	ld.global.nc.u32 	%r2, [%rd43];
	add.s64 	%rd6, %rd5, 16;
	add.s64 	%rd7, %rd1, 32;
	mov.b32 	%r32, 0;
	mov.u64 	%rd81, %rd4;
	bra.uni 	$L__BB12_8;
$L__BB12_3:
	setp.eq.s32 	%p19, %r15, 0;
	mov.u64 	%rd81, %rd86;
	@%p19 bra 	$L__BB12_7;
	add.s32 	%r30, %r31, %r35;
	mul.wide.s32 	%rd70, %r30, 8;
	add.s64 	%rd10, %rd5, %rd70;
	ld.global.nc.u64 	%rd71, [%rd10];
	shl.b64 	%rd72, %rd86, 3;
	add.s64 	%rd11, %rd1, %rd72;
	st.global.u64 	[%rd11], %rd71;
	add.s64 	%rd81, %rd86, 1;
	setp.eq.s32 	%p20, %r15, 1;
	@%p20 bra 	$L__BB12_7;
	ld.global.nc.u64 	%rd73, [%rd10+8];
	st.global.u64 	[%rd11+8], %rd73;
	add.s64 	%rd81, %rd86, 2;
	setp.eq.s32 	%p21, %r15, 2;
	@%p21 bra 	$L__BB12_7;
	ld.global.nc.u64 	%rd74, [%rd10+16];
	st.global.u64 	[%rd11+16], %rd74;
	add.s64 	%rd81, %rd86, 3;
$L__BB12_7:
	setp.ge.s32 	%p22, %r32, %r22;
	@%p22 bra 	$L__BB12_24;
$L__BB12_8:
	setp.eq.s32 	%p5, %r2, 0;
	mov.b64 	%rd83, 0;
	mov.u32 	%r35, %r32;
	mov.u64 	%rd84, %rd83;
	@%p5 bra 	$L__BB12_15;
	mul.wide.s32 	%rd46, %r32, 8;
	add.s64 	%rd47, %rd5, %rd46;
	ld.global.nc.u64 	%rd17, [%rd47];
	add.s64 	%rd48, %rd17, 1;
	setp.gt.u64 	%p6, %rd48, 1;
	@%p6 bra 	$L__BB12_15;
	setp.ge.s32 	%p7, %r32, %r22;
	mov.u32 	%r35, %r32;
	@%p7 bra 	$L__BB12_14;
	setp.eq.s64 	%p8, %rd17, -1;
	selp.s64 	%rd18, -1, 0, %p8;
	mov.u32 	%r33, %r32;
$L__BB12_12:
	mul.wide.s32 	%rd49, %r33, 8;
	add.s64 	%rd50, %rd5, %rd49;
	ld.global.nc.u64 	%rd51, [%rd50];
	setp.ne.s64 	%p9, %rd51, %rd18;
	mov.u32 	%r35, %r33;
	@%p9 bra 	$L__BB12_14;
	add.s32 	%r33, %r33, 1;
	setp.ne.s32 	%p10, %r33, %r22;
	mov.u32 	%r35, %r22;
	@%p10 bra 	$L__BB12_12;
$L__BB12_14:
	setp.eq.s64 	%p11, %rd17, -1;
	sub.s32 	%r26, %r35, %r32;
	selp.u64 	%rd84, 1, 0, %p11;
	mul.wide.u32 	%rd83, %r26, 2;
$L__BB12_15:
	setp.le.s32 	%p12, %r22, %r35;
	mov.b32 	%r38, 0;
	mov.u32 	%r32, %r35;
	@%p12 bra 	$L__BB12_20;
	sub.s32 	%r9, %r22, %r35;
	mov.b32 	%r36, 0;
$L__BB12_17:
	setp.eq.s32 	%p13, %r2, 0;
	add.s32 	%r32, %r36, %r35;
	@%p13 bra 	$L__BB12_19;
	mul.wide.s32 	%rd52, %r32, 8;
	add.s64 	%rd53, %rd5, %rd52;
	ld.global.nc.u64 	%rd54, [%rd53];
	add.s64 	%rd55, %rd54, 1;
	setp.lt.u64 	%p14, %rd55, 2;
	mov.u32 	%r38, %r36;
	@%p14 bra 	$L__BB12_20;
$L__BB12_19:
	add.s32 	%r36, %r36, 1;
	setp.ne.s32 	%p15, %r36, %r9;
	mov.u32 	%r32, %r22;
	mov.u32 	%r38, %r9;
	@%p15 bra 	$L__BB12_17;
$L__BB12_20:
	or.b64  	%rd56, %rd84, %rd83;
	cvt.u64.u32 	%rd57, %r38;
	shl.b64 	%rd58, %rd57, 33;
	or.b64  	%rd59, %rd56, %rd58;
	shl.b64 	%rd60, %rd81, 3;
	add.s64 	%rd61, %rd1, %rd60;
	st.global.u64 	[%rd61], %rd59;
	add.s64 	%rd81, %rd81, 1;
	setp.eq.s32 	%p16, %r38, 0;
	@%p16 bra 	$L__BB12_7;
	and.b32  	%r15, %r38, 3;
	setp.lt.u32 	%p17, %r38, 4;
	mov.b32 	%r31, 0;
	mov.u64 	%rd86, %rd81;
	@%p17 bra 	$L__BB12_3;
	and.b32  	%r31, %r38, -4;
	neg.s32 	%r39, %r31;
	add.s64 	%rd85, %rd7, %rd60;
	mov.u32 	%r40, %r35;
	mov.u64 	%rd86, %rd81;
$L__BB12_23:
	mul.wide.s32 	%rd64, %r40, 8;
	add.s64 	%rd65, %rd6, %rd64;
	ld.global.nc.u64 	%rd66, [%rd65+-16];
	st.global.u64 	[%rd85+-24], %rd66;
	ld.global.nc.u64 	%rd67, [%rd65+-8];
	st.global.u64 	[%rd85+-16], %rd67;
	ld.global.nc.u64 	%rd68, [%rd65];
	st.global.u64 	[%rd85+-8], %rd68;
	ld.global.nc.u64 	%rd69, [%rd65+8];
	st.global.u64 	[%rd85], %rd69;
	add.s64 	%rd86, %rd86, 4;
	add.s32 	%r40, %r40, 4;
	add.s32 	%r39, %r39, 4;
	add.s64 	%rd85, %rd85, 32;
	setp.eq.s32 	%p18, %r39, 0;
	@%p18 bra 	$L__BB12_3;
	bra.uni 	$L__BB12_23;
$L__BB12_24:
	sub.s64 	%rd75, %rd81, %rd4;
	cvta.to.global.u64 	%rd76, %rd33;
	shl.b64 	%rd77, %rd3, 2;
	add.s64 	%rd78, %rd76, %rd77;
	st.global.u32 	[%rd78], %rd75;
$L__BB12_25:
	ret;

}
	// .globl	prefix_popcount_kernel
.visible .entry prefix_popcount_kernel(
	.param .u64 .ptr .align 1 prefix_popcount_kernel_param_0,
	.param .u32 prefix_popcount_kernel_param_1,
	.param .u32 prefix_popcount_kernel_param_2,
	.param .u64 .ptr .align 1 prefix_popcount_kernel_param_3
)
{
	.reg .pred 	%p<13>;
	.reg .b32 	%r<61>;
	.reg .b64 	%rd<57>;

	ld.param.u64 	%rd13, [prefix_popcount_kernel_param_0];
	ld.param.u32 	%r17, [prefix_popcount_kernel_param_1];
	ld.param.u32 	%r16, [prefix_popcount_kernel_param_2];
	ld.param.u64 	%rd12, [prefix_popcount_kernel_param_3];
	cvta.to.global.u64 	%rd1, %rd13;
	mov.u32 	%r1, %ctaid.x;
	setp.ge.s32 	%p1, %r1, %r17;
	mov.u32 	%r18, %tid.x;
	setp.ne.s32 	%p2, %r18, 0;
	or.pred  	%p3, %p2, %p1;
	@%p3 bra 	$L__BB13_13;
	cvta.to.global.u64 	%rd2, %rd12;
	cvt.u64.u32 	%rd14, %r1;
	cvt.s64.s32 	%rd15, %r16;
	mul.lo.s64 	%rd3, %rd15, %rd14;
	add.s32 	%r19, %r16, 1;
	cvt.s64.s32 	%rd16, %r19;
	mul.lo.s64 	%rd4, %rd16, %rd14;
	shl.b64 	%rd17, %rd4, 2;
	add.s64 	%rd5, %rd2, %rd17;
	mov.b32 	%r20, 0;
	st.global.u32 	[%rd5], %r20;
	setp.lt.s32 	%p4, %r16, 1;
	@%p4 bra 	$L__BB13_13;
	and.b32  	%r2, %r16, 7;
	setp.lt.u32 	%p5, %r16, 8;
	mov.b32 	%r57, 0;
	mov.u32 	%r59, %r57;
	@%p5 bra 	$L__BB13_5;
	and.b32  	%r59, %r16, 2147483640;
	neg.s32 	%r55, %r59;
	shl.b64 	%rd18, %rd3, 3;
	add.s64 	%rd19, %rd18, %rd1;
	add.s64 	%rd56, %rd19, 32;
	add.s64 	%rd21, %rd17, %rd2;
	add.s64 	%rd55, %rd21, 16;
	mov.b32 	%r57, 0;
$L__BB13_4:
	.pragma "nounroll";
	ld.global.nc.u64 	%rd22, [%rd56+-32];
	popc.b64 	%r23, %rd22;
	add.s32 	%r24, %r57, %r23;
	st.global.u32 	[%rd55+-12], %r24;
	ld.global.nc.u64 	%rd23, [%rd56+-24];
	popc.b64 	%r25, %rd23;
	add.s32 	%r26, %r24, %r25;
	st.global.u32 	[%rd55+-8], %r26;
	ld.global.nc.u64 	%rd24, [%rd56+-16];
	popc.b64 	%r27, %rd24;
	add.s32 	%r28, %r26, %r27;
	st.global.u32 	[%rd55+-4], %r28;
	ld.global.nc.u64 	%rd25, [%rd56+-8];
	popc.b64 	%r29, %rd25;
	add.s32 	%r30, %r28, %r29;
	st.global.u32 	[%rd55], %r30;
	ld.global.nc.u64 	%rd26, [%rd56];
	popc.b64 	%r31, %rd26;
	add.s32 	%r32, %r30, %r31;
	st.global.u32 	[%rd55+4], %r32;
	ld.global.nc.u64 	%rd27, [%rd56+8];
	popc.b64 	%r33, %rd27;
	add.s32 	%r34, %r32, %r33;
	st.global.u32 	[%rd55+8], %r34;
	ld.global.nc.u64 	%rd28, [%rd56+16];
	popc.b64 	%r35, %rd28;
	add.s32 	%r36, %r34, %r35;
	st.global.u32 	[%rd55+12], %r36;
	ld.global.nc.u64 	%rd29, [%rd56+24];
	popc.b64 	%r37, %rd29;
	add.s32 	%r57, %r36, %r37;
	st.global.u32 	[%rd55+16], %r57;
	add.s32 	%r55, %r55, 8;
	add.s64 	%rd56, %rd56, 64;
	add.s64 	%rd55, %rd55, 32;
	setp.ne.s32 	%p6, %r55, 0;
	@%p6 bra 	$L__BB13_4;
$L__BB13_5:
	setp.eq.s32 	%p7, %r2, 0;
	@%p7 bra 	$L__BB13_13;
	and.b32  	%r11, %r16, 3;
	setp.lt.u32 	%p8, %r2, 4;
	@%p8 bra 	$L__BB13_8;
	cvt.u64.u32 	%rd30, %r59;
	add.s64 	%rd31, %rd3, %rd30;
	shl.b64 	%rd32, %rd31, 3;
	add.s64 	%rd33, %rd1, %rd32;
	ld.global.nc.u64 	%rd34, [%rd33];
	popc.b64 	%r38, %rd34;
	add.s32 	%r39, %r57, %r38;
	mul.wide.u32 	%rd35, %r59, 4;
	add.s64 	%rd36, %rd5, %rd35;
	st.global.u32 	[%rd36+4], %r39;
	ld.global.nc.u64 	%rd37, [%rd33+8];
	popc.b64 	%r40, %rd37;
	add.s32 	%r41, %r39, %r40;
	st.global.u32 	[%rd36+8], %r41;
	ld.global.nc.u64 	%rd38, [%rd33+16];
	popc.b64 	%r42, %rd38;
	add.s32 	%r43, %r41, %r42;
	st.global.u32 	[%rd36+12], %r43;
	ld.global.nc.u64 	%rd39, [%rd33+24];
	popc.b64 	%r44, %rd39;
	add.s32 	%r45, %r43, %r44;
	add.s32 	%r59, %r59, 4;
	st.global.u32 	[%rd36+16], %r45;
$L__BB13_8:
	setp.eq.s32 	%p9, %r11, 0;
	@%p9 bra 	$L__BB13_13;
	setp.eq.s32 	%p10, %r11, 1;
	@%p10 bra 	$L__BB13_11;
	cvt.u64.u32 	%rd40, %r59;
	mul.wide.u32 	%rd41, %r59, 4;
	add.s64 	%rd42, %rd5, %rd41;
	ld.global.u32 	%r46, [%rd42];
	add.s64 	%rd43, %rd3, %rd40;
	shl.b64 	%rd44, %rd43, 3;
	add.s64 	%rd45, %rd1, %rd44;
	ld.global.nc.u64 	%rd46, [%rd45];
	popc.b64 	%r47, %rd46;
	add.s32 	%r48, %r46, %r47;
	st.global.u32 	[%rd42+4], %r48;
	ld.global.nc.u64 	%rd47, [%rd45+8];
	popc.b64 	%r49, %rd47;
	add.s32 	%r50, %r48, %r49;
	add.s32 	%r59, %r59, 2;
	st.global.u32 	[%rd42+8], %r50;
$L__BB13_11:
	and.b32  	%r51, %r16, 1;
	setp.eq.b32 	%p11, %r51, 1;
	not.pred 	%p12, %p11;
	@%p12 bra 	$L__BB13_13;
	cvt.u64.u32 	%rd48, %r59;
	mul.wide.u32 	%rd49, %r59, 4;
	add.s64 	%rd50, %rd5, %rd49;
	ld.global.u32 	%r52, [%rd50];
	add.s64 	%rd51, %rd3, %rd48;
	shl.b64 	%rd52, %rd51, 3;
	add.s64 	%rd53, %rd1, %rd52;
	ld.global.nc.u64 	%rd54, [%rd53];
	popc.b64 	%r53, %rd54;
	add.s32 	%r54, %r52, %r53;
	st.global.u32 	[%rd50+4], %r54;
$L__BB13_13:
	ret;

}
	// .globl	popcount_weighted_keys_compressed_kernel
.visible .entry popcount_weighted_keys_compressed_kernel(
	.param .u64 .ptr .align 1 popcount_weighted_keys_compressed_kernel_param_0,
	.param .u64 .ptr .align 1 popcount_weighted_keys_compressed_kernel_param_1,
	.param .u32 popcount_weighted_keys_compressed_kernel_param_2,
	.param .u32 popcount_weighted_keys_compressed_kernel_param_3,
	.param .u64 .ptr .align 1 popcount_weighted_keys_compressed_kernel_param_4,
	.param .u64 .ptr .align 1 popcount_weighted_keys_compressed_kernel_param_5,
	.param .u64 .ptr .align 1 popcount_weighted_keys_compressed_kernel_param_6,
	.param .u64 .ptr .align 1 popcount_weighted_keys_compressed_kernel_param_7,
	.param .u32 popcount_weighted_keys_compressed_kernel_param_8,
	.param .u32 popcount_weighted_keys_compressed_kernel_param_9,
	.param .f64 popcount_weighted_keys_compressed_kernel_param_10,
	.param .u64 .ptr .align 1 popcount_weighted_keys_compressed_kernel_param_11
)
{
	.reg .pred 	%p<101>;
	.reg .b32 	%r<219>;
	.reg .b64 	%rd<57>;
	.reg .b64 	%fd<129>;
	// demoted variable
	.shared .align 8 .b8 _ZZ40popcount_weighted_keys_compressed_kernelE10warp_sums3[256];
	// demoted variable
	.shared .align 8 .b8 _ZZ40popcount_weighted_keys_compressed_kernelE15warp_sums_build[256];
	// demoted variable
	.shared .align 8 .b8 _ZZ40popcount_weighted_keys_compressed_kernelE10warp_sums2[256];
	ld.param.u64 	%rd19, [popcount_weighted_keys_compressed_kernel_param_0];
	ld.param.u64 	%rd13, [popcount_weighted_keys_compressed_kernel_param_1];
	ld.param.u32 	%r44, [popcount_weighted_keys_compressed_kernel_param_2];
	ld.param.u32 	%r45, [popcount_weighted_keys_compressed_kernel_param_3];
	ld.param.u64 	%rd15, [popcount_weighted_keys_compressed_kernel_param_5];
	ld.param.u64 	%rd17, [popcount_weighted_keys_compressed_kernel_param_7];
	ld.param.u32 	%r46, [popcount_weighted_keys_compressed_kernel_param_8];
	ld.param.u32 	%r47, [popcount_weighted_keys_compressed_kernel_param_9];
	cvta.to.global.u64 	%rd1, %rd19;
	mov.u32 	%r1, %ctaid.x;
	setp.ge.s32 	%p1, %r1, %r47;
	@%p1 bra 	$L__BB14_46;
	mov.u32 	%r2, %tid.x;
	setp.ge.s32 	%p2, %r2, %r44;
	@%p2 bra 	$L__BB14_4;
	mov.u32 	%r3, %ntid.x;
	cvta.to.global.u64 	%rd2, %rd13;
	mov.u32 	%r49, shm;
	mov.u32 	%r206, %r2;
$L__BB14_3:
	mul.wide.s32 	%rd20, %r206, 8;
	add.s64 	%rd21, %rd2, %rd20;
	ld.global.nc.f64 	%fd31, [%rd21];
	shl.b32 	%r48, %r206, 3;
	add.s32 	%r50, %r49, %r48;
	st.shared.f64 	[%r50], %fd31;
	add.s32 	%r206, %r206, %r3;
	setp.lt.s32 	%p3, %r206, %r44;
	@%p3 bra 	$L__BB14_3;
$L__BB14_4:
	shl.b32 	%r51, %r44, 3;
	mov.u32 	%r52, shm;
	add.s32 	%r6, %r52, %r51;
	bar.sync 	0;
	setp.ne.s32 	%p4, %r2, 0;
	@%p4 bra 	$L__BB14_6;
	mov.b64 	%rd22, 0;
	st.shared.u64 	[%r6], %rd22;
$L__BB14_6:
	bar.sync 	0;
	setp.lt.s32 	%p5, %r45, 1;
	@%p5 bra 	$L__BB14_19;
	cvt.u64.u32 	%rd3, %r45;
	mov.u32 	%r7, %ntid.x;
	and.b32  	%r8, %r2, 31;
	shr.u32 	%r54, %r2, 2;
	mov.u32 	%r55, _ZZ40popcount_weighted_keys_compressed_kernelE15warp_sums_build;
	add.s32 	%r9, %r55, %r54;
	shr.u32 	%r10, %r7, 5;
	shl.b32 	%r56, %r2, 3;
	add.s32 	%r11, %r55, %r56;
	mov.b32 	%r207, 0;
$L__BB14_8:
	setp.ge.s32 	%p6, %r2, %r44;
	mov.f64 	%fd115, 0d0000000000000000;
	@%p6 bra 	$L__BB14_11;
	cvt.u64.u32 	%rd4, %r207;
	mov.f64 	%fd115, 0d0000000000000000;
	mov.u32 	%r208, %r2;
$L__BB14_10:
	cvt.s64.s32 	%rd23, %r208;
	mad.lo.s64 	%rd24, %rd23, %rd3, %rd4;
	shl.b64 	%rd25, %rd24, 3;
	add.s64 	%rd26, %rd1, %rd25;
	ld.global.nc.u64 	%rd27, [%rd26];
	popc.b64 	%r57, %rd27;
	cvt.rn.f64.u32 	%fd34, %r57;
	shl.b32 	%r58, %r208, 3;
	mov.u32 	%r59, shm;
	add.s32 	%r60, %r59, %r58;
	ld.shared.f64 	%fd35, [%r60];
	fma.rn.f64 	%fd115, %fd35, %fd34, %fd115;
	add.s32 	%r208, %r208, %r7;
	setp.lt.s32 	%p7, %r208, %r44;
	@%p7 bra 	$L__BB14_10;
$L__BB14_11:
	setp.ne.s32 	%p8, %r8, 0;
	// begin inline asm
	mov.b64 {%r61,%r62}, %fd115;
	// end inline asm
	shfl.sync.down.b32	%r64|%p9, %r62, 16, 31, -1;
	shfl.sync.down.b32	%r63|%p10, %r61, 16, 31, -1;
	// begin inline asm
	mov.b64 %fd37, {%r63,%r64};
	// end inline asm
	add.f64 	%fd38, %fd115, %fd37;
	// begin inline asm
	mov.b64 {%r65,%r66}, %fd38;
	// end inline asm
	shfl.sync.down.b32	%r68|%p11, %r66, 8, 31, -1;
	shfl.sync.down.b32	%r67|%p12, %r65, 8, 31, -1;
	// begin inline asm
	mov.b64 %fd39, {%r67,%r68};
	// end inline asm
	add.f64 	%fd40, %fd38, %fd39;
	// begin inline asm
	mov.b64 {%r69,%r70}, %fd40;
	// end inline asm
	shfl.sync.down.b32	%r72|%p13, %r70, 4, 31, -1;
	shfl.sync.down.b32	%r71|%p14, %r69, 4, 31, -1;
	// begin inline asm
	mov.b64 %fd41, {%r71,%r72};
	// end inline asm
	add.f64 	%fd42, %fd40, %fd41;
	// begin inline asm
	mov.b64 {%r73,%r74}, %fd42;
	// end inline asm
	shfl.sync.down.b32	%r76|%p15, %r74, 2, 31, -1;
	shfl.sync.down.b32	%r75|%p16, %r73, 2, 31, -1;
	// begin inline asm
	mov.b64 %fd43, {%r75,%r76};
	// end inline asm
	add.f64 	%fd44, %fd42, %fd43;
	// begin inline asm
	mov.b64 {%r77,%r78}, %fd44;
	// end inline asm
	shfl.sync.down.b32	%r80|%p17, %r78, 1, 31, -1;
	shfl.sync.down.b32	%r79|%p18, %r77, 1, 31, -1;
	// begin inline asm
	mov.b64 %fd45, {%r79,%r80};
	// end inline asm
	add.f64 	%fd4, %fd44, %fd45;
	@%p8 bra 	$L__BB14_13;
	st.shared.f64 	[%r9], %fd4;
$L__BB14_13:
	setp.gt.u32 	%p19, %r2, 31;
	bar.sync 	0;
	@%p19 bra 	$L__BB14_18;
	setp.ge.u32 	%p20, %r2, %r10;
	mov.f64 	%fd116, 0d0000000000000000;
	@%p20 bra 	$L__BB14_16;
	ld.shared.f64 	%fd116, [%r11];
$L__BB14_16:
	setp.ne.s32 	%p21, %r2, 0;
	// begin inline asm
	mov.b64 {%r81,%r82}, %fd116;
	// end inline asm
	shfl.sync.down.b32	%r84|%p22, %r82, 16, 31, -1;
	shfl.sync.down.b32	%r83|%p23, %r81, 16, 31, -1;
	// begin inline asm
	mov.b64 %fd48, {%r83,%r84};
	// end inline asm
	add.f64 	%fd49, %fd116, %fd48;
	// begin inline asm
	mov.b64 {%r85,%r86}, %fd49;
	// end inline asm
	shfl.sync.down.b32	%r88|%p24, %r86, 8, 31, -1;
	shfl.sync.down.b32	%r87|%p25, %r85, 8, 31, -1;
	// begin inline asm
	mov.b64 %fd50, {%r87,%r88};
	// end inline asm
	add.f64 	%fd51, %fd49, %fd50;
	// begin inline asm
	mov.b64 {%r89,%r90}, %fd51;
	// end inline asm
	shfl.sync.down.b32	%r92|%p26, %r90, 4, 31, -1;
	shfl.sync.down.b32	%r91|%p27, %r89, 4, 31, -1;
	// begin inline asm
	mov.b64 %fd52, {%r91,%r92};
	// end inline asm
	add.f64 	%fd53, %fd51, %fd52;
	// begin inline asm
	mov.b64 {%r93,%r94}, %fd53;
	// end inline asm
	shfl.sync.down.b32	%r96|%p28, %r94, 2, 31, -1;
	shfl.sync.down.b32	%r95|%p29, %r93, 2, 31, -1;
	// begin inline asm
	mov.b64 %fd54, {%r95,%r96};
	// end inline asm
	add.f64 	%fd55, %fd53, %fd54;
	// begin inline asm
	mov.b64 {%r97,%r98}, %fd55;
	// end inline asm
	shfl.sync.down.b32	%r100|%p30, %r98, 1, 31, -1;
	shfl.sync.down.b32	%r99|%p31, %r97, 1, 31, -1;
	// begin inline asm
	mov.b64 %fd56, {%r99,%r100};
	// end inline asm
	add.f64 	%fd7, %fd55, %fd56;
	@%p21 bra 	$L__BB14_18;
	shl.b32 	%r101, %r207, 3;
	add.s32 	%r102, %r6, %r101;
	ld.shared.f64 	%fd57, [%r102];
	add.f64 	%fd58, %fd7, %fd57;
	st.shared.f64 	[%r102+8], %fd58;
$L__BB14_18:
	bar.sync 	0;
	add.s32 	%r207, %r207, 1;
	setp.eq.s32 	%p32, %r207, %r45;
	@%p32 bra 	$L__BB14_19;
	bra.uni 	$L__BB14_8;
$L__BB14_19:
	setp.lt.s32 	%p33, %r46, 1;
	mov.f64 	%fd121, 0d0000000000000000;
	@%p33 bra 	$L__BB14_39;
	mul.wide.u32 	%rd5, %r46, %r1;
	mov.u32 	%r13, %ntid.x;
	and.b32  	%r14, %r2, 31;
	shr.u32 	%r104, %r2, 2;
	mov.u32 	%r105, _ZZ40popcount_weighted_keys_compressed_kernelE10warp_sums2;
	add.s32 	%r15, %r105, %r104;
	shr.u32 	%r16, %r13, 5;
	shl.b32 	%r106, %r2, 3;
	add.s32 	%r17, %r105, %r106;
	mov.u32 	%r107, shm;
	add.s32 	%r18, %r107, %r106;
	shl.b32 	%r19, %r13, 3;
	cvta.to.global.u64 	%rd6, %rd15;
	cvta.to.global.u64 	%rd7, %rd17;
	mov.f64 	%fd121, 0d0000000000000000;
	mov.b32 	%r209, 0;
$L__BB14_21:
	ld.param.u64 	%rd55, [popcount_weighted_keys_compressed_kernel_param_6];
	cvt.u64.u32 	%rd28, %r209;
	add.s64 	%rd29, %rd5, %rd28;
	shl.b64 	%rd30, %rd29, 3;
	add.s64 	%rd31, %rd6, %rd30;
	ld.global.nc.u64 	%rd8, [%rd31];
	cvta.to.global.u64 	%rd32, %rd55;
	shl.b64 	%rd33, %rd29, 2;
	add.s64 	%rd34, %rd32, %rd33;
	ld.global.nc.u32 	%r24, [%rd34];
	add.s64 	%rd35, %rd7, %rd30;
	ld.global.nc.f64 	%fd9, [%rd35];
	setp.lt.s32 	%p34, %r24, 1;
	@%p34 bra 	$L__BB14_38;
	ld.param.u64 	%rd54, [popcount_weighted_keys_compressed_kernel_param_4];
	cvta.to.global.u64 	%rd36, %rd54;
	shl.b64 	%rd37, %rd8, 3;
	add.s64 	%rd9, %rd36, %rd37;
	mov.b32 	%r214, 0;
	mov.u32 	%r216, %r214;
	bra.uni 	$L__BB14_24;
$L__BB14_23:
	setp.ge.s32 	%p75, %r214, %r24;
	@%p75 bra 	$L__BB14_38;
$L__BB14_24:
	setp.ne.s32 	%p35, %r2, 0;
	mul.wide.s32 	%rd38, %r214, 8;
	add.s64 	%rd39, %rd9, %rd38;
	ld.global.nc.u64 	%rd10, [%rd39];
	shr.u64 	%rd40, %rd10, 1;
	cvt.u32.u64 	%r29, %rd40;
	and.b64  	%rd41, %rd10, 1;
	setp.eq.b64 	%p36, %rd41, 1;
	not.pred 	%p37, %p36;
	or.pred  	%p38, %p35, %p37;
	@%p38 bra 	$L__BB14_26;
	add.s32 	%r109, %r216, %r29;
	min.s32 	%r110, %r109, %r45;
	shl.b32 	%r111, %r110, 3;
	add.s32 	%r112, %r6, %r111;
	ld.shared.f64 	%fd61, [%r112];
	shl.b32 	%r113, %r216, 3;
	add.s32 	%r114, %r6, %r113;
	ld.shared.f64 	%fd62, [%r114];
	sub.f64 	%fd63, %fd61, %fd62;
	fma.rn.f64 	%fd121, %fd9, %fd63, %fd121;
$L__BB14_26:
	add.s32 	%r216, %r216, %r29;
	add.s32 	%r214, %r214, 1;
	setp.lt.u64 	%p39, %rd10, 8589934592;
	setp.ge.s32 	%p40, %r214, %r24;
	setp.ge.s32 	%p41, %r216, %r45;
	or.pred  	%p42, %p40, %p41;
	or.pred  	%p43, %p42, %p39;
	@%p43 bra 	$L__BB14_23;
	shr.u64 	%rd42, %rd10, 33;
	cvt.u32.u64 	%r32, %rd42;
	mov.b32 	%r215, 0;
$L__BB14_28:
	setp.ge.s32 	%p44, %r2, %r44;
	mov.f64 	%fd123, 0d0000000000000000;
	@%p44 bra 	$L__BB14_31;
	mul.wide.s32 	%rd43, %r214, 8;
	add.s64 	%rd44, %rd9, %rd43;
	ld.global.nc.u64 	%rd11, [%rd44];
	cvt.s64.s32 	%rd12, %r216;
	mov.f64 	%fd123, 0d0000000000000000;
	mov.u32 	%r217, %r18;
	mov.u32 	%r218, %r2;
$L__BB14_30:
	mul.wide.s32 	%rd45, %r218, %r45;
	add.s64 	%rd46, %rd45, %rd12;
	shl.b64 	%rd47, %rd46, 3;
	add.s64 	%rd48, %rd1, %rd47;
	ld.global.nc.u64 	%rd49, [%rd48];
	and.b64  	%rd50, %rd49, %rd11;
	popc.b64 	%r116, %rd50;
	cvt.rn.f64.u32 	%fd66, %r116;
	ld.shared.f64 	%fd67, [%r217];
	fma.rn.f64 	%fd123, %fd67, %fd66, %fd123;
	add.s32 	%r218, %r218, %r13;
	add.s32 	%r217, %r217, %r19;
	setp.lt.s32 	%p45, %r218, %r44;
	@%p45 bra 	$L__BB14_30;
$L__BB14_31:
	setp.ne.s32 	%p46, %r14, 0;
	// begin inline asm
	mov.b64 {%r117,%r118}, %fd123;
	// end inline asm
	shfl.sync.down.b32	%r120|%p47, %r118, 16, 31, -1;
	shfl.sync.down.b32	%r119|%p48, %r117, 16, 31, -1;
	// begin inline asm
	mov.b64 %fd69, {%r119,%r120};
	// end inline asm
	add.f64 	%fd70, %fd123, %fd69;
	// begin inline asm
	mov.b64 {%r121,%r122}, %fd70;
	// end inline asm
	shfl.sync.down.b32	%r124|%p49, %r122, 8, 31, -1;
	shfl.sync.down.b32	%r123|%p50, %r121, 8, 31, -1;
	// begin inline asm
	mov.b64 %fd71, {%r123,%r124};
	// end inline asm
	add.f64 	%fd72, %fd70, %fd71;
	// begin inline asm
	mov.b64 {%r125,%r126}, %fd72;
	// end inline asm
	shfl.sync.down.b32	%r128|%p51, %r126, 4, 31, -1;
	shfl.sync.down.b32	%r127|%p52, %r125, 4, 31, -1;
	// begin inline asm
	mov.b64 %fd73, {%r127,%r128};
	// end inline asm
	add.f64 	%fd74, %fd72, %fd73;
	// begin inline asm
	mov.b64 {%r129,%r130}, %fd74;
	// end inline asm
	shfl.sync.down.b32	%r132|%p53, %r130, 2, 31, -1;
	shfl.sync.down.b32	%r131|%p54, %r129, 2, 31, -1;
	// begin inline asm
	mov.b64 %fd75, {%r131,%r132};
	// end inline asm
	add.f64 	%fd76, %fd74, %fd75;
	// begin inline asm
	mov.b64 {%r133,%r134}, %fd76;
	// end inline asm
	shfl.sync.down.b32	%r136|%p55, %r134, 1, 31, -1;
	shfl.sync.down.b32	%r135|%p56, %r133, 1, 31, -1;
	// begin inline asm
	mov.b64 %fd77, {%r135,%r136};
	// end inline asm
	add.f64 	%fd18, %fd76, %fd77;
	@%p46 bra 	$L__BB14_33;
	st.shared.f64 	[%r15], %fd18;
$L__BB14_33:
	setp.gt.u32 	%p57, %r2, 31;
	bar.sync 	0;
	mov.f64 	%fd125, 0d0000000000000000;
	@%p57 bra 	$L__BB14_37;
	setp.ge.u32 	%p58, %r2, %r16;
	mov.f64 	%fd124, 0d0000000000000000;
	@%p58 bra 	$L__BB14_36;
	ld.shared.f64 	%fd124, [%r17];
$L__BB14_36:
	// begin inline asm
	mov.b64 {%r137,%r138}, %fd124;
	// end inline asm
	shfl.sync.down.b32	%r140|%p59, %r138, 16, 31, -1;
	shfl.sync.down.b32	%r139|%p60, %r137, 16, 31, -1;
	// begin inline asm
	mov.b64 %fd81, {%r139,%r140};
	// end inline asm
	add.f64 	%fd82, %fd124, %fd81;
	// begin inline asm
	mov.b64 {%r141,%r142}, %fd82;
	// end inline asm
	shfl.sync.down.b32	%r144|%p61, %r142, 8, 31, -1;
	shfl.sync.down.b32	%r143|%p62, %r141, 8, 31, -1;
	// begin inline asm
	mov.b64 %fd83, {%r143,%r144};
	// end inline asm
	add.f64 	%fd84, %fd82, %fd83;
	// begin inline asm
	mov.b64 {%r145,%r146}, %fd84;
	// end inline asm
	shfl.sync.down.b32	%r148|%p63, %r146, 4, 31, -1;
	shfl.sync.down.b32	%r147|%p64, %r145, 4, 31, -1;
	// begin inline asm
	mov.b64 %fd85, {%r147,%r148};
	// end inline asm
	add.f64 	%fd86, %fd84, %fd85;
	// begin inline asm
	mov.b64 {%r149,%r150}, %fd86;
	// end inline asm
	shfl.sync.down.b32	%r152|%p65, %r150, 2, 31, -1;
	shfl.sync.down.b32	%r151|%p66, %r149, 2, 31, -1;
	// begin inline asm
	mov.b64 %fd87, {%r151,%r152};
	// end inline asm
	add.f64 	%fd88, %fd86, %fd87;
	// begin inline asm
	mov.b64 {%r153,%r154}, %fd88;
	// end inline asm
	shfl.sync.down.b32	%r156|%p67, %r154, 1, 31, -1;
	shfl.sync.down.b32	%r155|%p68, %r153, 1, 31, -1;
	// begin inline asm
	mov.b64 %fd89, {%r155,%r156};
	// end inline asm
	add.f64 	%fd125, %fd88, %fd89;
$L__BB14_37:
	setp.eq.s32 	%p69, %r2, 0;
	fma.rn.f64 	%fd90, %fd9, %fd125, %fd121;
	selp.f64 	%fd121, %fd90, %fd121, %p69;
	add.s32 	%r216, %r216, 1;
	add.s32 	%r215, %r215, 1;
	add.s32 	%r214, %r214, 1;
	setp.lt.u32 	%p70, %r215, %r32;
	setp.lt.s32 	%p71, %r214, %r24;
	setp.lt.s32 	%p72, %r216, %r45;
	and.pred  	%p73, %p71, %p72;
	and.pred  	%p74, %p73, %p70;
	@%p74 bra 	$L__BB14_28;
	bra.uni 	$L__BB14_23;
$L__BB14_38:
	add.s32 	%r209, %r209, 1;
	setp.ne.s32 	%p76, %r209, %r46;
	@%p76 bra 	$L__BB14_21;
$L__BB14_39:
	// begin inline asm
	mov.b64 {%r157,%r158}, %fd121;
	// end inline asm
	shfl.sync.down.b32	%r160|%p77, %r158, 16, 31, -1;
	shfl.sync.down.b32	%r159|%p78, %r157, 16, 31, -1;
	// begin inline asm
	mov.b64 %fd92, {%r159,%r160};
	// end inline asm
	add.f64 	%fd93, %fd121, %fd92;
	// begin inline asm
	mov.b64 {%r161,%r162}, %fd93;
	// end inline asm
	shfl.sync.down.b32	%r164|%p79, %r162, 8, 31, -1;
	shfl.sync.down.b32	%r163|%p80, %r161, 8, 31, -1;
	// begin inline asm
	mov.b64 %fd94, {%r163,%r164};
	// end inline asm
	add.f64 	%fd95, %fd93, %fd94;
	// begin inline asm
	mov.b64 {%r165,%r166}, %fd95;
	// end inline asm
	shfl.sync.down.b32	%r168|%p81, %r166, 4, 31, -1;
	shfl.sync.down.b32	%r167|%p82, %r165, 4, 31, -1;
	// begin inline asm
	mov.b64 %fd96, {%r167,%r168};
	// end inline asm
	add.f64 	%fd97, %fd95, %fd96;
	// begin inline asm
	mov.b64 {%r169,%r170}, %fd97;
	// end inline asm
	shfl.sync.down.b32	%r172|%p83, %r170, 2, 31, -1;
	shfl.sync.down.b32	%r171|%p84, %r169, 2, 31, -1;
	// begin inline asm
	mov.b64 %fd98, {%r171,%r172};
	// end inline asm
	add.f64 	%fd99, %fd97, %fd98;
	// begin inline asm
	mov.b64 {%r173,%r174}, %fd99;
	// end inline asm
	shfl.sync.down.b32	%r176|%p85, %r174, 1, 31, -1;
	shfl.sync.down.b32	%r175|%p86, %r173, 1, 31, -1;
	// begin inline asm
	mov.b64 %fd100, {%r175,%r176};
	// end inline asm
	add.f64 	%fd26, %fd99, %fd100;
	and.b32  	%r177, %r2, 31;
	setp.ne.s32 	%p87, %r177, 0;
	@%p87 bra 	$L__BB14_41;
	shr.u32 	%r178, %r2, 2;
	mov.u32 	%r179, _ZZ40popcount_weighted_keys_compressed_kernelE10warp_sums3;
	add.s32 	%r180, %r179, %r178;
	st.shared.f64 	[%r180], %fd26;
$L__BB14_41:
	bar.sync 	0;
	setp.gt.u32 	%p88, %r2, 31;
	@%p88 bra 	$L__BB14_46;
	mov.u32 	%r181, %ntid.x;
	shr.u32 	%r182, %r181, 5;
	setp.ge.u32 	%p89, %r2, %r182;
	mov.f64 	%fd128, 0d0000000000000000;
	@%p89 bra 	$L__BB14_44;
	shl.b32 	%r183, %r2, 3;
	mov.u32 	%r184, _ZZ40popcount_weighted_keys_compressed_kernelE10warp_sums3;
	add.s32 	%r185, %r184, %r183;
	ld.shared.f64 	%fd128, [%r185];
$L__BB14_44:
	setp.ne.s32 	%p90, %r2, 0;
	// begin inline asm
	mov.b64 {%r186,%r187}, %fd128;
	// end inline asm
	shfl.sync.down.b32	%r189|%p91, %r187, 16, 31, -1;
	shfl.sync.down.b32	%r188|%p92, %r186, 16, 31, -1;
	// begin inline asm
	mov.b64 %fd103, {%r188,%r189};
	// end inline asm
	add.f64 	%fd104, %fd128, %fd103;
	// begin inline asm
	mov.b64 {%r190,%r191}, %fd104;
	// end inline asm
	shfl.sync.down.b32	%r193|%p93, %r191, 8, 31, -1;
	shfl.sync.down.b32	%r192|%p94, %r190, 8, 31, -1;
	// begin inline asm
	mov.b64 %fd105, {%r192,%r193};
	// end inline asm
	add.f64 	%fd106, %fd104, %fd105;
	// begin inline asm
	mov.b64 {%r194,%r195}, %fd106;
	// end inline asm
	shfl.sync.down.b32	%r197|%p95, %r195, 4, 31, -1;
	shfl.sync.down.b32	%r196|%p96, %r194, 4, 31, -1;
	// begin inline asm
	mov.b64 %fd107, {%r196,%r197};
	// end inline asm
	add.f64 	%fd108, %fd106, %fd107;
	// begin inline asm
	mov.b64 {%r198,%r199}, %fd108;
	// end inline asm
	shfl.sync.down.b32	%r201|%p97, %r199, 2, 31, -1;
	shfl.sync.down.b32	%r200|%p98, %r198, 2, 31, -1;
	// begin inline asm
	mov.b64 %fd109, {%r200,%r201};
	// end inline asm
	add.f64 	%fd110, %fd108, %fd109;
	// begin inline asm
	mov.b64 {%r202,%r203}, %fd110;
	// end inline asm
	shfl.sync.down.b32	%r205|%p99, %r203, 1, 31, -1;
	shfl.sync.down.b32	%r204|%p100, %r202, 1, 31, -1;
	// begin inline asm
	mov.b64 %fd111, {%r204,%r205};
	// end inline asm
	add.f64 	%fd29, %fd110, %fd111;
	@%p90 bra 	$L__BB14_46;
	ld.param.u64 	%rd56, [popcount_weighted_keys_compressed_kernel_param_11];
	ld.param.f64 	%fd113, [popcount_weighted_keys_compressed_kernel_param_10];
	mul.f64 	%fd112, %fd113, %fd29;
	cvta.to.global.u64 	%rd51, %rd56;
	mul.wide.u32 	%rd52, %r1, 8;
	add.s64 	%rd53, %rd51, %rd52;
	st.global.f64 	[%rd53], %fd112;
$L__BB14_46:
	ret;

}
	// .globl	popcount_weighted_keys_compressed_tiled_kernel
.visible .entry popcount_weighted_keys_compressed_tiled_kernel(
	.param .u64 .ptr .align 1 popcount_weighted_keys_compressed_tiled_kernel_param_0,
	.param .u64 .ptr .align 1 popcount_weighted_keys_compressed_tiled_kernel_param_1,
	.param .u32 popcount_weighted_keys_compressed_tiled_kernel_param_2,
	.param .u32 popcount_weighted_keys_compressed_tiled_kernel_param_3,
	.param .u64 .ptr .align 1 popcount_weighted_keys_compressed_tiled_kernel_param_4,
	.param .u64 .ptr .align 1 popcount_weighted_keys_compressed_tiled_kernel_param_5,
	.param .u64 .ptr .align 1 popcount_weighted_keys_compressed_tiled_kernel_param_6,
	.param .u64 .ptr .align 1 popcount_weighted_keys_compressed_tiled_kernel_param_7,
	.param .u32 popcount_weighted_keys_compressed_tiled_kernel_param_8,
	.param .u32 popcount_weighted_keys_compressed_tiled_kernel_param_9,
	.param .u32 popcount_weighted_keys_compressed_tiled_kernel_param_10,
	.param .f64 popcount_weighted_keys_compressed_tiled_kernel_param_11,
	.param .u64 .ptr .align 1 popcount_weighted_keys_compressed_tiled_kernel_param_12
)
{
	.reg .pred 	%p<102>;
	.reg .b32 	%r<223>;
	.reg .b64 	%rd<59>;
	.reg .b64 	%fd<130>;
	// demoted variable
	.shared .align 8 .b8 _ZZ46popcount_weighted_keys_compressed_tiled_kernelE10warp_sums3[256];
	// demoted variable
	.shared .align 8 .b8 _ZZ46popcount_weighted_keys_compressed_tiled_kernelE15warp_sums_build[256];
	// demoted variable
	.shared .align 8 .b8 _ZZ46popcount_weighted_keys_compressed_tiled_kernelE10warp_sums2[256];
	ld.param.u64 	%rd19, [popcount_weighted_keys_compressed_tiled_kernel_param_0];
	ld.param.u64 	%rd13, [popcount_weighted_keys_compressed_tiled_kernel_param_1];
	ld.param.u32 	%r46, [popcount_weighted_keys_compressed_tiled_kernel_param_2];
	ld.param.u32 	%r47, [popcount_weighted_keys_compressed_tiled_kernel_param_3];
	ld.param.u64 	%rd15, [popcount_weighted_keys_compressed_tiled_kernel_param_5];
	ld.param.u64 	%rd16, [popcount_weighted_keys_compressed_tiled_kernel_param_6];
	ld.param.u32 	%r48, [popcount_weighted_keys_compressed_tiled_kernel_param_8];
	ld.param.u32 	%r50, [popcount_weighted_keys_compressed_tiled_kernel_param_9];
	ld.param.u32 	%r49, [popcount_weighted_keys_compressed_tiled_kernel_param_10];
	cvta.to.global.u64 	%rd1, %rd19;
	mov.u32 	%r1, %ctaid.x;
	setp.ge.s32 	%p1, %r1, %r50;
	@%p1 bra 	$L__BB15_47;
	mov.u32 	%r51, %ctaid.y;
	mul.lo.s32 	%r213, %r49, %r51;
	setp.ge.s32 	%p2, %r213, %r48;
	@%p2 bra 	$L__BB15_47;
	add.s32 	%r52, %r213, %r49;
	min.s32 	%r3, %r52, %r48;
	mov.u32 	%r4, %tid.x;
	setp.ge.s32 	%p3, %r4, %r46;
	@%p3 bra 	$L__BB15_5;
	mov.u32 	%r5, %ntid.x;
	cvta.to.global.u64 	%rd2, %rd13;
	mov.u32 	%r210, %r4;
$L__BB15_4:
	mul.wide.s32 	%rd20, %r210, 8;
	add.s64 	%rd21, %rd2, %rd20;
	ld.global.nc.f64 	%fd31, [%rd21];
	shl.b32 	%r53, %r210, 3;
	mov.u32 	%r54, shm;
	add.s32 	%r55, %r54, %r53;
	st.shared.f64 	[%r55], %fd31;
	add.s32 	%r210, %r210, %r5;
	setp.lt.s32 	%p4, %r210, %r46;
	@%p4 bra 	$L__BB15_4;
$L__BB15_5:
	shl.b32 	%r56, %r46, 3;
	mov.u32 	%r57, shm;
	add.s32 	%r8, %r57, %r56;
	bar.sync 	0;
	setp.ne.s32 	%p5, %r4, 0;
	@%p5 bra 	$L__BB15_7;
	mov.b64 	%rd22, 0;
	st.shared.u64 	[%r8], %rd22;
$L__BB15_7:
	bar.sync 	0;
	setp.lt.s32 	%p6, %r47, 1;
	@%p6 bra 	$L__BB15_20;
	cvt.u64.u32 	%rd3, %r47;
	mov.u32 	%r9, %ntid.x;
	and.b32  	%r10, %r4, 31;
	shr.u32 	%r59, %r4, 2;
	mov.u32 	%r60, _ZZ46popcount_weighted_keys_compressed_tiled_kernelE15warp_sums_build;
	add.s32 	%r11, %r60, %r59;
	shr.u32 	%r12, %r9, 5;
	shl.b32 	%r61, %r4, 3;
	add.s32 	%r13, %r60, %r61;
	mov.b32 	%r211, 0;
$L__BB15_9:
	setp.ge.s32 	%p7, %r4, %r46;
	mov.f64 	%fd116, 0d0000000000000000;
	@%p7 bra 	$L__BB15_12;
	cvt.u64.u32 	%rd4, %r211;
	mov.f64 	%fd116, 0d0000000000000000;
	mov.u32 	%r212, %r4;
$L__BB15_11:
	cvt.s64.s32 	%rd23, %r212;
	mad.lo.s64 	%rd24, %rd23, %rd3, %rd4;
	shl.b64 	%rd25, %rd24, 3;
	add.s64 	%rd26, %rd1, %rd25;
	ld.global.nc.u64 	%rd27, [%rd26];
	popc.b64 	%r62, %rd27;
	cvt.rn.f64.u32 	%fd34, %r62;
	shl.b32 	%r63, %r212, 3;
	mov.u32 	%r64, shm;
	add.s32 	%r65, %r64, %r63;
	ld.shared.f64 	%fd35, [%r65];
	fma.rn.f64 	%fd116, %fd35, %fd34, %fd116;
	add.s32 	%r212, %r212, %r9;
	setp.lt.s32 	%p8, %r212, %r46;
	@%p8 bra 	$L__BB15_11;
$L__BB15_12:
	setp.ne.s32 	%p9, %r10, 0;
	// begin inline asm
	mov.b64 {%r66,%r67}, %fd116;
	// end inline asm
	shfl.sync.down.b32	%r69|%p10, %r67, 16, 31, -1;
	shfl.sync.down.b32	%r68|%p11, %r66, 16, 31, -1;
	// begin inline asm
	mov.b64 %fd37, {%r68,%r69};
	// end inline asm
	add.f64 	%fd38, %fd116, %fd37;
	// begin inline asm
	mov.b64 {%r70,%r71}, %fd38;
	// end inline asm
	shfl.sync.down.b32	%r73|%p12, %r71, 8, 31, -1;
	shfl.sync.down.b32	%r72|%p13, %r70, 8, 31, -1;
	// begin inline asm
	mov.b64 %fd39, {%r72,%r73};
	// end inline asm
	add.f64 	%fd40, %fd38, %fd39;
	// begin inline asm
	mov.b64 {%r74,%r75}, %fd40;
	// end inline asm
	shfl.sync.down.b32	%r77|%p14, %r75, 4, 31, -1;
	shfl.sync.down.b32	%r76|%p15, %r74, 4, 31, -1;
	// begin inline asm
	mov.b64 %fd41, {%r76,%r77};
	// end inline asm
	add.f64 	%fd42, %fd40, %fd41;
	// begin inline asm
	mov.b64 {%r78,%r79}, %fd42;
	// end inline asm
	shfl.sync.down.b32	%r81|%p16, %r79, 2, 31, -1;
	shfl.sync.down.b32	%r80|%p17, %r78, 2, 31, -1;
	// begin inline asm
	mov.b64 %fd43, {%r80,%r81};
	// end inline asm
	add.f64 	%fd44, %fd42, %fd43;
	// begin inline asm
	mov.b64 {%r82,%r83}, %fd44;
	// end inline asm
	shfl.sync.down.b32	%r85|%p18, %r83, 1, 31, -1;
	shfl.sync.down.b32	%r84|%p19, %r82, 1, 31, -1;
	// begin inline asm
	mov.b64 %fd45, {%r84,%r85};
	// end inline asm
	add.f64 	%fd4, %fd44, %fd45;
	@%p9 bra 	$L__BB15_14;
	st.shared.f64 	[%r11], %fd4;
$L__BB15_14:
	setp.gt.u32 	%p20, %r4, 31;
	bar.sync 	0;
	@%p20 bra 	$L__BB15_19;
	setp.ge.u32 	%p21, %r4, %r12;
	mov.f64 	%fd117, 0d0000000000000000;
	@%p21 bra 	$L__BB15_17;
	ld.shared.f64 	%fd117, [%r13];
$L__BB15_17:
	setp.ne.s32 	%p22, %r4, 0;
	// begin inline asm
	mov.b64 {%r86,%r87}, %fd117;
	// end inline asm
	shfl.sync.down.b32	%r89|%p23, %r87, 16, 31, -1;
	shfl.sync.down.b32	%r88|%p24, %r86, 16, 31, -1;
	// begin inline asm
	mov.b64 %fd48, {%r88,%r89};
	// end inline asm
	add.f64 	%fd49, %fd117, %fd48;
	// begin inline asm
	mov.b64 {%r90,%r91}, %fd49;
	// end inline asm
	shfl.sync.down.b32	%r93|%p25, %r91, 8, 31, -1;
	shfl.sync.down.b32	%r92|%p26, %r90, 8, 31, -1;
	// begin inline asm
	mov.b64 %fd50, {%r92,%r93};
	// end inline asm
	add.f64 	%fd51, %fd49, %fd50;
	// begin inline asm
	mov.b64 {%r94,%r95}, %fd51;
	// end inline asm
	shfl.sync.down.b32	%r97|%p27, %r95, 4, 31, -1;
	shfl.sync.down.b32	%r96|%p28, %r94, 4, 31, -1;
	// begin inline asm
	mov.b64 %fd52, {%r96,%r97};
	// end inline asm
	add.f64 	%fd53, %fd51, %fd52;
	// begin inline asm
	mov.b64 {%r98,%r99}, %fd53;
	// end inline asm
	shfl.sync.down.b32	%r101|%p29, %r99, 2, 31, -1;
	shfl.sync.down.b32	%r100|%p30, %r98, 2, 31, -1;
	// begin inline asm
	mov.b64 %fd54, {%r100,%r101};
	// end inline asm
	add.f64 	%fd55, %fd53, %fd54;
	// begin inline asm
	mov.b64 {%r102,%r103}, %fd55;
	// end inline asm
	shfl.sync.down.b32	%r105|%p31, %r103, 1, 31, -1;
	shfl.sync.down.b32	%r104|%p32, %r102, 1, 31, -1;
	// begin inline asm
	mov.b64 %fd56, {%r104,%r105};
	// end inline asm
	add.f64 	%fd7, %fd55, %fd56;
	@%p22 bra 	$L__BB15_19;
	shl.b32 	%r106, %r211, 3;
	add.s32 	%r107, %r8, %r106;
	ld.shared.f64 	%fd57, [%r107];
	add.f64 	%fd58, %fd7, %fd57;
	st.shared.f64 	[%r107+8], %fd58;
$L__BB15_19:
	bar.sync 	0;
	add.s32 	%r211, %r211, 1;
	setp.eq.s32 	%p33, %r211, %r47;
	@%p33 bra 	$L__BB15_20;
	bra.uni 	$L__BB15_9;
$L__BB15_20:
	setp.ge.s32 	%p34, %r213, %r3;
	mov.f64 	%fd122, 0d0000000000000000;
	@%p34 bra 	$L__BB15_40;
	cvt.u64.u32 	%rd28, %r1;
	cvt.s64.s32 	%rd29, %r48;
	mul.lo.s64 	%rd5, %rd29, %rd28;
	mov.u32 	%r15, %ntid.x;
	and.b32  	%r16, %r4, 31;
	shr.u32 	%r108, %r4, 2;
	mov.u32 	%r109, _ZZ46popcount_weighted_keys_compressed_tiled_kernelE10warp_sums2;
	add.s32 	%r17, %r109, %r108;
	shr.u32 	%r18, %r15, 5;
	shl.b32 	%r110, %r4, 3;
	add.s32 	%r19, %r109, %r110;
	mov.u32 	%r111, shm;
	add.s32 	%r20, %r111, %r110;
	shl.b32 	%r21, %r15, 3;
	cvta.to.global.u64 	%rd6, %rd15;
	cvta.to.global.u64 	%rd7, %rd16;
	mov.f64 	%fd122, 0d0000000000000000;
$L__BB15_22:
	ld.param.u64 	%rd57, [popcount_weighted_keys_compressed_tiled_kernel_param_7];
	cvt.s64.s32 	%rd30, %r213;
	add.s64 	%rd31, %rd5, %rd30;
	shl.b64 	%rd32, %rd31, 3;
	add.s64 	%rd33, %rd6, %rd32;
	ld.global.nc.u64 	%rd8, [%rd33];
	shl.b64 	%rd34, %rd31, 2;
	add.s64 	%rd35, %rd7, %rd34;
	ld.global.nc.u32 	%r26, [%rd35];
	cvta.to.global.u64 	%rd36, %rd57;
	add.s64 	%rd37, %rd36, %rd32;
	ld.global.nc.f64 	%fd9, [%rd37];
	setp.lt.s32 	%p35, %r26, 1;
	@%p35 bra 	$L__BB15_39;
	ld.param.u64 	%rd56, [popcount_weighted_keys_compressed_tiled_kernel_param_4];
	cvta.to.global.u64 	%rd38, %rd56;
	shl.b64 	%rd39, %rd8, 3;
	add.s64 	%rd9, %rd38, %rd39;
	mov.b32 	%r218, 0;
	mov.u32 	%r220, %r218;
	bra.uni 	$L__BB15_25;
$L__BB15_24:
	setp.ge.s32 	%p76, %r218, %r26;
	@%p76 bra 	$L__BB15_39;
$L__BB15_25:
	setp.ne.s32 	%p36, %r4, 0;
	mul.wide.s32 	%rd40, %r218, 8;
	add.s64 	%rd41, %rd9, %rd40;
	ld.global.nc.u64 	%rd10, [%rd41];
	shr.u64 	%rd42, %rd10, 1;
	cvt.u32.u64 	%r31, %rd42;
	and.b64  	%rd43, %rd10, 1;
	setp.eq.b64 	%p37, %rd43, 1;
	not.pred 	%p38, %p37;
	or.pred  	%p39, %p36, %p38;
	@%p39 bra 	$L__BB15_27;
	add.s32 	%r113, %r220, %r31;
	min.s32 	%r114, %r113, %r47;
	shl.b32 	%r115, %r114, 3;
	add.s32 	%r116, %r8, %r115;
	ld.shared.f64 	%fd61, [%r116];
	shl.b32 	%r117, %r220, 3;
	add.s32 	%r118, %r8, %r117;
	ld.shared.f64 	%fd62, [%r118];
	sub.f64 	%fd63, %fd61, %fd62;
	fma.rn.f64 	%fd122, %fd9, %fd63, %fd122;
$L__BB15_27:
	add.s32 	%r220, %r220, %r31;
	add.s32 	%r218, %r218, 1;
	setp.lt.u64 	%p40, %rd10, 8589934592;
	setp.ge.s32 	%p41, %r218, %r26;
	setp.ge.s32 	%p42, %r220, %r47;
	or.pred  	%p43, %p41, %p42;
	or.pred  	%p44, %p43, %p40;
	@%p44 bra 	$L__BB15_24;
	shr.u64 	%rd44, %rd10, 33;
	cvt.u32.u64 	%r34, %rd44;
	mov.b32 	%r219, 0;
$L__BB15_29:
	setp.ge.s32 	%p45, %r4, %r46;
	mov.f64 	%fd124, 0d0000000000000000;
	@%p45 bra 	$L__BB15_32;
	mul.wide.s32 	%rd45, %r218, 8;
	add.s64 	%rd46, %rd9, %rd45;
	ld.global.nc.u64 	%rd11, [%rd46];
	cvt.s64.s32 	%rd12, %r220;
	mov.f64 	%fd124, 0d0000000000000000;
	mov.u32 	%r221, %r20;
	mov.u32 	%r222, %r4;
$L__BB15_31:
	mul.wide.s32 	%rd47, %r222, %r47;
	add.s64 	%rd48, %rd47, %rd12;
	shl.b64 	%rd49, %rd48, 3;
	add.s64 	%rd50, %rd1, %rd49;
	ld.global.nc.u64 	%rd51, [%rd50];
	and.b64  	%rd52, %rd51, %rd11;
	popc.b64 	%r120, %rd52;
	cvt.rn.f64.u32 	%fd66, %r120;
	ld.shared.f64 	%fd67, [%r221];
	fma.rn.f64 	%fd124, %fd67, %fd66, %fd124;
	add.s32 	%r222, %r222, %r15;
	add.s32 	%r221, %r221, %r21;
	setp.lt.s32 	%p46, %r222, %r46;
	@%p46 bra 	$L__BB15_31;
$L__BB15_32:
	setp.ne.s32 	%p47, %r16, 0;
	// begin inline asm
	mov.b64 {%r121,%r122}, %fd124;
	// end inline asm
	shfl.sync.down.b32	%r124|%p48, %r122, 16, 31, -1;
	shfl.sync.down.b32	%r123|%p49, %r121, 16, 31, -1;
	// begin inline asm
	mov.b64 %fd69, {%r123,%r124};
	// end inline asm
	add.f64 	%fd70, %fd124, %fd69;
	// begin inline asm
	mov.b64 {%r125,%r126}, %fd70;
	// end inline asm
	shfl.sync.down.b32	%r128|%p50, %r126, 8, 31, -1;
	shfl.sync.down.b32	%r127|%p51, %r125, 8, 31, -1;
	// begin inline asm
	mov.b64 %fd71, {%r127,%r128};
	// end inline asm
	add.f64 	%fd72, %fd70, %fd71;
	// begin inline asm
	mov.b64 {%r129,%r130}, %fd72;
	// end inline asm
	shfl.sync.down.b32	%r132|%p52, %r130, 4, 31, -1;
	shfl.sync.down.b32	%r131|%p53, %r129, 4, 31, -1;
	// begin inline asm
	mov.b64 %fd73, {%r131,%r132};
	// end inline asm
	add.f64 	%fd74, %fd72, %fd73;
	// begin inline asm
	mov.b64 {%r133,%r134}, %fd74;
	// end inline asm
	shfl.sync.down.b32	%r136|%p54, %r134, 2, 31, -1;
	shfl.sync.down.b32	%r135|%p55, %r133, 2, 31, -1;
	// begin inline asm
	mov.b64 %fd75, {%r135,%r136};
	// end inline asm
	add.f64 	%fd76, %fd74, %fd75;
	// begin inline asm
	mov.b64 {%r137,%r138}, %fd76;
	// end inline asm
	shfl.sync.down.b32	%r140|%p56, %r138, 1, 31, -1;
	shfl.sync.down.b32	%r139|%p57, %r137, 1, 31, -1;
	// begin inline asm
	mov.b64 %fd77, {%r139,%r140};
	// end inline asm
	add.f64 	%fd18, %fd76, %fd77;
	@%p47 bra 	$L__BB15_34;
	st.shared.f64 	[%r17], %fd18;
$L__BB15_34:
	setp.gt.u32 	%p58, %r4, 31;
	bar.sync 	0;
	mov.f64 	%fd126, 0d0000000000000000;
	@%p58 bra 	$L__BB15_38;
	setp.ge.u32 	%p59, %r4, %r18;
	mov.f64 	%fd125, 0d0000000000000000;
	@%p59 bra 	$L__BB15_37;
	ld.shared.f64 	%fd125, [%r19];
$L__BB15_37:
	// begin inline asm
	mov.b64 {%r141,%r142}, %fd125;
	// end inline asm
	shfl.sync.down.b32	%r144|%p60, %r142, 16, 31, -1;
	shfl.sync.down.b32	%r143|%p61, %r141, 16, 31, -1;
	// begin inline asm
	mov.b64 %fd81, {%r143,%r144};
	// end inline asm
	add.f64 	%fd82, %fd125, %fd81;
	// begin inline asm
	mov.b64 {%r145,%r146}, %fd82;
	// end inline asm
	shfl.sync.down.b32	%r148|%p62, %r146, 8, 31, -1;
	shfl.sync.down.b32	%r147|%p63, %r145, 8, 31, -1;
	// begin inline asm
	mov.b64 %fd83, {%r147,%r148};
	// end inline asm
	add.f64 	%fd84, %fd82, %fd83;
	// begin inline asm
	mov.b64 {%r149,%r150}, %fd84;
	// end inline asm
	shfl.sync.down.b32	%r152|%p64, %r150, 4, 31, -1;
	shfl.sync.down.b32	%r151|%p65, %r149, 4, 31, -1;
	// begin inline asm
	mov.b64 %fd85, {%r151,%r152};
	// end inline asm
	add.f64 	%fd86, %fd84, %fd85;
	// begin inline asm
	mov.b64 {%r153,%r154}, %fd86;
	// end inline asm
	shfl.sync.down.b32	%r156|%p66, %r154, 2, 31, -1;
	shfl.sync.down.b32	%r155|%p67, %r153, 2, 31, -1;
	// begin inline asm
	mov.b64 %fd87, {%r155,%r156};
	// end inline asm
	add.f64 	%fd88, %fd86, %fd87;
	// begin inline asm
	mov.b64 {%r157,%r158}, %fd88;
	// end inline asm
	shfl.sync.down.b32	%r160|%p68, %r158, 1, 31, -1;
	shfl.sync.down.b32	%r159|%p69, %r157, 1, 31, -1;
	// begin inline asm
	mov.b64 %fd89, {%r159,%r160};
	// end inline asm
	add.f64 	%fd126, %fd88, %fd89;
$L__BB15_38:
	setp.eq.s32 	%p70, %r4, 0;
	fma.rn.f64 	%fd90, %fd9, %fd126, %fd122;
	selp.f64 	%fd122, %fd90, %fd122, %p70;
	add.s32 	%r220, %r220, 1;
	add.s32 	%r219, %r219, 1;
	add.s32 	%r218, %r218, 1;
	setp.lt.u32 	%p71, %r219, %r34;
	setp.lt.s32 	%p72, %r218, %r26;
	setp.lt.s32 	%p73, %r220, %r47;
	and.pred  	%p74, %p72, %p73;
	and.pred  	%p75, %p74, %p71;
	@%p75 bra 	$L__BB15_29;
	bra.uni 	$L__BB15_24;
$L__BB15_39:
	add.s32 	%r213, %r213, 1;
	setp.ne.s32 	%p77, %r213, %r3;
	@%p77 bra 	$L__BB15_22;
$L__BB15_40:
	// begin inline asm
	mov.b64 {%r161,%r162}, %fd122;
	// end inline asm
	shfl.sync.down.b32	%r164|%p78, %r162, 16, 31, -1;
	shfl.sync.down.b32	%r163|%p79, %r161, 16, 31, -1;
	// begin inline asm
	mov.b64 %fd92, {%r163,%r164};
	// end inline asm
	add.f64 	%fd93, %fd122, %fd92;
	// begin inline asm
	mov.b64 {%r165,%r166}, %fd93;
	// end inline asm
	shfl.sync.down.b32	%r168|%p80, %r166, 8, 31, -1;
	shfl.sync.down.b32	%r167|%p81, %r165, 8, 31, -1;
	// begin inline asm
	mov.b64 %fd94, {%r167,%r168};
	// end inline asm
	add.f64 	%fd95, %fd93, %fd94;
	// begin inline asm
	mov.b64 {%r169,%r170}, %fd95;
	// end inline asm
	shfl.sync.down.b32	%r172|%p82, %r170, 4, 31, -1;
	shfl.sync.down.b32	%r171|%p83, %r169, 4, 31, -1;
	// begin inline asm
	mov.b64 %fd96, {%r171,%r172};
	// end inline asm
	add.f64 	%fd97, %fd95, %fd96;
	// begin inline asm
	mov.b64 {%r173,%r174}, %fd97;
	// end inline asm
	shfl.sync.down.b32	%r176|%p84, %r174, 2, 31, -1;
	shfl.sync.down.b32	%r175|%p85, %r173, 2, 31, -1;
	// begin inline asm
	mov.b64 %fd98, {%r175,%r176};
	// end inline asm
	add.f64 	%fd99, %fd97, %fd98;
	// begin inline asm
	mov.b64 {%r177,%r178}, %fd99;
	// end inline asm
	shfl.sync.down.b32	%r180|%p86, %r178, 1, 31, -1;
	shfl.sync.down.b32	%r179|%p87, %r177, 1, 31, -1;
	// begin inline asm
	mov.b64 %fd100, {%r179,%r180};
	// end inline asm
	add.f64 	%fd26, %fd99, %fd100;
	and.b32  	%r181, %r4, 31;
	setp.ne.s32 	%p88, %r181, 0;
	@%p88 bra 	$L__BB15_42;
	shr.u32 	%r182, %r4, 2;
	mov.u32 	%r183, _ZZ46popcount_weighted_keys_compressed_tiled_kernelE10warp_sums3;
	add.s32 	%r184, %r183, %r182;
	st.shared.f64 	[%r184], %fd26;
$L__BB15_42:
	bar.sync 	0;
	setp.gt.u32 	%p89, %r4, 31;
	@%p89 bra 	$L__BB15_47;
	mov.u32 	%r185, %ntid.x;
	shr.u32 	%r186, %r185, 5;
	setp.ge.u32 	%p90, %r4, %r186;
	mov.f64 	%fd129, 0d0000000000000000;
	@%p90 bra 	$L__BB15_45;
	shl.b32 	%r187, %r4, 3;
	mov.u32 	%r188, _ZZ46popcount_weighted_keys_compressed_tiled_kernelE10warp_sums3;
	add.s32 	%r189, %r188, %r187;
	ld.shared.f64 	%fd129, [%r189];
$L__BB15_45:
	setp.ne.s32 	%p91, %r4, 0;
	// begin inline asm
	mov.b64 {%r190,%r191}, %fd129;
	// end inline asm
	shfl.sync.down.b32	%r193|%p92, %r191, 16, 31, -1;
	shfl.sync.down.b32	%r192|%p93, %r190, 16, 31, -1;
	// begin inline asm
	mov.b64 %fd103, {%r192,%r193};
	// end inline asm
	add.f64 	%fd104, %fd129, %fd103;
	// begin inline asm
	mov.b64 {%r194,%r195}, %fd104;
	// end inline asm
	shfl.sync.down.b32	%r197|%p94, %r195, 8, 31, -1;
	shfl.sync.down.b32	%r196|%p95, %r194, 8, 31, -1;
	// begin inline asm
	mov.b64 %fd105, {%r196,%r197};
	// end inline asm
	add.f64 	%fd106, %fd104, %fd105;
	// begin inline asm
	mov.b64 {%r198,%r199}, %fd106;
	// end inline asm
	shfl.sync.down.b32	%r201|%p96, %r199, 4, 31, -1;
	shfl.sync.down.b32	%r200|%p97, %r198, 4, 31, -1;
	// begin inline asm
	mov.b64 %fd107, {%r200,%r201};
	// end inline asm
	add.f64 	%fd108, %fd106, %fd107;
	// begin inline asm
	mov.b64 {%r202,%r203}, %fd108;
	// end inline asm
	shfl.sync.down.b32	%r205|%p98, %r203, 2, 31, -1;
	shfl.sync.down.b32	%r204|%p99, %r202, 2, 31, -1;
	// begin inline asm
	mov.b64 %fd109, {%r204,%r205};
	// end inline asm
	add.f64 	%fd110, %fd108, %fd109;
	// begin inline asm
	mov.b64 {%r206,%r207}, %fd110;
	// end inline asm
	shfl.sync.down.b32	%r209|%p100, %r207, 1, 31, -1;
	shfl.sync.down.b32	%r208|%p101, %r206, 1, 31, -1;
	// begin inline asm
	mov.b64 %fd111, {%r208,%r209};
	// end inline asm
	add.f64 	%fd29, %fd110, %fd111;
	@%p91 bra 	$L__BB15_47;
	ld.param.u64 	%rd58, [popcount_weighted_keys_compressed_tiled_kernel_param_12];
	ld.param.f64 	%fd114, [popcount_weighted_keys_compressed_tiled_kernel_param_11];
	cvta.to.global.u64 	%rd53, %rd58;
	mul.wide.u32 	%rd54, %r1, 8;
	add.s64 	%rd55, %rd53, %rd54;
	mul.f64 	%fd112, %fd114, %fd29;
	atom.global.add.f64 	%fd113, [%rd55], %fd112;
$L__BB15_47:
	ret;

}
.func  (.param .b64 func_retval0) __internal_accurate_pow(
	.param .b64 __internal_accurate_pow_param_0
)
{
	.reg .pred 	%p<8>;
	.reg .b32 	%r<49>;
	.reg .b32 	%f<3>;
	.reg .b64 	%fd<109>;

	ld.param.f64 	%fd10, [__internal_accurate_pow_param_0];
	{
	.reg .b32 %temp; 
	mov.b64 	{%temp, %r46}, %fd10;
	}
	{
	.reg .b32 %temp; 
	mov.b64 	{%r45, %temp}, %fd10;
	}
	shr.u32 	%r47, %r46, 20;
	setp.gt.u32 	%p1, %r46, 1048575;
	@%p1 bra 	$L__BB16_2;
	mul.f64 	%fd11, %fd10, 0d4350000000000000;
	{
	.reg .b32 %temp; 
	mov.b64 	{%temp, %r46}, %fd11;
	}
	{
	.reg .b32 %temp; 
	mov.b64 	{%r45, %temp}, %fd11;
	}
	shr.u32 	%r16, %r46, 20;
	add.s32 	%r47, %r16, -54;
$L__BB16_2:
	add.s32 	%r48, %r47, -1023;
	and.b32  	%r17, %r46, -2146435073;
	or.b32  	%r18, %r17, 1072693248;
	mov.b64 	%fd107, {%r45, %r18};
	setp.lt.u32 	%p2, %r18, 1073127583;
	@%p2 bra 	$L__BB16_4;
	{
	.reg .b32 %temp; 
	mov.b64 	{%r19, %temp}, %fd107;
	}
	{
	.reg .b32 %temp; 
	mov.b64 	{%temp, %r20}, %fd107;
	}
	add.s32 	%r21, %r20, -1048576;
	mov.b64 	%fd107, {%r19, %r21};
	add.s32 	%r48, %r47, -1022;
$L__BB16_4:
	add.f64 	%fd12, %fd107, 0dBFF0000000000000;
	add.f64 	%fd13, %fd107, 0d3FF0000000000000;
	rcp.approx.ftz.f64 	%fd14, %fd13;
	neg.f64 	%fd15, %fd13;
	fma.rn.f64 	%fd16, %fd15, %fd14, 0d3FF0000000000000;
	fma.rn.f64 	%fd17, %fd16, %fd16, %fd16;
	fma.rn.f64 	%fd18, %fd17, %fd14, %fd14;
	mul.f64 	%fd19, %fd12, %fd18;
	fma.rn.f64 	%fd20, %fd12, %fd18, %fd19;
	mul.f64 	%fd21, %fd20, %fd20;
	fma.rn.f64 	%fd22, %fd21, 0d3EB0F5FF7D2CAFE2, 0d3ED0F5D241AD3B5A;
	fma.rn.f64 	%fd23, %fd22, %fd21, 0d3EF3B20A75488A3F;
	fma.rn.f64 	%fd24, %fd23, %fd21, 0d3F1745CDE4FAECD5;
	fma.rn.f64 	%fd25, %fd24, %fd21, 0d3F3C71C7258A578B;
	fma.rn.f64 	%fd26, %fd25, %fd21, 0d3F6249249242B910;
	fma.rn.f64 	%fd27, %fd26, %fd21, 0d3F89999999999DFB;
	sub.f64 	%fd28, %fd12, %fd20;
	add.f64 	%fd29, %fd28, %fd28;
	neg.f64 	%fd30, %fd20;
	fma.rn.f64 	%fd31, %fd30, %fd12, %fd29;
	mul.f64 	%fd32, %fd18, %fd31;
	fma.rn.f64 	%fd33, %fd21, %fd27, 0d3FB5555555555555;
	mov.f64 	%fd34, 0d3FB5555555555555;
	sub.f64 	%fd35, %fd34, %fd33;
	fma.rn.f64 	%fd36, %fd21, %fd27, %fd35;
	add.f64 	%fd37, %fd36, 0dBC46A4CB00B9E7B0;
	add.f64 	%fd38, %fd33, %fd37;
	sub.f64 	%fd39, %fd33, %fd38;
	add.f64 	%fd40, %fd37, %fd39;
	mul.rn.f64 	%fd41, %fd20, %fd20;
	neg.f64 	%fd42, %fd41;
	fma.rn.f64 	%fd43, %fd20, %fd20, %fd42;
	{
	.reg .b32 %temp; 
	mov.b64 	{%r22, %temp}, %fd32;
	}
	{
	.reg .b32 %temp; 
	mov.b64 	{%temp, %r23}, %fd32;
	}
	add.s32 	%r24, %r23, 1048576;
	mov.b64 	%fd44, {%r22, %r24};
	fma.rn.f64 	%fd45, %fd20, %fd44, %fd43;
	mul.rn.f64 	%fd46, %fd41, %fd20;
	neg.f64 	%fd47, %fd46;
	fma.rn.f64 	%fd48, %fd41, %fd20, %fd47;
	fma.rn.f64 	%fd49, %fd41, %fd32, %fd48;
	fma.rn.f64 	%fd50, %fd45, %fd20, %fd49;
	mul.rn.f64 	%fd51, %fd38, %fd46;
	neg.f64 	%fd52, %fd51;
	fma.rn.f64 	%fd53, %fd38, %fd46, %fd52;
	fma.rn.f64 	%fd54, %fd38, %fd50, %fd53;
	fma.rn.f64 	%fd55, %fd40, %fd46, %fd54;
	add.f64 	%fd56, %fd51, %fd55;
	sub.f64 	%fd57, %fd51, %fd56;
	add.f64 	%fd58, %fd55, %fd57;
	add.f64 	%fd59, %fd20, %fd56;
	sub.f64 	%fd60, %fd20, %fd59;
	add.f64 	%fd61, %fd56, %fd60;
	add.f64 	%fd62, %fd58, %fd61;
	add.f64 	%fd63, %fd32, %fd62;
	add.f64 	%fd64, %fd59, %fd63;
	sub.f64 	%fd65, %fd59, %fd64;
	add.f64 	%fd66, %fd63, %fd65;
	xor.b32  	%r25, %r48, -2147483648;
	mov.b32 	%r26, 1127219200;
	mov.b64 	%fd67, {%r25, %r26};
	mov.b32 	%r27, -2147483648;
	mov.b64 	%fd68, {%r27, %r26};
	sub.f64 	%fd69, %fd67, %fd68;
	fma.rn.f64 	%fd70, %fd69, 0d3FE62E42FEFA39EF, %fd64;
	fma.rn.f64 	%fd71, %fd69, 0dBFE62E42FEFA39EF, %fd70;
	sub.f64 	%fd72, %fd71, %fd64;
	sub.f64 	%fd73, %fd66, %fd72;
	fma.rn.f64 	%fd74, %fd69, 0d3C7ABC9E3B39803F, %fd73;
	add.f64 	%fd75, %fd70, %fd74;
	sub.f64 	%fd76, %fd70, %fd75;
	add.f64 	%fd77, %fd74, %fd76;
	mov.f64 	%fd78, 0d4060000000000000;
	{
	.reg .b32 %temp; 
	mov.b64 	{%temp, %r28}, %fd78;
	}
	{
	.reg .b32 %temp; 
	mov.b64 	{%r29, %temp}, %fd78;
	}
	shl.b32 	%r30, %r28, 1;
	setp.gt.u32 	%p3, %r30, -33554433;
	and.b32  	%r31, %r28, -15728641;
	selp.b32 	%r32, %r31, %r28, %p3;
	mov.b64 	%fd79, {%r29, %r32};
	mul.rn.f64 	%fd80, %fd75, %fd79;
	neg.f64 	%fd81, %fd80;
	fma.rn.f64 	%fd82, %fd75, %fd79, %fd81;
	fma.rn.f64 	%fd83, %fd77, %fd79, %fd82;
	add.f64 	%fd4, %fd80, %fd83;
	sub.f64 	%fd84, %fd80, %fd4;
	add.f64 	%fd5, %fd83, %fd84;
	fma.rn.f64 	%fd85, %fd4, 0d3FF71547652B82FE, 0d4338000000000000;
	{
	.reg .b32 %temp; 
	mov.b64 	{%r13, %temp}, %fd85;
	}
	mov.f64 	%fd86, 0dC338000000000000;
	add.rn.f64 	%fd87, %fd85, %fd86;
	fma.rn.f64 	%fd88, %fd87, 0dBFE62E42FEFA39EF, %fd4;
	fma.rn.f64 	%fd89, %fd87, 0dBC7ABC9E3B39803F, %fd88;
	fma.rn.f64 	%fd90, %fd89, 0d3E5ADE1569CE2BDF, 0d3E928AF3FCA213EA;
	fma.rn.f64 	%fd91, %fd90, %fd89, 0d3EC71DEE62401315;
	fma.rn.f64 	%fd92, %fd91, %fd89, 0d3EFA01997C89EB71;
	fma.rn.f64 	%fd93, %fd92, %fd89, 0d3F2A01A014761F65;
	fma.rn.f64 	%fd94, %fd93, %fd89, 0d3F56C16C1852B7AF;
	fma.rn.f64 	%fd95, %fd94, %fd89, 0d3F81111111122322;
	fma.rn.f64 	%fd96, %fd95, %fd89, 0d3FA55555555502A1;
	fma.rn.f64 	%fd97, %fd96, %fd89, 0d3FC5555555555511;
	fma.rn.f64 	%fd98, %fd97, %fd89, 0d3FE000000000000B;
	fma.rn.f64 	%fd99, %fd98, %fd89, 0d3FF0000000000000;
	fma.rn.f64 	%fd100, %fd99, %fd89, 0d3FF0000000000000;
	{
	.reg .b32 %temp; 
	mov.b64 	{%r14, %temp}, %fd100;
	}
	{
	.reg .b32 %temp; 
	mov.b64 	{%temp, %r15}, %fd100;
	}
	shl.b32 	%r33, %r13, 20;
	add.s32 	%r34, %r33, %r15;
	mov.b64 	%fd108, {%r14, %r34};
	{
	.reg .b32 %temp; 
	mov.b64 	{%temp, %r35}, %fd4;
	}
	mov.b32 	%f2, %r35;
	abs.f32 	%f1, %f2;
	setp.lt.f32 	%p4, %f1, 0f4086232B;
	@%p4 bra 	$L__BB16_7;
	setp.lt.f64 	%p5, %fd4, 0d0000000000000000;
	add.f64 	%fd101, %fd4, 0d7FF0000000000000;
	selp.f64 	%fd108, 0d0000000000000000, %fd101, %p5;
	setp.geu.f32 	%p6, %f1, 0f40874800;
	@%p6 bra 	$L__BB16_7;
	shr.u32 	%r36, %r13, 31;
	add.s32 	%r37, %r13, %r36;
	shr.s32 	%r38, %r37, 1;
	shl.b32 	%r39, %r38, 20;
	add.s32 	%r40, %r15, %r39;
	mov.b64 	%fd102, {%r14, %r40};
	sub.s32 	%r41, %r13, %r38;
	shl.b32 	%r42, %r41, 20;
	add.s32 	%r43, %r42, 1072693248;
	mov.b32 	%r44, 0;
	mov.b64 	%fd103, {%r44, %r43};
	mul.f64 	%fd108, %fd103, %fd102;
$L__BB16_7:
	abs.f64 	%fd104, %fd108;
	setp.eq.f64 	%p7, %fd104, 0d7FF0000000000000;
	fma.rn.f64 	%fd105, %fd108, %fd5, %fd108;
	selp.f64 	%fd106, %fd108, %fd105, %p7;
	st.param.f64 	[func_retval0], %fd106;
	ret;

}


// ===== COMPILED SASS (sm_100) =====

	.target	sm_100

	.elftype	@"ET_EXEC"


//--------------------- .note.nv.tkinfo           --------------------------
	.section	.note.nv.tkinfo,"",@"SHT_NOTE"
	.sectionflags	@"SHF_NOTE_NV_TKINFO"
	.tkinfo
        /*0018*/ 	.word	0x00000002
        /*0030*/ 	.string	""
        /*0030*/ 	.string	"ptxas"
        /*0030*/ 	.string	"Cuda compilation tools, release 13.0, V13.0.88"
        /*0030*/ 	.string	"Build cuda_13.0.r13.0/compiler.36424714_0"
        /*0030*/ 	.string	"-arch sm_100 -m 64 "



//--------------------- .note.nv.cuinfo           --------------------------
	.section	.note.nv.cuinfo,"",@"SHT_NOTE"
	.sectionflags	@"SHF_NOTE_NV_CUINFO"
        /*0018*/ 	.short	0x0002
        /*001a*/ 	.short	0x0064
        /*001c*/ 	.short	0x0082
	.zero		2


//--------------------- .nv.info                  --------------------------
	.section	.nv.info,"",@"SHT_CUDA_INFO"
	.align	4


	//----- nvinfo : EIATTR_REGCOUNT
	.align		4
        /*0000*/ 	.byte	0x04, 0x2f
        /*0002*/ 	.short	(.L_1 - .L_0)
	.align		4
.L_0:
        /*0004*/ 	.word	index@(popcount_pairwise_kernel)
        /*0008*/ 	.word	0x00000017


	//----- nvinfo : EIATTR_FRAME_SIZE
	.align		4
.L_1:
        /*000c*/ 	.byte	0x04, 0x11
        /*000e*/ 	.short	(.L_3 - .L_2)
	.align		4
.L_2:
        /*0010*/ 	.word	index@(popcount_pairwise_kernel)
        /*0014*/ 	.word	0x00000000


	//----- nvinfo : EIATTR_REGCOUNT
	.align		4
.L_3:
        /*0018*/ 	.byte	0x04, 0x2f
        /*001a*/ 	.short	(.L_5 - .L_4)
	.align		4
.L_4:
        /*001c*/ 	.word	index@(popcount_weighted_kernel)
        /*0020*/ 	.word	0x00000017


	//----- nvinfo : EIATTR_FRAME_SIZE
	.align		4
.L_5:
        /*0024*/ 	.byte	0x04, 0x11
        /*0026*/ 	.short	(.L_7 - .L_6)
	.align		4
.L_6:
        /*0028*/ 	.word	index@(popcount_weighted_kernel)
        /*002c*/ 	.word	0x00000000


	//----- nvinfo : EIATTR_REGCOUNT
	.align		4
.L_7:
        /*0030*/ 	.byte	0x04, 0x2f
        /*0032*/ 	.short	(.L_9 - .L_8)
	.align		4
.L_8:
        /*0034*/ 	.word	index@(popcount_weighted_batch_kernel)
        /*0038*/ 	.word	0x00000019


	//----- nvinfo : EIATTR_FRAME_SIZE
	.align		4
.L_9:
        /*003c*/ 	.byte	0x04, 0x11
        /*003e*/ 	.short	(.L_11 - .L_10)
	.align		4
.L_10:
        /*0040*/ 	.word	index@(popcount_weighted_batch_kernel)
        /*0044*/ 	.word	0x00000000


	//----- nvinfo : EIATTR_REGCOUNT
	.align		4
.L_11:
        /*0048*/ 	.byte	0x04, 0x2f
        /*004a*/ 	.short	(.L_13 - .L_12)
	.align		4
.L_12:
        /*004c*/ 	.word	index@(popcount_weighted_keys_kernel)
        /*0050*/ 	.word	0x00000024


	//----- nvinfo : EIATTR_FRAME_SIZE
	.align		4
.L_13:
        /*0054*/ 	.byte	0x04, 0x11
        /*0056*/ 	.short	(.L_15 - .L_14)
	.align		4
.L_14:
        /*0058*/ 	.word	index@($__internal_4_$__cuda_sm20_div_u64)
        /*005c*/ 	.word	0x00000000


	//----- nvinfo : EIATTR_FRAME_SIZE
	.align		4
.L_15:
        /*0060*/ 	.byte	0x04, 0x11
        /*0062*/ 	.short	(.L_17 - .L_16)
	.align		4
.L_16:
        /*0064*/ 	.word	index@($__internal_3_$__cuda_sm20_div_s64)
        /*0068*/ 	.word	0x00000000


	//----- nvinfo : EIATTR_FRAME_SIZE
	.align		4
.L_17:
        /*006c*/ 	.byte	0x04, 0x11
        /*006e*/ 	.short	(.L_19 - .L_18)
	.align		4
.L_18:
        /*0070*/ 	.word	index@(popcount_weighted_keys_kernel)
        /*0074*/ 	.word	0x00000000


	//----- nvinfo : EIATTR_REGCOUNT
	.align		4
.L_19:
        /*0078*/ 	.byte	0x04, 0x2f
        /*007a*/ 	.short	(.L_21 - .L_20)
	.align		4
.L_20:
        /*007c*/ 	.word	index@(popcount_weighted_keys_tiled_kernel)
        /*0080*/ 	.word	0x00000026


	//----- nvinfo : EIATTR_FRAME_SIZE
	.align		4
.L_21:
        /*0084*/ 	.byte	0x04, 0x11
        /*0086*/ 	.short	(.L_23 - .L_22)
	.align		4
.L_22:
        /*0088*/ 	.word	index@($__internal_2_$__cuda_sm20_div_u64)
        /*008c*/ 	.word	0x00000000


	//----- nvinfo : EIATTR_FRAME_SIZE
	.align		4
.L_23:
        /*0090*/ 	.byte	0x04, 0x11
        /*0092*/ 	.short	(.L_25 - .L_24)
	.align		4
.L_24:
        /*0094*/ 	.word	index@($__internal_1_$__cuda_sm20_div_s64)
        /*0098*/ 	.word	0x00000000


	//----- nvinfo : EIATTR_FRAME_SIZE
	.align		4
.L_25:
        /*009c*/ 	.byte	0x04, 0x11
        /*009e*/ 	.short	(.L_27 - .L_26)
	.align		4
.L_26:
        /*00a0*/ 	.word	index@(popcount_weighted_keys_tiled_kernel)
        /*00a4*/ 	.word	0x00000000


	//----- nvinfo : EIATTR_REGCOUNT
	.align		4
.L_27:
        /*00a8*/ 	.byte	0x04, 0x2f
        /*00aa*/ 	.short	(.L_29 - .L_28)
	.align		4
.L_28:
        /*00ac*/ 	.word	index@(scatter_set_double_kernel)
        /*00b0*/ 	.word	0x0000000a


	//----- nvinfo : EIATTR_FRAME_SIZE
	.align		4
.L_29:
        /*00b4*/ 	.byte	0x04, 0x11
        /*00b6*/ 	.short	(.L_31 - .L_30)
	.align		4
.L_30:
        /*00b8*/ 	.word	index@(scatter_set_double_kernel)
        /*00bc*/ 	.word	0x00000000


	//----- nvinfo : EIATTR_REGCOUNT
	.align		4
.L_31:
        /*00c0*/ 	.byte	0x04, 0x2f
        /*00c2*/ 	.short	(.L_33 - .L_32)
	.align		4
.L_32:
        /*00c4*/ 	.word	index@(ewah_decompress_kernel)
        /*00c8*/ 	.word	0x00000010


	//----- nvinfo : EIATTR_FRAME_SIZE
	.align		4
.L_33:
        /*00cc*/ 	.byte	0x04, 0x11
        /*00ce*/ 	.short	(.L_35 - .L_34)
	.align		4
.L_34:
        /*00d0*/ 	.word	index@(ewah_decompress_kernel)
        /*00d4*/ 	.word	0x00000000


	//----- nvinfo : EIATTR_REGCOUNT
	.align		4
.L_35:
        /*00d8*/ 	.byte	0x04, 0x2f
        /*00da*/ 	.short	(.L_37 - .L_36)
	.align		4
.L_36:
        /*00dc*/ 	.word	index@(pack_bits_all_kernel)
        /*00e0*/ 	.word	0x00000016


	//----- nvinfo : EIATTR_FRAME_SIZE
	.align		4
.L_37:
        /*00e4*/ 	.byte	0x04, 0x11
        /*00e6*/ 	.short	(.L_39 - .L_38)
	.align		4
.L_38:
        /*00e8*/ 	.word	index@(pack_bits_all_kernel)
        /*00ec*/ 	.word	0x00000000


	//----- nvinfo : EIATTR_REGCOUNT
	.align		4
.L_39:
        /*00f0*/ 	.byte	0x04, 0x2f
        /*00f2*/ 	.short	(.L_41 - .L_40)
	.align		4
.L_40:
        /*00f4*/ 	.word	index@(pack_bits_all_ballot_multi_kernel)
        /*00f8*/ 	.word	0x0000000e


	//----- nvinfo : EIATTR_FRAME_SIZE
	.align		4
.L_41:
        /*00fc*/ 	.byte	0x04, 0x11
        /*00fe*/ 	.short	(.L_43 - .L_42)
	.align		4
.L_42:
        /*0100*/ 	.word	index@(pack_bits_all_ballot_multi_kernel)
        /*0104*/ 	.word	0x00000000


	//----- nvinfo : EIATTR_REGCOUNT
	.align		4
.L_43:
        /*0108*/ 	.byte	0x04, 0x2f
        /*010a*/ 	.short	(.L_45 - .L_44)
	.align		4
.L_44:
        /*010c*/ 	.word	index@(slice_popcount_sum_kernel)
        /*0110*/ 	.word	0x00000010


	//----- nvinfo : EIATTR_FRAME_SIZE
	.align		4
.L_45:
        /*0114*/ 	.byte	0x04, 0x11
        /*0116*/ 	.short	(.L_47 - .L_46)
	.align		4
.L_46:
        /*0118*/ 	.word	index@(slice_popcount_sum_kernel)
        /*011c*/ 	.word	0x00000000


	//----- nvinfo : EIATTR_REGCOUNT
	.align		4
.L_47:
        /*0120*/ 	.byte	0x04, 0x2f
        /*0122*/ 	.short	(.L_49 - .L_48)
	.align		4
.L_48:
        /*0124*/ 	.word	index@(compress_flags_from_density_kernel)
        /*0128*/ 	.word	0x0000001e


	//----- nvinfo : EIATTR_FRAME_SIZE
	.align		4
.L_49:
        /*012c*/ 	.byte	0x04, 0x11
        /*012e*/ 	.short	(.L_51 - .L_50)
	.align		4
.L_50:
        /*0130*/ 	.word	index@($compress_flags_from_density_kernel$__internal_accurate_pow)
        /*0134*/ 	.word	0x00000000


	//----- nvinfo : EIATTR_FRAME_SIZE
	.align		4
.L_51:
        /*0138*/ 	.byte	0x04, 0x11
        /*013a*/ 	.short	(.L_53 - .L_52)
	.align		4
.L_52:
        /*013c*/ 	.word	index@($__internal_0_$__cuda_sm20_div_rn_f64_full)
        /*0140*/ 	.word	0x00000000


	//----- nvinfo : EIATTR_FRAME_SIZE
	.align		4
.L_53:
        /*0144*/ 	.byte	0x04, 0x11
        /*0146*/ 	.short	(.L_55 - .L_54)
	.align		4
.L_54:
        /*0148*/ 	.word	index@(compress_flags_from_density_kernel)
        /*014c*/ 	.word	0x00000000


	//----- nvinfo : EIATTR_REGCOUNT
	.align		4
.L_55:
        /*0150*/ 	.byte	0x04, 0x2f
        /*0152*/ 	.short	(.L_57 - .L_56)
	.align		4
.L_56:
        /*0154*/ 	.word	index@(ewah_size_kernel)
        /*0158*/ 	.word	0x00000011


	//----- nvinfo : EIATTR_FRAME_SIZE
	.align		4
.L_57:
        /*015c*/ 	.byte	0x04, 0x11
        /*015e*/ 	.short	(.L_59 - .L_58)
	.align		4
.L_58:
        /*0160*/ 	.word	index@(ewah_size_kernel)
        /*0164*/ 	.word	0x00000000


	//----- nvinfo : EIATTR_REGCOUNT
	.align		4
.L_59:
        /*0168*/ 	.byte	0x04, 0x2f
        /*016a*/ 	.short	(.L_61 - .L_60)
	.align		4
.L_60:
        /*016c*/ 	.word	index@(ewah_emit_kernel)
        /*0170*/ 	.word	0x00000020


	//----- nvinfo : EIATTR_FRAME_SIZE
	.align		4
.L_61:
        /*0174*/ 	.byte	0x04, 0x11
        /*0176*/ 	.short	(.L_63 - .L_62)
	.align		4
.L_62:
        /*0178*/ 	.word	index@(ewah_emit_kernel)
        /*017c*/ 	.word	0x00000000


	//----- nvinfo : EIATTR_REGCOUNT
	.align		4
.L_63:
        /*0180*/ 	.byte	0x04, 0x2f
        /*0182*/ 	.short	(.L_65 - .L_64)
	.align		4
.L_64:
        /*0184*/ 	.word	index@(prefix_popcount_kernel)
        /*0188*/ 	.word	0x00000020


	//----- nvinfo : EIATTR_FRAME_SIZE
	.align		4
.L_65:
        /*018c*/ 	.byte	0x04, 0x11
        /*018e*/ 	.short	(.L_67 - .L_66)
	.align		4
.L_66:
        /*0190*/ 	.word	index@(prefix_popcount_kernel)
        /*0194*/ 	.word	0x00000000


	//----- nvinfo : EIATTR_REGCOUNT
	.align		4
.L_67:
        /*0198*/ 	.byte	0x04, 0x2f
        /*019a*/ 	.short	(.L_69 - .L_68)
	.align		4
.L_68:
        /*019c*/ 	.word	index@(popcount_weighted_keys_compressed_kernel)
        /*01a0*/ 	.word	0x00000026


	//----- nvinfo : EIATTR_FRAME_SIZE
	.align		4
.L_69:
        /*01a4*/ 	.byte	0x04, 0x11
        /*01a6*/ 	.short	(.L_71 - .L_70)
	.align		4
.L_70:
        /*01a8*/ 	.word	index@(popcount_weighted_keys_compressed_kernel)
        /*01ac*/ 	.word	0x00000000


	//----- nvinfo : EIATTR_REGCOUNT
	.align		4
.L_71:
        /*01b0*/ 	.byte	0x04, 0x2f
        /*01b2*/ 	.short	(.L_73 - .L_72)
	.align		4
.L_72:
        /*01b4*/ 	.word	index@(popcount_weighted_keys_compressed_tiled_kernel)
        /*01b8*/ 	.word	0x00000026


	//----- nvinfo : EIATTR_FRAME_SIZE
	.align		4
.L_73:
        /*01bc*/ 	.byte	0x04, 0x11
        /*01be*/ 	.short	(.L_75 - .L_74)
	.align		4
.L_74:
        /*01c0*/ 	.word	index@(popcount_weighted_keys_compressed_tiled_kernel)
        /*01c4*/ 	.word	0x00000000


	//----- nvinfo : EIATTR_MIN_STACK_SIZE
	.align		4
.L_75:
        /*01c8*/ 	.byte	0x04, 0x12
        /*01ca*/ 	.short	(.L_77 - .L_76)
	.align		4
.L_76:
        /*01cc*/ 	.word	index@(popcount_weighted_keys_compressed_tiled_kernel)
        /*01d0*/ 	.word	0x00000000


	//----- nvinfo : EIATTR_MIN_STACK_SIZE
	.align		4
.L_77:
        /*01d4*/ 	.byte	0x04, 0x12
        /*01d6*/ 	.short	(.L_79 - .L_78)
	.align		4
.L_78:
        /*01d8*/ 	.word	index@(popcount_weighted_keys_compressed_kernel)
        /*01dc*/ 	.word	0x00000000


	//----- nvinfo : EIATTR_MIN_STACK_SIZE
	.align		4
.L_79:
        /*01e0*/ 	.byte	0x04, 0x12
        /*01e2*/ 	.short	(.L_81 - .L_80)
	.align		4
.L_80:
        /*01e4*/ 	.word	index@(prefix_popcount_kernel)
        /*01e8*/ 	.word	0x00000000


	//----- nvinfo : EIATTR_MIN_STACK_SIZE
	.align		4
.L_81:
        /*01ec*/ 	.byte	0x04, 0x12
        /*01ee*/ 	.short	(.L_83 - .L_82)
	.align		4
.L_82:
        /*01f0*/ 	.word	index@(ewah_emit_kernel)
        /*01f4*/ 	.word	0x00000000


	//----- nvinfo : EIATTR_MIN_STACK_SIZE
	.align		4
.L_83:
        /*01f8*/ 	.byte	0x04, 0x12
        /*01fa*/ 	.short	(.L_85 - .L_84)
	.align		4
.L_84:
        /*01fc*/ 	.word	index@(ewah_size_kernel)
        /*0200*/ 	.word	0x00000000


	//----- nvinfo : EIATTR_MIN_STACK_SIZE
	.align		4
.L_85:
        /*0204*/ 	.byte	0x04, 0x12
        /*0206*/ 	.short	(.L_87 - .L_86)
	.align		4
.L_86:
        /*0208*/ 	.word	index@(compress_flags_from_density_kernel)
        /*020c*/ 	.word	0x00000000


	//----- nvinfo : EIATTR_MIN_STACK_SIZE
	.align		4
.L_87:
        /*0210*/ 	.byte	0x04, 0x12
        /*0212*/ 	.short	(.L_89 - .L_88)
	.align		4
.L_88:
        /*0214*/ 	.word	index@(slice_popcount_sum_kernel)
        /*0218*/ 	.word	0x00000000


	//----- nvinfo : EIATTR_MIN_STACK_SIZE
	.align		4
.L_89:
        /*021c*/ 	.byte	0x04, 0x12
        /*021e*/ 	.short	(.L_91 - .L_90)
	.align		4
.L_90:
        /*0220*/ 	.word	index@(pack_bits_all_ballot_multi_kernel)
        /*0224*/ 	.word	0x00000000


	//----- nvinfo : EIATTR_MIN_STACK_SIZE
	.align		4
.L_91:
        /*0228*/ 	.byte	0x04, 0x12
        /*022a*/ 	.short	(.L_93 - .L_92)
	.align		4
.L_92:
        /*022c*/ 	.word	index@(pack_bits_all_kernel)
        /*0230*/ 	.word	0x00000000


	//----- nvinfo : EIATTR_MIN_STACK_SIZE
	.align		4
.L_93:
        /*0234*/ 	.byte	0x04, 0x12
        /*0236*/ 	.short	(.L_95 - .L_94)
	.align		4
.L_94:
        /*0238*/ 	.word	index@(ewah_decompress_kernel)
        /*023c*/ 	.word	0x00000000


	//----- nvinfo : EIATTR_MIN_STACK_SIZE
	.align		4
.L_95:
        /*0240*/ 	.byte	0x04, 0x12
        /*0242*/ 	.short	(.L_97 - .L_96)
	.align		4
.L_96:
        /*0244*/ 	.word	index@(scatter_set_double_kernel)
        /*0248*/ 	.word	0x00000000


	//----- nvinfo : EIATTR_MIN_STACK_SIZE
	.align		4
.L_97:
        /*024c*/ 	.byte	0x04, 0x12
        /*024e*/ 	.short	(.L_99 - .L_98)
	.align		4
.L_98:
        /*0250*/ 	.word	index@(popcount_weighted_keys_tiled_kernel)
        /*0254*/ 	.word	0x00000000


	//----- nvinfo : EIATTR_MIN_STACK_SIZE
	.align		4
.L_99:
        /*0258*/ 	.byte	0x04, 0x12
        /*025a*/ 	.short	(.L_101 - .L_100)
	.align		4
.L_100:
        /*025c*/ 	.word	index@(popcount_weighted_keys_kernel)
        /*0260*/ 	.word	0x00000000


	//----- nvinfo : EIATTR_MIN_STACK_SIZE
	.align		4
.L_101:
        /*0264*/ 	.byte	0x04, 0x12
        /*0266*/ 	.short	(.L_103 - .L_102)
	.align		4
.L_102:
        /*0268*/ 	.word	index@(popcount_weighted_batch_kernel)
        /*026c*/ 	.word	0x00000000


	//----- nvinfo : EIATTR_MIN_STACK_SIZE
	.align		4
.L_103:
        /*0270*/ 	.byte	0x04, 0x12
        /*0272*/ 	.short	(.L_105 - .L_104)
	.align		4
.L_104:
        /*0274*/ 	.word	index@(popcount_weighted_kernel)
        /*0278*/ 	.word	0x00000000


	//----- nvinfo : EIATTR_MIN_STACK_SIZE
	.align		4
.L_105:
        /*027c*/ 	.byte	0x04, 0x12
        /*027e*/ 	.short	(.L_107 - .L_106)
	.align		4
.L_106:
        /*0280*/ 	.word	index@(popcount_pairwise_kernel)
        /*0284*/ 	.word	0x00000000
.L_107:


//--------------------- .nv.compat                --------------------------
	.section	.nv.compat,"",@"SHT_CUDA_COMPAT_INFO"
	.align	4
        /*0000*/ 	.byte	0x02, 0x09, 0x00, 0x00, 0x02, 0x02, 0x01, 0x00, 0x02, 0x05, 0x05, 0x00, 0x03, 0x07, 0x01, 0x01
        /*0010*/ 	.byte	0x02, 0x03, 0x00, 0x00, 0x02, 0x06, 0x01, 0x00, 0x04, 0x0b, 0x08, 0x00, 0x01, 0x00, 0x00, 0x00
        /*0020*/ 	.byte	0x00, 0x00, 0x00, 0x00


//--------------------- .nv.info.popcount_weighted_keys_compressed_tiled_kernel --------------------------
	.section	.nv.info.popcount_weighted_keys_compressed_tiled_kernel,"",@"SHT_CUDA_INFO"
	.sectionflags	@""
	.align	4


	//----- nvinfo : EIATTR_CUDA_API_VERSION
	.align		4
        /*0000*/ 	.byte	0x04, 0x37
        /*0002*/ 	.short	(.L_109 - .L_108)
.L_108:
        /*0004*/ 	.word	0x00000082


	//----- nvinfo : EIATTR_KPARAM_INFO
	.align		4
.L_109:
        /*0008*/ 	.byte	0x04, 0x17
        /*000a*/ 	.short	(.L_111 - .L_110)
.L_110:
        /*000c*/ 	.word	0x00000000
        /*0010*/ 	.short	0x000c
        /*0012*/ 	.short	0x0050
        /*0014*/ 	.byte	0x00, 0xf5, 0x21, 0x00


	//----- nvinfo : EIATTR_KPARAM_INFO
	.align		4
.L_111:
        /*0018*/ 	.byte	0x04, 0x17
        /*001a*/ 	.short	(.L_113 - .L_112)
.L_112:
        /*001c*/ 	.word	0x00000000
        /*0020*/ 	.short	0x000b
        /*0022*/ 	.short	0x0048
        /*0024*/ 	.byte	0x00, 0xf0, 0x21, 0x00


	//----- nvinfo : EIATTR_KPARAM_INFO
	.align		4
.L_113:
        /*0028*/ 	.byte	0x04, 0x17
        /*002a*/ 	.short	(.L_115 - .L_114)
.L_114:
        /*002c*/ 	.word	0x00000000
        /*0030*/ 	.short	0x000a
        /*0032*/ 	.short	0x0040
        /*0034*/ 	.byte	0x00, 0xf0, 0x11, 0x00


	//----- nvinfo : EIATTR_KPARAM_INFO
	.align		4
.L_115:
        /*0038*/ 	.byte	0x04, 0x17
        /*003a*/ 	.short	(.L_117 - .L_116)
.L_116:
        /*003c*/ 	.word	0x00000000
        /*0040*/ 	.short	0x0009
        /*0042*/ 	.short	0x003c
        /*0044*/ 	.byte	0x00, 0xf0, 0x11, 0x00


	//----- nvinfo : EIATTR_KPARAM_INFO
	.align		4
.L_117:
        /*0048*/ 	.byte	0x04, 0x17
        /*004a*/ 	.short	(.L_119 - .L_118)
.L_118:
        /*004c*/ 	.word	0x00000000
        /*0050*/ 	.short	0x0008
        /*0052*/ 	.short	0x0038
        /*0054*/ 	.byte	0x00, 0xf0, 0x11, 0x00


	//----- nvinfo : EIATTR_KPARAM_INFO
	.align		4
.L_119:
        /*0058*/ 	.byte	0x04, 0x17
        /*005a*/ 	.short	(.L_121 - .L_120)
.L_120:
        /*005c*/ 	.word	0x00000000
        /*0060*/ 	.short	0x0007
        /*0062*/ 	.short	0x0030
        /*0064*/ 	.byte	0x00, 0xf5, 0x21, 0x00


	//----- nvinfo : EIATTR_KPARAM_INFO
	.align		4
.L_121:
        /*0068*/ 	.byte	0x04, 0x17
        /*006a*/ 	.short	(.L_123 - .L_122)
.L_122:
        /*006c*/ 	.word	0x00000000
        /*0070*/ 	.short	0x0006
        /*0072*/ 	.short	0x0028
        /*0074*/ 	.byte	0x00, 0xf5, 0x21, 0x00


	//----- nvinfo : EIATTR_KPARAM_INFO
	.align		4
.L_123:
        /*0078*/ 	.byte	0x04, 0x17
        /*007a*/ 	.short	(.L_125 - .L_124)
.L_124:
        /*007c*/ 	.word	0x00000000
        /*0080*/ 	.short	0x0005
        /*0082*/ 	.short	0x0020
        /*0084*/ 	.byte	0x00, 0xf5, 0x21, 0x00


	//----- nvinfo : EIATTR_KPARAM_INFO
	.align		4
.L_125:
        /*0088*/ 	.byte	0x04, 0x17
        /*008a*/ 	.short	(.L_127 - .L_126)
.L_126:
        /*008c*/ 	.word	0x00000000
        /*0090*/ 	.short	0x0004
        /*0092*/ 	.short	0x0018
        /*0094*/ 	.byte	0x00, 0xf5, 0x21, 0x00


	//----- nvinfo : EIATTR_KPARAM_INFO
	.align		4
.L_127:
        /*0098*/ 	.byte	0x04, 0x17
        /*009a*/ 	.short	(.L_129 - .L_128)
.L_128:
        /*009c*/ 	.word	0x00000000
        /*00a0*/ 	.short	0x0003
        /*00a2*/ 	.short	0x0014
        /*00a4*/ 	.byte	0x00, 0xf0, 0x11, 0x00


	//----- nvinfo : EIATTR_KPARAM_INFO
	.align		4
.L_129:
        /*00a8*/ 	.byte	0x04, 0x17
        /*00aa*/ 	.short	(.L_131 - .L_130)
.L_130:
        /*00ac*/ 	.word	0x00000000
        /*00b0*/ 	.short	0x0002
        /*00b2*/ 	.short	0x0010
        /*00b4*/ 	.byte	0x00, 0xf0, 0x11, 0x00


	//----- nvinfo : EIATTR_KPARAM_INFO
	.align		4
.L_131:
        /*00b8*/ 	.byte	0x04, 0x17
        /*00ba*/ 	.short	(.L_133 - .L_132)
.L_132:
        /*00bc*/ 	.word	0x00000000
        /*00c0*/ 	.short	0x0001
        /*00c2*/ 	.short	0x0008
        /*00c4*/ 	.byte	0x00, 0xf5, 0x21, 0x00


	//----- nvinfo : EIATTR_KPARAM_INFO
	.align		4
.L_133:
        /*00c8*/ 	.byte	0x04, 0x17
        /*00ca*/ 	.short	(.L_135 - .L_134)
.L_134:
        /*00cc*/ 	.word	0x00000000
        /*00d0*/ 	.short	0x0000
        /*00d2*/ 	.short	0x0000
        /*00d4*/ 	.byte	0x00, 0xf5, 0x21, 0x00


	//----- nvinfo : EIATTR_SPARSE_MMA_MASK
	.align		4
.L_135:
        /*00d8*/ 	.byte	0x03, 0x50
        /*00da*/ 	.short	0x0000


	//----- nvinfo : EIATTR_MAXREG_COUNT
	.align		4
        /*00dc*/ 	.byte	0x03, 0x1b
        /*00de*/ 	.short	0x00ff


	//----- nvinfo : EIATTR_NUM_BARRIERS
	.align		4
        /*00e0*/ 	.byte	0x02, 0x4c
        /*00e2*/ 	.byte	0x01
	.zero		1


	//----- nvinfo : EIATTR_MERCURY_ISA_VERSION
	.align		4
        /*00e4*/ 	.byte	0x03, 0x5f
        /*00e6*/ 	.short	0x0101


	//----- nvinfo : EIATTR_COOP_GROUP_MASK_REGIDS
	.align		4
        /*00e8*/ 	.byte	0x04, 0x29
        /*00ea*/ 	.short	(.L_137 - .L_136)


	//   ....[0]....
.L_136:
        /*00ec*/ 	.word	0xffffffff


	//   ....[1]....
        /*00f0*/ 	.word	0xffffffff


	//   ....[2]....
        /*00f4*/ 	.word	0xffffffff


	//   ....[3]....
        /*00f8*/ 	.word	0xffffffff


	//   ....[4]....
        /*00fc*/ 	.word	0xffffffff


	//   ....[5]....
        /*0100*/ 	.word	0xffffffff


	//   ....[6]....
        /*0104*/ 	.word	0xffffffff


	//   ....[7]....
        /*0108*/ 	.word	0xffffffff


	//   ....[8]....
        /*010c*/ 	.word	0xffffffff


	//   ....[9]....
        /*0110*/ 	.word	0xffffffff


	//   ....[10]....
        /*0114*/ 	.word	0xffffffff


	//   ....[11]....
        /*0118*/ 	.word	0xffffffff


	//   ....[12]....
        /*011c*/ 	.word	0xffffffff


	//   ....[13]....
        /*0120*/ 	.word	0xffffffff


	//   ....[14]....
        /*0124*/ 	.word	0xffffffff


	//   ....[15]....
        /*0128*/ 	.word	0xffffffff


	//   ....[16]....
        /*012c*/ 	.word	0xffffffff


	//   ....[17]....
        /*0130*/ 	.word	0xffffffff


	//   ....[18]....
        /*0134*/ 	.word	0xffffffff


	//   ....[19]....
        /*0138*/ 	.word	0xffffffff


	//   ....[20]....
        /*013c*/ 	.word	0xffffffff


	//   ....[21]....
        /*0140*/ 	.word	0xffffffff


	//   ....[22]....
        /*0144*/ 	.word	0xffffffff


	//   ....[23]....
        /*0148*/ 	.word	0xffffffff


	//   ....[24]....
        /*014c*/ 	.word	0xffffffff


	//   ....[25]....
        /*0150*/ 	.word	0xffffffff


	//   ....[26]....
        /*0154*/ 	.word	0xffffffff


	//   ....[27]....
        /*0158*/ 	.word	0xffffffff


	//   ....[28]....
        /*015c*/ 	.word	0xffffffff


	//   ....[29]....
        /*0160*/ 	.word	0xffffffff


	//   ....[30]....
        /*0164*/ 	.word	0xffffffff


	//   ....[31]....
        /*0168*/ 	.word	0xffffffff


	//   ....[32]....
        /*016c*/ 	.word	0xffffffff


	//   ....[33]....
        /*0170*/ 	.word	0xffffffff


	//   ....[34]....
        /*0174*/ 	.word	0xffffffff


	//   ....[35]....
        /*0178*/ 	.word	0xffffffff


	//   ....[36]....
        /*017c*/ 	.word	0xffffffff


	//   ....[37]....
        /*0180*/ 	.word	0xffffffff


	//   ....[38]....
        /*0184*/ 	.word	0xffffffff


	//   ....[39]....
        /*0188*/ 	.word	0xffffffff


	//   ....[40]....
        /*018c*/ 	.word	0xffffffff


	//   ....[41]....
        /*0190*/ 	.word	0xffffffff


	//   ....[42]....
        /*0194*/ 	.word	0xffffffff


	//   ....[43]....
        /*0198*/ 	.word	0xffffffff


	//   ....[44]....
        /*019c*/ 	.word	0xffffffff


	//   ....[45]....
        /*01a0*/ 	.word	0xffffffff


	//   ....[46]....
        /*01a4*/ 	.word	0xffffffff


	//   ....[47]....
        /*01a8*/ 	.word	0xffffffff


	//   ....[48]....
        /*01ac*/ 	.word	0xffffffff


	//   ....[49]....
        /*01b0*/ 	.word	0xffffffff


	//   ....[50]....
        /*01b4*/ 	.word	0xffffffff


	//   ....[51]....
        /*01b8*/ 	.word	0xffffffff


	//   ....[52]....
        /*01bc*/ 	.word	0xffffffff


	//   ....[53]....
        /*01c0*/ 	.word	0xffffffff


	//   ....[54]....
        /*01c4*/ 	.word	0xffffffff


	//   ....[55]....
        /*01c8*/ 	.word	0xffffffff


	//   ....[56]....
        /*01cc*/ 	.word	0xffffffff


	//   ....[57]....
        /*01d0*/ 	.word	0xffffffff


	//   ....[58]....
        /*01d4*/ 	.word	0xffffffff


	//   ....[59]....
        /*01d8*/ 	.word	0xffffffff


	//   ....[60]....
        /*01dc*/ 	.word	0x05000012


	//   ....[61]....
        /*01e0*/ 	.word	0x05000012


	//   ....[62]....
        /*01e4*/ 	.word	0x05000012


	//   ....[63]....
        /*01e8*/ 	.word	0x05000012


	//   ....[64]....
        /*01ec*/ 	.word	0x05000012


	//   ....[65]....
        /*01f0*/ 	.word	0x05000012


	//   ....[66]....
        /*01f4*/ 	.word	0x05000012


	//   ....[67]....
        /*01f8*/ 	.word	0x05000012


	//   ....[68]....
        /*01fc*/ 	.word	0x05000012


	//   ....[69]....
        /*0200*/ 	.word	0x05000012


	//   ....[70]....
        /*0204*/ 	.word	0x05000012


	//   ....[71]....
        /*0208*/ 	.word	0x05000012


	//   ....[72]....
        /*020c*/ 	.word	0x05000012


	//   ....[73]....
        /*0210*/ 	.word	0x05000012


	//   ....[74]....
        /*0214*/ 	.word	0x05000012


	//   ....[75]....
        /*0218*/ 	.word	0x05000012


	//   ....[76]....
        /*021c*/ 	.word	0x05000012


	//   ....[77]....
        /*0220*/ 	.word	0x05000012


	//   ....[78]....
        /*0224*/ 	.word	0x05000012


	//   ....[79]....
        /*0228*/ 	.word	0x05000012


	//   ....[80]....
        /*022c*/ 	.word	0x05000012


	//   ....[81]....
        /*0230*/ 	.word	0x05000012


	//   ....[82]....
        /*0234*/ 	.word	0x05000012


	//   ....[83]....
        /*0238*/ 	.word	0x05000012


	//   ....[84]....
        /*023c*/ 	.word	0x05000012


	//   ....[85]....
        /*0240*/ 	.word	0x05000012


	//   ....[86]....
        /*0244*/ 	.word	0x05000012


	//   ....[87]....
        /*0248*/ 	.word	0x05000012


	//   ....[88]....
        /*024c*/ 	.word	0x05000012


	//   ....[89]....
        /*0250*/ 	.word	0x05000012


	//   ....[90]....
        /*0254*/ 	.word	0x05000012


	//   ....[91]....
        /*0258*/ 	.word	0x05000012


	//   ....[92]....
        /*025c*/ 	.word	0x05000012


	//   ....[93]....
        /*0260*/ 	.word	0x05000012


	//   ....[94]....
        /*0264*/ 	.word	0x05000012


	//   ....[95]....
        /*0268*/ 	.word	0x05000012


	//   ....[96]....
        /*026c*/ 	.word	0x05000012


	//   ....[97]....
        /*0270*/ 	.word	0x05000012


	//   ....[98]....
        /*0274*/ 	.word	0x05000012


	//   ....[99]....
        /*0278*/ 	.word	0x05000012


	//----- nvinfo : EIATTR_COOP_GROUP_INSTR_OFFSETS
	.align		4
.L_137:
        /*027c*/ 	.byte	0x04, 0x28
        /*027e*/ 	.short	(.L_139 - .L_138)


	//   ....[0]....
.L_138:
        /*0280*/ 	.word	0x00000570


	//   ....[1]....
        /*0284*/ 	.word	0x00000590


	//   ....[2]....
        /*0288*/ 	.word	0x000005b0


	//   ....[3]....
        /*028c*/ 	.word	0x000005c0


	//   ....[4]....
        /*0290*/ 	.word	0x000005e0


	//   ....[5]....
        /*0294*/ 	.word	0x000005f0


	//   ....[6]....
        /*0298*/ 	.word	0x00000610


	//   ....[7]....
        /*029c*/ 	.word	0x00000620


	//   ....[8]....
        /*02a0*/ 	.word	0x00000640


	//   ....[9]....
        /*02a4*/ 	.word	0x00000650


	//   ....[10]....
        /*02a8*/ 	.word	0x00000700


	//   ....[11]....
        /*02ac*/ 	.word	0x00000710


	//   ....[12]....
        /*02b0*/ 	.word	0x00000730


	//   ....[13]....
        /*02b4*/ 	.word	0x00000740


	//   ....[14]....
        /*02b8*/ 	.word	0x00000780


	//   ....[15]....
        /*02bc*/ 	.word	0x00000790


	//   ....[16]....
        /*02c0*/ 	.word	0x000007d0


	//   ....[17]....
        /*02c4*/ 	.word	0x000007e0


	//   ....[18]....
        /*02c8*/ 	.word	0x00000800


	//   ....[19]....
        /*02cc*/ 	.word	0x00000810


	//   ....[20]....
        /*02d0*/ 	.word	0x00000f90


	//   ....[21]....
        /*02d4*/ 	.word	0x00000fa0


	//   ....[22]....
        /*02d8*/ 	.word	0x00000fc0


	//   ....[23]....
        /*02dc*/ 	.word	0x00000fd0


	//   ....[24]....
        /*02e0*/ 	.word	0x00000ff0


	//   ....[25]....
        /*02e4*/ 	.word	0x00001000


	//   ....[26]....
        /*02e8*/ 	.word	0x00001020


	//   ....[27]....
        /*02ec*/ 	.word	0x00001030


	//   ....[28]....
        /*02f0*/ 	.word	0x00001050


	//   ....[29]....
        /*02f4*/ 	.word	0x00001060


	//   ....[30]....
        /*02f8*/ 	.word	0x00001150


	//   ....[31]....
        /*02fc*/ 	.word	0x00001160


	//   ....[32]....
        /*0300*/ 	.word	0x00001180


	//   ....[33]....
        /*0304*/ 	.word	0x00001190


	//   ....[34]....
        /*0308*/ 	.word	0x000011b0


	//   ....[35]....
        /*030c*/ 	.word	0x000011c0


	//   ....[36]....
        /*0310*/ 	.word	0x000011e0


	//   ....[37]....
        /*0314*/ 	.word	0x000011f0


	//   ....[38]....
        /*0318*/ 	.word	0x00001210


	//   ....[39]....
        /*031c*/ 	.word	0x00001220


	//   ....[40]....
        /*0320*/ 	.word	0x000013c0


	//   ....[41]....
        /*0324*/ 	.word	0x000013d0


	//   ....[42]....
        /*0328*/ 	.word	0x000013f0


	//   ....[43]....
        /*032c*/ 	.word	0x00001400


	//   ....[44]....
        /*0330*/ 	.word	0x00001420


	//   ....[45]....
        /*0334*/ 	.word	0x00001430


	//   ....[46]....
        /*0338*/ 	.word	0x00001470


	//   ....[47]....
        /*033c*/ 	.word	0x00001480


	//   ....[48]....
        /*0340*/ 	.word	0x000014c0


	//   ....[49]....
        /*0344*/ 	.word	0x000014d0


	//   ....[50]....
        /*0348*/ 	.word	0x00001630


	//   ....[51]....
        /*034c*/ 	.word	0x00001640


	//   ....[52]....
        /*0350*/ 	.word	0x00001660


	//   ....[53]....
        /*0354*/ 	.word	0x00001670


	//   ....[54]....
        /*0358*/ 	.word	0x00001690


	//   ....[55]....
        /*035c*/ 	.word	0x000016a0


	//   ....[56]....
        /*0360*/ 	.word	0x000016c0


	//   ....[57]....
        /*0364*/ 	.word	0x000016d0


	//   ....[58]....
        /*0368*/ 	.word	0x000016f0


	//   ....[59]....
        /*036c*/ 	.word	0x00001700


	//   ....[60]....
        /*0370*/ 	.word	0x000017e0


	//   ....[61]....
        /*0374*/ 	.word	0x00001830


	//   ....[62]....
        /*0378*/ 	.word	0x000018a0


	//   ....[63]....
        /*037c*/ 	.word	0x000018f0


	//   ....[64]....
        /*0380*/ 	.word	0x00001960


	//   ....[65]....
        /*0384*/ 	.word	0x000019b0


	//   ....[66]....
        /*0388*/ 	.word	0x00001a20


	//   ....[67]....
        /*038c*/ 	.word	0x00001a70


	//   ....[68]....
        /*0390*/ 	.word	0x00001ae0


	//   ....[69]....
        /*0394*/ 	.word	0x00001b30


	//   ....[70]....
        /*0398*/ 	.word	0x00001bd0


	//   ....[71]....
        /*039c*/ 	.word	0x00001c60


	//   ....[72]....
        /*03a0*/ 	.word	0x00001cd0


	//   ....[73]....
        /*03a4*/ 	.word	0x00001d20


	//   ....[74]....
        /*03a8*/ 	.word	0x00001d90


	//   ....[75]....
        /*03ac*/ 	.word	0x00001de0


	//   ....[76]....
        /*03b0*/ 	.word	0x00001e50


	//   ....[77]....
        /*03b4*/ 	.word	0x00001ea0


	//   ....[78]....
        /*03b8*/ 	.word	0x00001f10


	//   ....[79]....
        /*03bc*/ 	.word	0x00001f60


	//   ....[80]....
        /*03c0*/ 	.word	0x00001fe0


	//   ....[81]....
        /*03c4*/ 	.word	0x00002030


	//   ....[82]....
        /*03c8*/ 	.word	0x000020a0


	//   ....[83]....
        /*03cc*/ 	.word	0x000020f0


	//   ....[84]....
        /*03d0*/ 	.word	0x00002160


	//   ....[85]....
        /*03d4*/ 	.word	0x000021b0


	//   ....[86]....
        /*03d8*/ 	.word	0x00002220


	//   ....[87]....
        /*03dc*/ 	.word	0x00002270


	//   ....[88]....
        /*03e0*/ 	.word	0x000022e0


	//   ....[89]....
        /*03e4*/ 	.word	0x00002330


	//   ....[90]....
        /*03e8*/ 	.word	0x000023c0


	//   ....[91]....
        /*03ec*/ 	.word	0x00002450


	//   ....[92]....
        /*03f0*/ 	.word	0x000024c0


	//   ....[93]....
        /*03f4*/ 	.word	0x00002510


	//   ....[94]....
        /*03f8*/ 	.word	0x00002580


	//   ....[95]....
        /*03fc*/ 	.word	0x000025d0


	//   ....[96]....
        /*0400*/ 	.word	0x00002640


	//   ....[97]....
        /*0404*/ 	.word	0x00002690


	//   ....[98]....
        /*0408*/ 	.word	0x00002700


	//   ....[99]....
        /*040c*/ 	.word	0x00002750


	//----- nvinfo : EIATTR_VRC_CTA_INIT_COUNT
	.align		4
.L_139:
        /*0410*/ 	.byte	0x02, 0x4a
	.zero		1
	.zero		1


	//----- nvinfo : EIATTR_EXIT_INSTR_OFFSETS
	.align		4
        /*0414*/ 	.byte	0x04, 0x1c
        /*0416*/ 	.short	(.L_141 - .L_140)


	//   ....[0]....
.L_140:
        /*0418*/ 	.word	0x00000040


	//   ....[1]....
        /*041c*/ 	.word	0x000000a0


	//   ....[2]....
        /*0420*/ 	.word	0x00001580


	//   ....[3]....
        /*0424*/ 	.word	0x00001710


	//   ....[4]....
        /*0428*/ 	.word	0x00001780


	//----- nvinfo : EIATTR_CRS_STACK_SIZE
	.align		4
.L_141:
        /*042c*/ 	.byte	0x04, 0x1e
        /*042e*/ 	.short	(.L_143 - .L_142)
.L_142:
        /*0430*/ 	.word	0x00000000


	//----- nvinfo : EIATTR_CBANK_PARAM_SIZE
	.align		4
.L_143:
        /*0434*/ 	.byte	0x03, 0x19
        /*0436*/ 	.short	0x0058


	//----- nvinfo : EIATTR_PARAM_CBANK
	.align		4
        /*0438*/ 	.byte	0x04, 0x0a
        /*043a*/ 	.short	(.L_145 - .L_144)
	.align		4
.L_144:
        /*043c*/ 	.word	index@(.nv.constant0.popcount_weighted_keys_compressed_tiled_kernel)
        /*0440*/ 	.short	0x0380
        /*0442*/ 	.short	0x0058


	//----- nvinfo : EIATTR_SW_WAR
	.align		4
.L_145:
        /*0444*/ 	.byte	0x04, 0x36
        /*0446*/ 	.short	(.L_147 - .L_146)
.L_146:
        /*0448*/ 	.word	0x00000008
.L_147:


//--------------------- .nv.info.popcount_weighted_keys_compressed_kernel --------------------------
	.section	.nv.info.popcount_weighted_keys_compressed_kernel,"",@"SHT_CUDA_INFO"
	.sectionflags	@""
	.align	4


	//----- nvinfo : EIATTR_CUDA_API_VERSION
	.align		4
        /*0000*/ 	.byte	0x04, 0x37
        /*0002*/ 	.short	(.L_149 - .L_148)
.L_148:
        /*0004*/ 	.word	0x00000082


	//----- nvinfo : EIATTR_KPARAM_INFO
	.align		4
.L_149:
        /*0008*/ 	.byte	0x04, 0x17
        /*000a*/ 	.short	(.L_151 - .L_150)
.L_150:
        /*000c*/ 	.word	0x00000000
        /*0010*/ 	.short	0x000b
        /*0012*/ 	.short	0x0048
        /*0014*/ 	.byte	0x00, 0xf5, 0x21, 0x00


	//----- nvinfo : EIATTR_KPARAM_INFO
	.align		4
.L_151:
        /*0018*/ 	.byte	0x04, 0x17
        /*001a*/ 	.short	(.L_153 - .L_152)
.L_152:
        /*001c*/ 	.word	0x00000000
        /*0020*/ 	.short	0x000a
        /*0022*/ 	.short	0x0040
        /*0024*/ 	.byte	0x00, 0xf0, 0x21, 0x00


	//----- nvinfo : EIATTR_KPARAM_INFO
	.align		4
.L_153:
        /*0028*/ 	.byte	0x04, 0x17
        /*002a*/ 	.short	(.L_155 - .L_154)
.L_154:
        /*002c*/ 	.word	0x00000000
        /*0030*/ 	.short	0x0009
        /*0032*/ 	.short	0x003c
        /*0034*/ 	.byte	0x00, 0xf0, 0x11, 0x00


	//----- nvinfo : EIATTR_KPARAM_INFO
	.align		4
.L_155:
        /*0038*/ 	.byte	0x04, 0x17
        /*003a*/ 	.short	(.L_157 - .L_156)
.L_156:
        /*003c*/ 	.word	0x00000000
        /*0040*/ 	.short	0x0008
        /*0042*/ 	.short	0x0038
        /*0044*/ 	.byte	0x00, 0xf0, 0x11, 0x00


	//----- nvinfo : EIATTR_KPARAM_INFO
	.align		4
.L_157:
        /*0048*/ 	.byte	0x04, 0x17
        /*004a*/ 	.short	(.L_159 - .L_158)
.L_158:
        /*004c*/ 	.word	0x00000000
        /*0050*/ 	.short	0x0007
        /*0052*/ 	.short	0x0030
        /*0054*/ 	.byte	0x00, 0xf5, 0x21, 0x00


	//----- nvinfo : EIATTR_KPARAM_INFO
	.align		4
.L_159:
        /*0058*/ 	.byte	0x04, 0x17
        /*005a*/ 	.short	(.L_161 - .L_160)
.L_160:
        /*005c*/ 	.word	0x00000000
        /*0060*/ 	.short	0x0006
        /*0062*/ 	.short	0x0028
        /*0064*/ 	.byte	0x00, 0xf5, 0x21, 0x00


	//----- nvinfo : EIATTR_KPARAM_INFO
	.align		4
.L_161:
        /*0068*/ 	.byte	0x04, 0x17
        /*006a*/ 	.short	(.L_163 - .L_162)
.L_162:
        /*006c*/ 	.word	0x00000000
        /*0070*/ 	.short	0x0005
        /*0072*/ 	.short	0x0020
        /*0074*/ 	.byte	0x00, 0xf5, 0x21, 0x00


	//----- nvinfo : EIATTR_KPARAM_INFO
	.align		4
.L_163:
        /*0078*/ 	.byte	0x04, 0x17
        /*007a*/ 	.short	(.L_165 - .L_164)
.L_164:
        /*007c*/ 	.word	0x00000000
        /*0080*/ 	.short	0x0004
        /*0082*/ 	.short	0x0018
        /*0084*/ 	.byte	0x00, 0xf5, 0x21, 0x00


	//----- nvinfo : EIATTR_KPARAM_INFO
	.align		4
.L_165:
        /*0088*/ 	.byte	0x04, 0x17
        /*008a*/ 	.short	(.L_167 - .L_166)
.L_166:
        /*008c*/ 	.word	0x00000000
        /*0090*/ 	.short	0x0003
        /*0092*/ 	.short	0x0014
        /*0094*/ 	.byte	0x00, 0xf0, 0x11, 0x00


	//----- nvinfo : EIATTR_KPARAM_INFO
	.align		4
.L_167:
        /*0098*/ 	.byte	0x04, 0x17
        /*009a*/ 	.short	(.L_169 - .L_168)
.L_168:
        /*009c*/ 	.word	0x00000000
        /*00a0*/ 	.short	0x0002
        /*00a2*/ 	.short	0x0010
        /*00a4*/ 	.byte	0x00, 0xf0, 0x11, 0x00


	//----- nvinfo : EIATTR_KPARAM_INFO
	.align		4
.L_169:
        /*00a8*/ 	.byte	0x04, 0x17
        /*00aa*/ 	.short	(.L_171 - .L_170)
.L_170:
        /*00ac*/ 	.word	0x00000000
        /*00b0*/ 	.short	0x0001
        /*00b2*/ 	.short	0x0008
        /*00b4*/ 	.byte	0x00, 0xf5, 0x21, 0x00


	//----- nvinfo : EIATTR_KPARAM_INFO
	.align		4
.L_171:
        /*00b8*/ 	.byte	0x04, 0x17
        /*00ba*/ 	.short	(.L_173 - .L_172)
.L_172:
        /*00bc*/ 	.word	0x00000000
        /*00c0*/ 	.short	0x0000
        /*00c2*/ 	.short	0x0000
        /*00c4*/ 	.byte	0x00, 0xf5, 0x21, 0x00


	//----- nvinfo : EIATTR_SPARSE_MMA_MASK
	.align		4
.L_173:
        /*00c8*/ 	.byte	0x03, 0x50
        /*00ca*/ 	.short	0x0000


	//----- nvinfo : EIATTR_MAXREG_COUNT
	.align		4
        /*00cc*/ 	.byte	0x03, 0x1b
        /*00ce*/ 	.short	0x00ff


	//----- nvinfo : EIATTR_NUM_BARRIERS
	.align		4
        /*00d0*/ 	.byte	0x02, 0x4c
        /*00d2*/ 	.byte	0x01
	.zero		1


	//----- nvinfo : EIATTR_MERCURY_ISA_VERSION
	.align		4
        /*00d4*/ 	.byte	0x03, 0x5f
        /*00d6*/ 	.short	0x0101


	//----- nvinfo : EIATTR_COOP_GROUP_MASK_REGIDS
	.align		4
        /*00d8*/ 	.byte	0x04, 0x29
        /*00da*/ 	.short	(.L_175 - .L_174)


	//   ....[0]....
.L_174:
        /*00dc*/ 	.word	0xffffffff


	//   ....[1]....
        /*00e0*/ 	.word	0xffffffff


	//   ....[2]....
        /*00e4*/ 	.word	0xffffffff


	//   ....[3]....
        /*00e8*/ 	.word	0xffffffff


	//   ....[4]....
        /*00ec*/ 	.word	0xffffffff


	//   ....[5]....
        /*00f0*/ 	.word	0xffffffff


	//   ....[6]....
        /*00f4*/ 	.word	0xffffffff


	//   ....[7]....
        /*00f8*/ 	.word	0xffffffff


	//   ....[8]....
        /*00fc*/ 	.word	0xffffffff


	//   ....[9]....
        /*0100*/ 	.word	0xffffffff


	//   ....[10]....
        /*0104*/ 	.word	0xffffffff


	//   ....[11]....
        /*0108*/ 	.word	0xffffffff


	//   ....[12]....
        /*010c*/ 	.word	0xffffffff


	//   ....[13]....
        /*0110*/ 	.word	0xffffffff


	//   ....[14]....
        /*0114*/ 	.word	0xffffffff


	//   ....[15]....
        /*0118*/ 	.word	0xffffffff


	//   ....[16]....
        /*011c*/ 	.word	0xffffffff


	//   ....[17]....
        /*0120*/ 	.word	0xffffffff


	//   ....[18]....
        /*0124*/ 	.word	0xffffffff


	//   ....[19]....
        /*0128*/ 	.word	0xffffffff


	//   ....[20]....
        /*012c*/ 	.word	0xffffffff


	//   ....[21]....
        /*0130*/ 	.word	0xffffffff


	//   ....[22]....
        /*0134*/ 	.word	0xffffffff


	//   ....[23]....
        /*0138*/ 	.word	0xffffffff


	//   ....[24]....
        /*013c*/ 	.word	0xffffffff


	//   ....[25]....
        /*0140*/ 	.word	0xffffffff


	//   ....[26]....
        /*0144*/ 	.word	0xffffffff


	//   ....[27]....
        /*0148*/ 	.word	0xffffffff


	//   ....[28]....
        /*014c*/ 	.word	0xffffffff


	//   ....[29]....
        /*0150*/ 	.word	0xffffffff


	//   ....[30]....
        /*0154*/ 	.word	0xffffffff


	//   ....[31]....
        /*0158*/ 	.word	0xffffffff


	//   ....[32]....
        /*015c*/ 	.word	0xffffffff


	//   ....[33]....
        /*0160*/ 	.word	0xffffffff


	//   ....[34]....
        /*0164*/ 	.word	0xffffffff


	//   ....[35]....
        /*0168*/ 	.word	0xffffffff


	//   ....[36]....
        /*016c*/ 	.word	0xffffffff


	//   ....[37]....
        /*0170*/ 	.word	0xffffffff


	//   ....[38]....
        /*0174*/ 	.word	0xffffffff


	//   ....[39]....
        /*0178*/ 	.word	0xffffffff


	//   ....[40]....
        /*017c*/ 	.word	0xffffffff


	//   ....[41]....
        /*0180*/ 	.word	0xffffffff


	//   ....[42]....
        /*0184*/ 	.word	0xffffffff


	//   ....[43]....
        /*0188*/ 	.word	0xffffffff


	//   ....[44]....
        /*018c*/ 	.word	0xffffffff


	//   ....[45]....
        /*0190*/ 	.word	0xffffffff


	//   ....[46]....
        /*0194*/ 	.word	0xffffffff


	//   ....[47]....
        /*0198*/ 	.word	0xffffffff


	//   ....[48]....
        /*019c*/ 	.word	0xffffffff


	//   ....[49]....
        /*01a0*/ 	.word	0xffffffff


	//   ....[50]....
        /*01a4*/ 	.word	0xffffffff


	//   ....[51]....
        /*01a8*/ 	.word	0xffffffff


	//   ....[52]....
        /*01ac*/ 	.word	0xffffffff


	//   ....[53]....
        /*01b0*/ 	.word	0xffffffff


	//   ....[54]....
        /*01b4*/ 	.word	0xffffffff


	//   ....[55]....
        /*01b8*/ 	.word	0xffffffff


	//   ....[56]....
        /*01bc*/ 	.word	0xffffffff


	//   ....[57]....
        /*01c0*/ 	.word	0xffffffff


	//   ....[58]....
        /*01c4*/ 	.word	0xffffffff


	//   ....[59]....
        /*01c8*/ 	.word	0xffffffff


	//   ....[60]....
        /*01cc*/ 	.word	0x0500000b


	//   ....[61]....
        /*01d0*/ 	.word	0x0500000b


	//   ....[62]....
        /*01d4*/ 	.word	0x0500000b


	//   ....[63]....
        /*01d8*/ 	.word	0x0500000b


	//   ....[64]....
        /*01dc*/ 	.word	0x0500000b


	//   ....[65]....
        /*01e0*/ 	.word	0x0500000b


	//   ....[66]....
        /*01e4*/ 	.word	0x0500000b


	//   ....[67]....
        /*01e8*/ 	.word	0x0500000b


	//   ....[68]....
        /*01ec*/ 	.word	0x0500000b


	//   ....[69]....
        /*01f0*/ 	.word	0x0500000b


	//   ....[70]....
        /*01f4*/ 	.word	0x0500000b


	//   ....[71]....
        /*01f8*/ 	.word	0x0500000b


	//   ....[72]....
        /*01fc*/ 	.word	0x0500000b


	//   ....[73]....
        /*0200*/ 	.word	0x0500000b


	//   ....[74]....
        /*0204*/ 	.word	0x0500000b


	//   ....[75]....
        /*0208*/ 	.word	0x0500000b


	//   ....[76]....
        /*020c*/ 	.word	0x0500000b


	//   ....[77]....
        /*0210*/ 	.word	0x0500000b


	//   ....[78]....
        /*0214*/ 	.word	0x0500000b


	//   ....[79]....
        /*0218*/ 	.word	0x0500000b


	//   ....[80]....
        /*021c*/ 	.word	0x0500000b


	//   ....[81]....
        /*0220*/ 	.word	0x0500000b


	//   ....[82]....
        /*0224*/ 	.word	0x0500000b


	//   ....[83]....
        /*0228*/ 	.word	0x0500000b


	//   ....[84]....
        /*022c*/ 	.word	0x0500000b


	//   ....[85]....
        /*0230*/ 	.word	0x0500000b


	//   ....[86]....
        /*0234*/ 	.word	0x0500000b


	//   ....[87]....
        /*0238*/ 	.word	0x0500000b


	//   ....[88]....
        /*023c*/ 	.word	0x0500000b


	//   ....[89]....
        /*0240*/ 	.word	0x0500000b


	//   ....[90]....
        /*0244*/ 	.word	0x0500000b


	//   ....[91]....
        /*0248*/ 	.word	0x0500000b


	//   ....[92]....
        /*024c*/ 	.word	0x0500000b


	//   ....[93]....
        /*0250*/ 	.word	0x0500000b


	//   ....[94]....
        /*0254*/ 	.word	0x0500000b


	//   ....[95]....
        /*0258*/ 	.word	0x0500000b


	//   ....[96]....
        /*025c*/ 	.word	0x0500000b


	//   ....[97]....
        /*0260*/ 	.word	0x0500000b


	//   ....[98]....
        /*0264*/ 	.word	0x0500000b


	//   ....[99]....
        /*0268*/ 	.word	0x0500000b


	//----- nvinfo : EIATTR_COOP_GROUP_INSTR_OFFSETS
	.align		4
.L_175:
        /*026c*/ 	.byte	0x04, 0x28
        /*026e*/ 	.short	(.L_177 - .L_176)


	//   ....[0]....
.L_176:
        /*0270*/ 	.word	0x000004f0


	//   ....[1]....
        /*0274*/ 	.word	0x00000510


	//   ....[2]....
        /*0278*/ 	.word	0x00000530


	//   ....[3]....
        /*027c*/ 	.word	0x00000540


	//   ....[4]....
        /*0280*/ 	.word	0x00000560


	//   ....[5]....
        /*0284*/ 	.word	0x00000570


	//   ....[6]....
        /*0288*/ 	.word	0x00000590


	//   ....[7]....
        /*028c*/ 	.word	0x000005a0


	//   ....[8]....
        /*0290*/ 	.word	0x000005c0


	//   ....[9]....
        /*0294*/ 	.word	0x000005d0


	//   ....[10]....
        /*0298*/ 	.word	0x00000680


	//   ....[11]....
        /*029c*/ 	.word	0x00000690


	//   ....[12]....
        /*02a0*/ 	.word	0x000006b0


	//   ....[13]....
        /*02a4*/ 	.word	0x000006c0


	//   ....[14]....
        /*02a8*/ 	.word	0x00000700


	//   ....[15]....
        /*02ac*/ 	.word	0x00000710


	//   ....[16]....
        /*02b0*/ 	.word	0x00000750


	//   ....[17]....
        /*02b4*/ 	.word	0x00000760


	//   ....[18]....
        /*02b8*/ 	.word	0x00000780


	//   ....[19]....
        /*02bc*/ 	.word	0x00000790


	//   ....[20]....
        /*02c0*/ 	.word	0x00000f20


	//   ....[21]....
        /*02c4*/ 	.word	0x00000f30


	//   ....[22]....
        /*02c8*/ 	.word	0x00000f50


	//   ....[23]....
        /*02cc*/ 	.word	0x00000f60


	//   ....[24]....
        /*02d0*/ 	.word	0x00000f80


	//   ....[25]....
        /*02d4*/ 	.word	0x00000f90


	//   ....[26]....
        /*02d8*/ 	.word	0x00000fb0


	//   ....[27]....
        /*02dc*/ 	.word	0x00000fc0


	//   ....[28]....
        /*02e0*/ 	.word	0x00000fe0


	//   ....[29]....
        /*02e4*/ 	.word	0x00000ff0


	//   ....[30]....
        /*02e8*/ 	.word	0x000010e0


	//   ....[31]....
        /*02ec*/ 	.word	0x000010f0


	//   ....[32]....
        /*02f0*/ 	.word	0x00001110


	//   ....[33]....
        /*02f4*/ 	.word	0x00001120


	//   ....[34]....
        /*02f8*/ 	.word	0x00001140


	//   ....[35]....
        /*02fc*/ 	.word	0x00001150


	//   ....[36]....
        /*0300*/ 	.word	0x00001170


	//   ....[37]....
        /*0304*/ 	.word	0x00001180


	//   ....[38]....
        /*0308*/ 	.word	0x000011a0


	//   ....[39]....
        /*030c*/ 	.word	0x000011b0


	//   ....[40]....
        /*0310*/ 	.word	0x00001330


	//   ....[41]....
        /*0314*/ 	.word	0x00001340


	//   ....[42]....
        /*0318*/ 	.word	0x00001360


	//   ....[43]....
        /*031c*/ 	.word	0x00001370


	//   ....[44]....
        /*0320*/ 	.word	0x00001390


	//   ....[45]....
        /*0324*/ 	.word	0x000013a0


	//   ....[46]....
        /*0328*/ 	.word	0x000013e0


	//   ....[47]....
        /*032c*/ 	.word	0x000013f0


	//   ....[48]....
        /*0330*/ 	.word	0x00001430


	//   ....[49]....
        /*0334*/ 	.word	0x00001440


	//   ....[50]....
        /*0338*/ 	.word	0x000015a0


	//   ....[51]....
        /*033c*/ 	.word	0x000015b0


	//   ....[52]....
        /*0340*/ 	.word	0x000015d0


	//   ....[53]....
        /*0344*/ 	.word	0x000015e0


	//   ....[54]....
        /*0348*/ 	.word	0x00001600


	//   ....[55]....
        /*034c*/ 	.word	0x00001610


	//   ....[56]....
        /*0350*/ 	.word	0x00001630


	//   ....[57]....
        /*0354*/ 	.word	0x00001640


	//   ....[58]....
        /*0358*/ 	.word	0x00001660


	//   ....[59]....
        /*035c*/ 	.word	0x00001670


	//   ....[60]....
        /*0360*/ 	.word	0x00001750


	//   ....[61]....
        /*0364*/ 	.word	0x000017a0


	//   ....[62]....
        /*0368*/ 	.word	0x00001810


	//   ....[63]....
        /*036c*/ 	.word	0x00001860


	//   ....[64]....
        /*0370*/ 	.word	0x000018d0


	//   ....[65]....
        /*0374*/ 	.word	0x00001920


	//   ....[66]....
        /*0378*/ 	.word	0x00001990


	//   ....[67]....
        /*037c*/ 	.word	0x000019e0


	//   ....[68]....
        /*0380*/ 	.word	0x00001a50


	//   ....[69]....
        /*0384*/ 	.word	0x00001aa0


	//   ....[70]....
        /*0388*/ 	.word	0x00001b40


	//   ....[71]....
        /*038c*/ 	.word	0x00001bd0


	//   ....[72]....
        /*0390*/ 	.word	0x00001c40


	//   ....[73]....
        /*0394*/ 	.word	0x00001c90


	//   ....[74]....
        /*0398*/ 	.word	0x00001d00


	//   ....[75]....
        /*039c*/ 	.word	0x00001d50


	//   ....[76]....
        /*03a0*/ 	.word	0x00001dc0


	//   ....[77]....
        /*03a4*/ 	.word	0x00001e10


	//   ....[78]....
        /*03a8*/ 	.word	0x00001e80


	//   ....[79]....
        /*03ac*/ 	.word	0x00001ed0


	//   ....[80]....
        /*03b0*/ 	.word	0x00001f50


	//   ....[81]....
        /*03b4*/ 	.word	0x00001fa0


	//   ....[82]....
        /*03b8*/ 	.word	0x00002010


	//   ....[83]....
        /*03bc*/ 	.word	0x00002060


	//   ....[84]....
        /*03c0*/ 	.word	0x000020d0


	//   ....[85]....
        /*03c4*/ 	.word	0x00002120


	//   ....[86]....
        /*03c8*/ 	.word	0x00002190


	//   ....[87]....
        /*03cc*/ 	.word	0x000021e0


	//   ....[88]....
        /*03d0*/ 	.word	0x00002250


	//   ....[89]....
        /*03d4*/ 	.word	0x000022a0


	//   ....[90]....
        /*03d8*/ 	.word	0x00002330


	//   ....[91]....
        /*03dc*/ 	.word	0x000023c0


	//   ....[92]....
        /*03e0*/ 	.word	0x00002430


	//   ....[93]....
        /*03e4*/ 	.word	0x00002480


	//   ....[94]....
        /*03e8*/ 	.word	0x000024f0


	//   ....[95]....
        /*03ec*/ 	.word	0x00002540


	//   ....[96]....
        /*03f0*/ 	.word	0x000025b0


	//   ....[97]....
        /*03f4*/ 	.word	0x00002600


	//   ....[98]....
        /*03f8*/ 	.word	0x00002670


	//   ....[99]....
        /*03fc*/ 	.word	0x000026c0


	//----- nvinfo : EIATTR_VRC_CTA_INIT_COUNT
	.align		4
.L_177:
        /*0400*/ 	.byte	0x02, 0x4a
	.zero		1
	.zero		1


	//----- nvinfo : EIATTR_EXIT_INSTR_OFFSETS
	.align		4
        /*0404*/ 	.byte	0x04, 0x1c
        /*0406*/ 	.short	(.L_179 - .L_178)


	//   ....[0]....
.L_178:
        /*0408*/ 	.word	0x00000040


	//   ....[1]....
        /*040c*/ 	.word	0x000014f0


	//   ....[2]....
        /*0410*/ 	.word	0x00001680


	//   ....[3]....
        /*0414*/ 	.word	0x000016f0


	//----- nvinfo : EIATTR_CRS_STACK_SIZE
	.align		4
.L_179:
        /*0418*/ 	.byte	0x04, 0x1e
        /*041a*/ 	.short	(.L_181 - .L_180)
.L_180:
        /*041c*/ 	.word	0x00000000


	//----- nvinfo : EIATTR_CBANK_PARAM_SIZE
	.align		4
.L_181:
        /*0420*/ 	.byte	0x03, 0x19
        /*0422*/ 	.short	0x0050


	//----- nvinfo : EIATTR_PARAM_CBANK
	.align		4
        /*0424*/ 	.byte	0x04, 0x0a
        /*0426*/ 	.short	(.L_183 - .L_182)
	.align		4
.L_182:
        /*0428*/ 	.word	index@(.nv.constant0.popcount_weighted_keys_compressed_kernel)
        /*042c*/ 	.short	0x0380
        /*042e*/ 	.short	0x0050


	//----- nvinfo : EIATTR_SW_WAR
	.align		4
.L_183:
        /*0430*/ 	.byte	0x04, 0x36
        /*0432*/ 	.short	(.L_185 - .L_184)
.L_184:
        /*0434*/ 	.word	0x00000008
.L_185:


//--------------------- .nv.info.prefix_popcount_kernel --------------------------
	.section	.nv.info.prefix_popcount_kernel,"",@"SHT_CUDA_INFO"
	.sectionflags	@""
	.align	4


	//----- nvinfo : EIATTR_CUDA_API_VERSION
	.align		4
        /*0000*/ 	.byte	0x04, 0x37
        /*0002*/ 	.short	(.L_187 - .L_186)
.L_186:
        /*0004*/ 	.word	0x00000082


	//----- nvinfo : EIATTR_KPARAM_INFO
	.align		4
.L_187:
        /*0008*/ 	.byte	0x04, 0x17
        /*000a*/ 	.short	(.L_189 - .L_188)
.L_188:
        /*000c*/ 	.word	0x00000000
        /*0010*/ 	.short	0x0003
        /*0012*/ 	.short	0x0010
        /*0014*/ 	.byte	0x00, 0xf5, 0x21, 0x00


	//----- nvinfo : EIATTR_KPARAM_INFO
	.align		4
.L_189:
        /*0018*/ 	.byte	0x04, 0x17
        /*001a*/ 	.short	(.L_191 - .L_190)
.L_190:
        /*001c*/ 	.word	0x00000000
        /*0020*/ 	.short	0x0002
        /*0022*/ 	.short	0x000c
        /*0024*/ 	.byte	0x00, 0xf0, 0x11, 0x00


	//----- nvinfo : EIATTR_KPARAM_INFO
	.align		4
.L_191:
        /*0028*/ 	.byte	0x04, 0x17
        /*002a*/ 	.short	(.L_193 - .L_192)
.L_192:
        /*002c*/ 	.word	0x00000000
        /*0030*/ 	.short	0x0001
        /*0032*/ 	.short	0x0008
        /*0034*/ 	.byte	0x00, 0xf0, 0x11, 0x00


	//----- nvinfo : EIATTR_KPARAM_INFO
	.align		4
.L_193:
        /*0038*/ 	.byte	0x04, 0x17
        /*003a*/ 	.short	(.L_195 - .L_194)
.L_194:
        /*003c*/ 	.word	0x00000000
        /*0040*/ 	.short	0x0000
        /*0042*/ 	.short	0x0000
        /*0044*/ 	.byte	0x00, 0xf5, 0x21, 0x00


	//----- nvinfo : EIATTR_SPARSE_MMA_MASK
	.align		4
.L_195:
        /*0048*/ 	.byte	0x03, 0x50
        /*004a*/ 	.short	0x0000


	//----- nvinfo : EIATTR_MAXREG_COUNT
	.align		4
        /*004c*/ 	.byte	0x03, 0x1b
        /*004e*/ 	.short	0x00ff


	//----- nvinfo : EIATTR_MERCURY_ISA_VERSION
	.align		4
        /*0050*/ 	.byte	0x03, 0x5f
        /*0052*/ 	.short	0x0101


	//----- nvinfo : EIATTR_VRC_CTA_INIT_COUNT
	.align		4
        /*0054*/ 	.byte	0x02, 0x4a
	.zero		1
	.zero		1


	//----- nvinfo : EIATTR_EXIT_INSTR_OFFSETS
	.align		4
        /*0058*/ 	.byte	0x04, 0x1c
        /*005a*/ 	.short	(.L_197 - .L_196)


	//   ....[0]....
.L_196:
        /*005c*/ 	.word	0x00000060


	//   ....[1]....
        /*0060*/ 	.word	0x00000140


	//   ....[2]....
        /*0064*/ 	.word	0x00000590


	//   ....[3]....
        /*0068*/ 	.word	0x00000790


	//   ....[4]....
        /*006c*/ 	.word	0x00000900


	//   ....[5]....
        /*0070*/ 	.word	0x000009d0


	//----- nvinfo : EIATTR_CBANK_PARAM_SIZE
	.align		4
.L_197:
        /*0074*/ 	.byte	0x03, 0x19
        /*0076*/ 	.short	0x0018


	//----- nvinfo : EIATTR_PARAM_CBANK
	.align		4
        /*0078*/ 	.byte	0x04, 0x0a
        /*007a*/ 	.short	(.L_199 - .L_198)
	.align		4
.L_198:
        /*007c*/ 	.word	index@(.nv.constant0.prefix_popcount_kernel)
        /*0080*/ 	.short	0x0380
        /*0082*/ 	.short	0x0018


	//----- nvinfo : EIATTR_SW_WAR
	.align		4
.L_199:
        /*0084*/ 	.byte	0x04, 0x36
        /*0086*/ 	.short	(.L_201 - .L_200)
.L_200:
        /*0088*/ 	.word	0x00000008
.L_201:


//--------------------- .nv.info.ewah_emit_kernel --------------------------
	.section	.nv.info.ewah_emit_kernel,"",@"SHT_CUDA_INFO"
	.sectionflags	@""
	.align	4


	//----- nvinfo : EIATTR_CUDA_API_VERSION
	.align		4
        /*0000*/ 	.byte	0x04, 0x37
        /*0002*/ 	.short	(.L_203 - .L_202)
.L_202:
        /*0004*/ 	.word	0x00000082


	//----- nvinfo : EIATTR_KPARAM_INFO
	.align		4
.L_203:
        /*0008*/ 	.byte	0x04, 0x17
        /*000a*/ 	.short	(.L_205 - .L_204)
.L_204:
        /*000c*/ 	.word	0x00000000
        /*0010*/ 	.short	0x0006
        /*0012*/ 	.short	0x0028
        /*0014*/ 	.byte	0x00, 0xf5, 0x21, 0x00


	//----- nvinfo : EIATTR_KPARAM_INFO
	.align		4
.L_205:
        /*0018*/ 	.byte	0x04, 0x17
        /*001a*/ 	.short	(.L_207 - .L_206)
.L_206:
        /*001c*/ 	.word	0x00000000
        /*0020*/ 	.short	0x0005
        /*0022*/ 	.short	0x0020
        /*0024*/ 	.byte	0x00, 0xf5, 0x21, 0x00


	//----- nvinfo : EIATTR_KPARAM_INFO
	.align		4
.L_207:
        /*0028*/ 	.byte	0x04, 0x17
        /*002a*/ 	.short	(.L_209 - .L_208)
.L_208:
        /*002c*/ 	.word	0x00000000
        /*0030*/ 	.short	0x0004
        /*0032*/ 	.short	0x0018
        /*0034*/ 	.byte	0x00, 0xf5, 0x21, 0x00


	//----- nvinfo : EIATTR_KPARAM_INFO
	.align		4
.L_209:
        /*0038*/ 	.byte	0x04, 0x17
        /*003a*/ 	.short	(.L_211 - .L_210)
.L_210:
        /*003c*/ 	.word	0x00000000
        /*0040*/ 	.short	0x0003
        /*0042*/ 	.short	0x0010
        /*0044*/ 	.byte	0x00, 0xf5, 0x21, 0x00


	//----- nvinfo : EIATTR_KPARAM_INFO
	.align		4
.L_211:
        /*0048*/ 	.byte	0x04, 0x17
        /*004a*/ 	.short	(.L_213 - .L_212)
.L_212:
        /*004c*/ 	.word	0x00000000
        /*0050*/ 	.short	0x0002
        /*0052*/ 	.short	0x000c
        /*0054*/ 	.byte	0x00, 0xf0, 0x11, 0x00


	//----- nvinfo : EIATTR_KPARAM_INFO
	.align		4
.L_213:
        /*0058*/ 	.byte	0x04, 0x17
        /*005a*/ 	.short	(.L_215 - .L_214)
.L_214:
        /*005c*/ 	.word	0x00000000
        /*0060*/ 	.short	0x0001
        /*0062*/ 	.short	0x0008
        /*0064*/ 	.byte	0x00, 0xf0, 0x11, 0x00


	//----- nvinfo : EIATTR_KPARAM_INFO
	.align		4
.L_215:
        /*0068*/ 	.byte	0x04, 0x17
        /*006a*/ 	.short	(.L_217 - .L_216)
.L_216:
        /*006c*/ 	.word	0x00000000
        /*0070*/ 	.short	0x0000
        /*0072*/ 	.short	0x0000
        /*0074*/ 	.byte	0x00, 0xf5, 0x21, 0x00


	//----- nvinfo : EIATTR_SPARSE_MMA_MASK
	.align		4
.L_217:
        /*0078*/ 	.byte	0x03, 0x50
        /*007a*/ 	.short	0x0000


	//----- nvinfo : EIATTR_MAXREG_COUNT
	.align		4
        /*007c*/ 	.byte	0x03, 0x1b
        /*007e*/ 	.short	0x00ff


	//----- nvinfo : EIATTR_MERCURY_ISA_VERSION
	.align		4
        /*0080*/ 	.byte	0x03, 0x5f
        /*0082*/ 	.short	0x0101


	//----- nvinfo : EIATTR_VRC_CTA_INIT_COUNT
	.align		4
        /*0084*/ 	.byte	0x02, 0x4a
	.zero		1
	.zero		1


	//----- nvinfo : EIATTR_EXIT_INSTR_OFFSETS
	.align		4
        /*0088*/ 	.byte	0x04, 0x1c
        /*008a*/ 	.short	(.L_219 - .L_218)


	//   ....[0]....
.L_218:
        /*008c*/ 	.word	0x00000060


	//   ....[1]....
        /*0090*/ 	.word	0x00001000


	//----- nvinfo : EIATTR_CBANK_PARAM_SIZE
	.align		4
.L_219:
        /*0094*/ 	.byte	0x03, 0x19
        /*0096*/ 	.short	0x0030


	//----- nvinfo : EIATTR_PARAM_CBANK
	.align		4
        /*0098*/ 	.byte	0x04, 0x0a
        /*009a*/ 	.short	(.L_221 - .L_220)
	.align		4
.L_220:
        /*009c*/ 	.word	index@(.nv.constant0.ewah_emit_kernel)
        /*00a0*/ 	.short	0x0380
        /*00a2*/ 	.short	0x0030


	//----- nvinfo : EIATTR_SW_WAR
	.align		4
.L_221:
        /*00a4*/ 	.byte	0x04, 0x36
        /*00a6*/ 	.short	(.L_223 - .L_222)
.L_222:
        /*00a8*/ 	.word	0x00000008
.L_223:


//--------------------- .nv.info.ewah_size_kernel --------------------------
	.section	.nv.info.ewah_size_kernel,"",@"SHT_CUDA_INFO"
	.sectionflags	@""
	.align	4


	//----- nvinfo : EIATTR_CUDA_API_VERSION
	.align		4
        /*0000*/ 	.byte	0x04, 0x37
        /*0002*/ 	.short	(.L_225 - .L_224)
.L_224:
        /*0004*/ 	.word	0x00000082


	//----- nvinfo : EIATTR_KPARAM_INFO
	.align		4
.L_225:
        /*0008*/ 	.byte	0x04, 0x17
        /*000a*/ 	.short	(.L_227 - .L_226)
.L_226:
        /*000c*/ 	.word	0x00000000
        /*0010*/ 	.short	0x0004
        /*0012*/ 	.short	0x0018
        /*0014*/ 	.byte	0x00, 0xf5, 0x21, 0x00


	//----- nvinfo : EIATTR_KPARAM_INFO
	.align		4
.L_227:
        /*0018*/ 	.byte	0x04, 0x17
        /*001a*/ 	.short	(.L_229 - .L_228)
.L_228:
        /*001c*/ 	.word	0x00000000
        /*0020*/ 	.short	0x0003
        /*0022*/ 	.short	0x0010
        /*0024*/ 	.byte	0x00, 0xf5, 0x21, 0x00


	//----- nvinfo : EIATTR_KPARAM_INFO
	.align		4
.L_229:
        /*0028*/ 	.byte	0x04, 0x17
        /*002a*/ 	.short	(.L_231 - .L_230)
.L_230:
        /*002c*/ 	.word	0x00000000
        /*0030*/ 	.short	0x0002
        /*0032*/ 	.short	0x000c
        /*0034*/ 	.byte	0x00, 0xf0, 0x11, 0x00


	//----- nvinfo : EIATTR_KPARAM_INFO
	.align		4
.L_231:
        /*0038*/ 	.byte	0x04, 0x17
        /*003a*/ 	.short	(.L_233 - .L_232)
.L_232:
        /*003c*/ 	.word	0x00000000
        /*0040*/ 	.short	0x0001
        /*0042*/ 	.short	0x0008
        /*0044*/ 	.byte	0x00, 0xf0, 0x11, 0x00


	//----- nvinfo : EIATTR_KPARAM_INFO
	.align		4
.L_233:
        /*0048*/ 	.byte	0x04, 0x17
        /*004a*/ 	.short	(.L_235 - .L_234)
.L_234:
        /*004c*/ 	.word	0x00000000
        /*0050*/ 	.short	0x0000
        /*0052*/ 	.short	0x0000
        /*0054*/ 	.byte	0x00, 0xf5, 0x21, 0x00


	//----- nvinfo : EIATTR_SPARSE_MMA_MASK
	.align		4
.L_235:
        /*0058*/ 	.byte	0x03, 0x50
        /*005a*/ 	.short	0x0000


	//----- nvinfo : EIATTR_MAXREG_COUNT
	.align		4
        /*005c*/ 	.byte	0x03, 0x1b
        /*005e*/ 	.short	0x00ff


	//----- nvinfo : EIATTR_MERCURY_ISA_VERSION
	.align		4
        /*0060*/ 	.byte	0x03, 0x5f
        /*0062*/ 	.short	0x0101


	//----- nvinfo : EIATTR_VRC_CTA_INIT_COUNT
	.align		4
        /*0064*/ 	.byte	0x02, 0x4a
	.zero		1
	.zero		1


	//----- nvinfo : EIATTR_EXIT_INSTR_OFFSETS
	.align		4
        /*0068*/ 	.byte	0x04, 0x1c
        /*006a*/ 	.short	(.L_237 - .L_236)


	//   ....[0]....
.L_236:
        /*006c*/ 	.word	0x00000060


	//   ....[1]....
        /*0070*/ 	.word	0x000005e0


	//----- nvinfo : EIATTR_CBANK_PARAM_SIZE
	.align		4
.L_237:
        /*0074*/ 	.byte	0x03, 0x19
        /*0076*/ 	.short	0x0020


	//----- nvinfo : EIATTR_PARAM_CBANK
	.align		4
        /*0078*/ 	.byte	0x04, 0x0a
        /*007a*/ 	.short	(.L_239 - .L_238)
	.align		4
.L_238:
        /*007c*/ 	.word	index@(.nv.constant0.ewah_size_kernel)
        /*0080*/ 	.short	0x0380
        /*0082*/ 	.short	0x0020


	//----- nvinfo : EIATTR_SW_WAR
	.align		4
.L_239:
        /*0084*/ 	.byte	0x04, 0x36
        /*0086*/ 	.short	(.L_241 - .L_240)
.L_240:
        /*0088*/ 	.word	0x00000008
.L_241:


//--------------------- .nv.info.compress_flags_from_density_kernel --------------------------
	.section	.nv.info.compress_flags_from_density_kernel,"",@"SHT_CUDA_INFO"
	.sectionflags	@""
	.align	4


	//----- nvinfo : EIATTR_CUDA_API_VERSION
	.align		4
        /*0000*/ 	.byte	0x04, 0x37
        /*0002*/ 	.short	(.L_243 - .L_242)
.L_242:
        /*0004*/ 	.word	0x00000082


	//----- nvinfo : EIATTR_KPARAM_INFO
	.align		4
.L_243:
        /*0008*/ 	.byte	0x04, 0x17
        /*000a*/ 	.short	(.L_245 - .L_244)
.L_244:
        /*000c*/ 	.word	0x00000000
        /*0010*/ 	.short	0x0004
        /*0012*/ 	.short	0x0018
        /*0014*/ 	.byte	0x00, 0xf5, 0x21, 0x00


	//----- nvinfo : EIATTR_KPARAM_INFO
	.align		4
.L_245:
        /*0018*/ 	.byte	0x04, 0x17
        /*001a*/ 	.short	(.L_247 - .L_246)
.L_246:
        /*001c*/ 	.word	0x00000000
        /*0020*/ 	.short	0x0003
        /*0022*/ 	.short	0x0010
        /*0024*/ 	.byte	0x00, 0xf0, 0x21, 0x00


	//----- nvinfo : EIATTR_KPARAM_INFO
	.align		4
.L_247:
        /*0028*/ 	.byte	0x04, 0x17
        /*002a*/ 	.short	(.L_249 - .L_248)
.L_248:
        /*002c*/ 	.word	0x00000000
        /*0030*/ 	.short	0x0002
        /*0032*/ 	.short	0x000c
        /*0034*/ 	.byte	0x00, 0xf0, 0x11, 0x00


	//----- nvinfo : EIATTR_KPARAM_INFO
	.align		4
.L_249:
        /*0038*/ 	.byte	0x04, 0x17
        /*003a*/ 	.short	(.L_251 - .L_250)
.L_250:
        /*003c*/ 	.word	0x00000000
        /*0040*/ 	.short	0x0001
        /*0042*/ 	.short	0x0008
        /*0044*/ 	.byte	0x00, 0xf0, 0x11, 0x00


	//----- nvinfo : EIATTR_KPARAM_INFO
	.align		4
.L_251:
        /*0048*/ 	.byte	0x04, 0x17
        /*004a*/ 	.short	(.L_253 - .L_252)
.L_252:
        /*004c*/ 	.word	0x00000000
        /*0050*/ 	.short	0x0000
        /*0052*/ 	.short	0x0000
        /*0054*/ 	.byte	0x00, 0xf5, 0x21, 0x00


	//----- nvinfo : EIATTR_SPARSE_MMA_MASK
	.align		4
.L_253:
        /*0058*/ 	.byte	0x03, 0x50
        /*005a*/ 	.short	0x0000


	//----- nvinfo : EIATTR_MAXREG_COUNT
	.align		4
        /*005c*/ 	.byte	0x03, 0x1b
        /*005e*/ 	.short	0x00ff


	//----- nvinfo : EIATTR_MERCURY_ISA_VERSION
	.align		4
        /*0060*/ 	.byte	0x03, 0x5f
        /*0062*/ 	.short	0x0101


	//----- nvinfo : EIATTR_VRC_CTA_INIT_COUNT
	.align		4
        /*0064*/ 	.byte	0x02, 0x4a
	.zero		1
	.zero		1


	//----- nvinfo : EIATTR_EXIT_INSTR_OFFSETS
	.align		4
        /*0068*/ 	.byte	0x04, 0x1c
        /*006a*/ 	.short	(.L_255 - .L_254)


	//   ....[0]....
.L_254:
        /*006c*/ 	.word	0x00000070


	//   ....[1]....
        /*0070*/ 	.word	0x00000540


	//----- nvinfo : EIATTR_CRS_STACK_SIZE
	.align		4
.L_255:
        /*0074*/ 	.byte	0x04, 0x1e
        /*0076*/ 	.short	(.L_257 - .L_256)
.L_256:
        /*0078*/ 	.word	0x00000000


	//----- nvinfo : EIATTR_CBANK_PARAM_SIZE
	.align		4
.L_257:
        /*007c*/ 	.byte	0x03, 0x19
        /*007e*/ 	.short	0x0020


	//----- nvinfo : EIATTR_PARAM_CBANK
	.align		4
        /*0080*/ 	.byte	0x04, 0x0a
        /*0082*/ 	.short	(.L_259 - .L_258)
	.align		4
.L_258:
        /*0084*/ 	.word	index@(.nv.constant0.compress_flags_from_density_kernel)
        /*0088*/ 	.short	0x0380
        /*008a*/ 	.short	0x0020


	//----- nvinfo : EIATTR_SW_WAR
	.align		4
.L_259:
        /*008c*/ 	.byte	0x04, 0x36
        /*008e*/ 	.short	(.L_261 - .L_260)
.L_260:
        /*0090*/ 	.word	0x00000008
.L_261:


//--------------------- .nv.info.slice_popcount_sum_kernel --------------------------
	.section	.nv.info.slice_popcount_sum_kernel,"",@"SHT_CUDA_INFO"
	.sectionflags	@""
	.align	4


	//----- nvinfo : EIATTR_CUDA_API_VERSION
	.align		4
        /*0000*/ 	.byte	0x04, 0x37
        /*0002*/ 	.short	(.L_263 - .L_262)
.L_262:
        /*0004*/ 	.word	0x00000082


	//----- nvinfo : EIATTR_KPARAM_INFO
	.align		4
.L_263:
        /*0008*/ 	.byte	0x04, 0x17
        /*000a*/ 	.short	(.L_265 - .L_264)
.L_264:
        /*000c*/ 	.word	0x00000000
        /*0010*/ 	.short	0x0003
        /*0012*/ 	.short	0x0010
        /*0014*/ 	.byte	0x00, 0xf5, 0x21, 0x00


	//----- nvinfo : EIATTR_KPARAM_INFO
	.align		4
.L_265:
        /*0018*/ 	.byte	0x04, 0x17
        /*001a*/ 	.short	(.L_267 - .L_266)
.L_266:
        /*001c*/ 	.word	0x00000000
        /*0020*/ 	.short	0x0002
        /*0022*/ 	.short	0x000c
        /*0024*/ 	.byte	0x00, 0xf0, 0x11, 0x00


	//----- nvinfo : EIATTR_KPARAM_INFO
	.align		4
.L_267:
        /*0028*/ 	.byte	0x04, 0x17
        /*002a*/ 	.short	(.L_269 - .L_268)
.L_268:
        /*002c*/ 	.word	0x00000000
        /*0030*/ 	.short	0x0001
        /*0032*/ 	.short	0x0008
        /*0034*/ 	.byte	0x00, 0xf0, 0x11, 0x00


	//----- nvinfo : EIATTR_KPARAM_INFO
	.align		4
.L_269:
        /*0038*/ 	.byte	0x04, 0x17
        /*003a*/ 	.short	(.L_271 - .L_270)
.L_270:
        /*003c*/ 	.word	0x00000000
        /*0040*/ 	.short	0x0000
        /*0042*/ 	.short	0x0000
        /*0044*/ 	.byte	0x00, 0xf5, 0x21, 0x00


	//----- nvinfo : EIATTR_SPARSE_MMA_MASK
	.align		4
.L_271:
        /*0048*/ 	.byte	0x03, 0x50
        /*004a*/ 	.short	0x0000


	//----- nvinfo : EIATTR_MAXREG_COUNT
	.align		4
        /*004c*/ 	.byte	0x03, 0x1b
        /*004e*/ 	.short	0x00ff


	//----- nvinfo : EIATTR_NUM_BARRIERS
	.align		4
        /*0050*/ 	.byte	0x02, 0x4c
        /*0052*/ 	.byte	0x01
	.zero		1


	//----- nvinfo : EIATTR_MERCURY_ISA_VERSION
	.align		4
        /*0054*/ 	.byte	0x03, 0x5f
        /*0056*/ 	.short	0x0101


	//----- nvinfo : EIATTR_COOP_GROUP_MASK_REGIDS
	.align		4
        /*0058*/ 	.byte	0x04, 0x29
        /*005a*/ 	.short	(.L_273 - .L_272)


	//   ....[0]....
.L_272:
        /*005c*/ 	.word	0xffffffff


	//   ....[1]....
        /*0060*/ 	.word	0xffffffff


	//   ....[2]....
        /*0064*/ 	.word	0xffffffff


	//   ....[3]....
        /*0068*/ 	.word	0xffffffff


	//   ....[4]....
        /*006c*/ 	.word	0xffffffff


	//   ....[5]....
        /*0070*/ 	.word	0xffffffff


	//   ....[6]....
        /*0074*/ 	.word	0xffffffff


	//   ....[7]....
        /*0078*/ 	.word	0xffffffff


	//   ....[8]....
        /*007c*/ 	.word	0xffffffff


	//   ....[9]....
        /*0080*/ 	.word	0xffffffff


	//   ....[10]....
        /*0084*/ 	.word	0xffffffff


	//   ....[11]....
        /*0088*/ 	.word	0xffffffff


	//   ....[12]....
        /*008c*/ 	.word	0xffffffff


	//   ....[13]....
        /*0090*/ 	.word	0xffffffff


	//   ....[14]....
        /*0094*/ 	.word	0xffffffff


	//   ....[15]....
        /*0098*/ 	.word	0xffffffff


	//   ....[16]....
        /*009c*/ 	.word	0xffffffff


	//   ....[17]....
        /*00a0*/ 	.word	0xffffffff


	//   ....[18]....
        /*00a4*/ 	.word	0xffffffff


	//   ....[19]....
        /*00a8*/ 	.word	0xffffffff


	//----- nvinfo : EIATTR_COOP_GROUP_INSTR_OFFSETS
	.align		4
.L_273:
        /*00ac*/ 	.byte	0x04, 0x28
        /*00ae*/ 	.short	(.L_275 - .L_274)


	//   ....[0]....
.L_274:
        /*00b0*/ 	.word	0x00000210


	//   ....[1]....
        /*00b4*/ 	.word	0x00000240


	//   ....[2]....
        /*00b8*/ 	.word	0x00000280


	//   ....[3]....
        /*00bc*/ 	.word	0x00000290


	//   ....[4]....
        /*00c0*/ 	.word	0x000002d0


	//   ....[5]....
        /*00c4*/ 	.word	0x000002e0


	//   ....[6]....
        /*00c8*/ 	.word	0x00000310


	//   ....[7]....
        /*00cc*/ 	.word	0x00000330


	//   ....[8]....
        /*00d0*/ 	.word	0x00000390


	//   ....[9]....
        /*00d4*/ 	.word	0x000003b0


	//   ....[10]....
        /*00d8*/ 	.word	0x00000450


	//   ....[11]....
        /*00dc*/ 	.word	0x00000460


	//   ....[12]....
        /*00e0*/ 	.word	0x00000490


	//   ....[13]....
        /*00e4*/ 	.word	0x000004a0


	//   ....[14]....
        /*00e8*/ 	.word	0x000004d0


	//   ....[15]....
        /*00ec*/ 	.word	0x000004e0


	//   ....[16]....
        /*00f0*/ 	.word	0x00000510


	//   ....[17]....
        /*00f4*/ 	.word	0x00000520


	//   ....[18]....
        /*00f8*/ 	.word	0x00000560


	//   ....[19]....
        /*00fc*/ 	.word	0x00000570


	//----- nvinfo : EIATTR_VRC_CTA_INIT_COUNT
	.align		4
.L_275:
        /*0100*/ 	.byte	0x02, 0x4a
	.zero		1
	.zero		1


	//----- nvinfo : EIATTR_EXIT_INSTR_OFFSETS
	.align		4
        /*0104*/ 	.byte	0x04, 0x1c
        /*0106*/ 	.short	(.L_277 - .L_276)


	//   ....[0]....
.L_276:
        /*0108*/ 	.word	0x00000040


	//   ....[1]....
        /*010c*/ 	.word	0x00000580


	//   ....[2]....
        /*0110*/ 	.word	0x000005e0


	//----- nvinfo : EIATTR_CRS_STACK_SIZE
	.align		4
.L_277:
        /*0114*/ 	.byte	0x04, 0x1e
        /*0116*/ 	.short	(.L_279 - .L_278)
.L_278:
        /*0118*/ 	.word	0x00000000


	//----- nvinfo : EIATTR_CBANK_PARAM_SIZE
	.align		4
.L_279:
        /*011c*/ 	.byte	0x03, 0x19
        /*011e*/ 	.short	0x0018


	//----- nvinfo : EIATTR_PARAM_CBANK
	.align		4
        /*0120*/ 	.byte	0x04, 0x0a
        /*0122*/ 	.short	(.L_281 - .L_280)
	.align		4
.L_280:
        /*0124*/ 	.word	index@(.nv.constant0.slice_popcount_sum_kernel)
        /*0128*/ 	.short	0x0380
        /*012a*/ 	.short	0x0018


	//----- nvinfo : EIATTR_SW_WAR
	.align		4
.L_281:
        /*012c*/ 	.byte	0x04, 0x36
        /*012e*/ 	.short	(.L_283 - .L_282)
.L_282:
        /*0130*/ 	.word	0x00000008
.L_283:


//--------------------- .nv.info.pack_bits_all_ballot_multi_kernel --------------------------
	.section	.nv.info.pack_bits_all_ballot_multi_kernel,"",@"SHT_CUDA_INFO"
	.sectionflags	@""
	.align	4


	//----- nvinfo : EIATTR_CUDA_API_VERSION
	.align		4
        /*0000*/ 	.byte	0x04, 0x37
        /*0002*/ 	.short	(.L_285 - .L_284)
.L_284:
        /*0004*/ 	.word	0x00000082


	//----- nvinfo : EIATTR_KPARAM_INFO
	.align		4
.L_285:
        /*0008*/ 	.byte	0x04, 0x17
        /*000a*/ 	.short	(.L_287 - .L_286)
.L_286:
        /*000c*/ 	.word	0x00000000
        /*0010*/ 	.short	0x0005
        /*0012*/ 	.short	0x0020
        /*0014*/ 	.byte	0x00, 0xf5, 0x21, 0x00


	//----- nvinfo : EIATTR_KPARAM_INFO
	.align		4
.L_287:
        /*0018*/ 	.byte	0x04, 0x17
        /*001a*/ 	.short	(.L_289 - .L_288)
.L_288:
        /*001c*/ 	.word	0x00000000
        /*0020*/ 	.short	0x0004
        /*0022*/ 	.short	0x0018
        /*0024*/ 	.byte	0x00, 0xf0, 0x21, 0x00


	//----- nvinfo : EIATTR_KPARAM_INFO
	.align		4
.L_289:
        /*0028*/ 	.byte	0x04, 0x17
        /*002a*/ 	.short	(.L_291 - .L_290)
.L_290:
        /*002c*/ 	.word	0x00000000
        /*0030*/ 	.short	0x0003
        /*0032*/ 	.short	0x0014
        /*0034*/ 	.byte	0x00, 0xf0, 0x11, 0x00


	//----- nvinfo : EIATTR_KPARAM_INFO
	.align		4
.L_291:
        /*0038*/ 	.byte	0x04, 0x17
        /*003a*/ 	.short	(.L_293 - .L_292)
.L_292:
        /*003c*/ 	.word	0x00000000
        /*0040*/ 	.short	0x0002
        /*0042*/ 	.short	0x0010
        /*0044*/ 	.byte	0x00, 0xf0, 0x11, 0x00


	//----- nvinfo : EIATTR_KPARAM_INFO
	.align		4
.L_293:
        /*0048*/ 	.byte	0x04, 0x17
        /*004a*/ 	.short	(.L_295 - .L_294)
.L_294:
        /*004c*/ 	.word	0x00000000
        /*0050*/ 	.short	0x0001
        /*0052*/ 	.short	0x0008
        /*0054*/ 	.byte	0x00, 0xf0, 0x21, 0x00


	//----- nvinfo : EIATTR_KPARAM_INFO
	.align		4
.L_295:
        /*0058*/ 	.byte	0x04, 0x17
        /*005a*/ 	.short	(.L_297 - .L_296)
.L_296:
        /*005c*/ 	.word	0x00000000
        /*0060*/ 	.short	0x0000
        /*0062*/ 	.short	0x0000
        /*0064*/ 	.byte	0x00, 0xf5, 0x21, 0x00


	//----- nvinfo : EIATTR_SPARSE_MMA_MASK
	.align		4
.L_297:
        /*0068*/ 	.byte	0x03, 0x50
        /*006a*/ 	.short	0x0000


	//----- nvinfo : EIATTR_MAXREG_COUNT
	.align		4
        /*006c*/ 	.byte	0x03, 0x1b
        /*006e*/ 	.short	0x00ff


	//----- nvinfo : EIATTR_MERCURY_ISA_VERSION
	.align		4
        /*0070*/ 	.byte	0x03, 0x5f
        /*0072*/ 	.short	0x0101


	//----- nvinfo : EIATTR_COOP_GROUP_MASK_REGIDS
	.align		4
        /*0074*/ 	.byte	0x04, 0x29
        /*0076*/ 	.short	(.L_299 - .L_298)


	//   ....[0]....
.L_298:
        /*0078*/ 	.word	0xffffffff


	//   ....[1]....
        /*007c*/ 	.word	0xffffffff


	//----- nvinfo : EIATTR_COOP_GROUP_INSTR_OFFSETS
	.align		4
.L_299:
        /*0080*/ 	.byte	0x04, 0x28
        /*0082*/ 	.short	(.L_301 - .L_300)


	//   ....[0]....
.L_300:
        /*0084*/ 	.word	0x00000340


	//   ....[1]....
        /*0088*/ 	.word	0x00000350


	//----- nvinfo : EIATTR_VRC_CTA_INIT_COUNT
	.align		4
.L_301:
        /*008c*/ 	.byte	0x02, 0x4a
	.zero		1
	.zero		1


	//----- nvinfo : EIATTR_EXIT_INSTR_OFFSETS
	.align		4
        /*0090*/ 	.byte	0x04, 0x1c
        /*0092*/ 	.short	(.L_303 - .L_302)


	//   ....[0]....
.L_302:
        /*0094*/ 	.word	0x00000040


	//   ....[1]....
        /*0098*/ 	.word	0x000000d0


	//   ....[2]....
        /*009c*/ 	.word	0x00000360


	//   ....[3]....
        /*00a0*/ 	.word	0x000003d0


	//----- nvinfo : EIATTR_CRS_STACK_SIZE
	.align		4
.L_303:
        /*00a4*/ 	.byte	0x04, 0x1e
        /*00a6*/ 	.short	(.L_305 - .L_304)
.L_304:
        /*00a8*/ 	.word	0x00000000


	//----- nvinfo : EIATTR_CBANK_PARAM_SIZE
	.align		4
.L_305:
        /*00ac*/ 	.byte	0x03, 0x19
        /*00ae*/ 	.short	0x0028


	//----- nvinfo : EIATTR_PARAM_CBANK
	.align		4
        /*00b0*/ 	.byte	0x04, 0x0a
        /*00b2*/ 	.short	(.L_307 - .L_306)
	.align		4
.L_306:
        /*00b4*/ 	.word	index@(.nv.constant0.pack_bits_all_ballot_multi_kernel)
        /*00b8*/ 	.short	0x0380
        /*00ba*/ 	.short	0x0028


	//----- nvinfo : EIATTR_SW_WAR
	.align		4
.L_307:
        /*00bc*/ 	.byte	0x04, 0x36
        /*00be*/ 	.short	(.L_309 - .L_308)
.L_308:
        /*00c0*/ 	.word	0x00000008
.L_309:


//--------------------- .nv.info.pack_bits_all_kernel --------------------------
	.section	.nv.info.pack_bits_all_kernel,"",@"SHT_CUDA_INFO"
	.sectionflags	@""
	.align	4


	//----- nvinfo : EIATTR_CUDA_API_VERSION
	.align		4
        /*0000*/ 	.byte	0x04, 0x37
        /*0002*/ 	.short	(.L_311 - .L_310)
.L_310:
        /*0004*/ 	.word	0x00000082


	//----- nvinfo : EIATTR_KPARAM_INFO
	.align		4
.L_311:
        /*0008*/ 	.byte	0x04, 0x17
        /*000a*/ 	.short	(.L_313 - .L_312)
.L_312:
        /*000c*/ 	.word	0x00000000
        /*0010*/ 	.short	0x0005
        /*0012*/ 	.short	0x0020
        /*0014*/ 	.byte	0x00, 0xf5, 0x21, 0x00


	//----- nvinfo : EIATTR_KPARAM_INFO
	.align		4
.L_313:
        /*0018*/ 	.byte	0x04, 0x17
        /*001a*/ 	.short	(.L_315 - .L_314)
.L_314:
        /*001c*/ 	.word	0x00000000
        /*0020*/ 	.short	0x0004
        /*0022*/ 	.short	0x0018
        /*0024*/ 	.byte	0x00, 0xf0, 0x21, 0x00


	//----- nvinfo : EIATTR_KPARAM_INFO
	.align		4
.L_315:
        /*0028*/ 	.byte	0x04, 0x17
        /*002a*/ 	.short	(.L_317 - .L_316)
.L_316:
        /*002c*/ 	.word	0x00000000
        /*0030*/ 	.short	0x0003
        /*0032*/ 	.short	0x0014
        /*0034*/ 	.byte	0x00, 0xf0, 0x11, 0x00


	//----- nvinfo : EIATTR_KPARAM_INFO
	.align		4
.L_317:
        /*0038*/ 	.byte	0x04, 0x17
        /*003a*/ 	.short	(.L_319 - .L_318)
.L_318:
        /*003c*/ 	.word	0x00000000
        /*0040*/ 	.short	0x0002
        /*0042*/ 	.short	0x0010
        /*0044*/ 	.byte	0x00, 0xf0, 0x11, 0x00


	//----- nvinfo : EIATTR_KPARAM_INFO
	.align		4
.L_319:
        /*0048*/ 	.byte	0x04, 0x17
        /*004a*/ 	.short	(.L_321 - .L_320)
.L_320:
        /*004c*/ 	.word	0x00000000
        /*0050*/ 	.short	0x0001
        /*0052*/ 	.short	0x0008
        /*0054*/ 	.byte	0x00, 0xf0, 0x21, 0x00


	//----- nvinfo : EIATTR_KPARAM_INFO
	.align		4
.L_321:
        /*0058*/ 	.byte	0x04, 0x17
        /*005a*/ 	.short	(.L_323 - .L_322)
.L_322:
        /*005c*/ 	.word	0x00000000
        /*0060*/ 	.short	0x0000
        /*0062*/ 	.short	0x0000
        /*0064*/ 	.byte	0x00, 0xf5, 0x21, 0x00


	//----- nvinfo : EIATTR_SPARSE_MMA_MASK
	.align		4
.L_323:
        /*0068*/ 	.byte	0x03, 0x50
        /*006a*/ 	.short	0x0000


	//----- nvinfo : EIATTR_MAXREG_COUNT
	.align		4
        /*006c*/ 	.byte	0x03, 0x1b
        /*006e*/ 	.short	0x00ff


	//----- nvinfo : EIATTR_MERCURY_ISA_VERSION
	.align		4
        /*0070*/ 	.byte	0x03, 0x5f
        /*0072*/ 	.short	0x0101


	//----- nvinfo : EIATTR_VRC_CTA_INIT_COUNT
	.align		4
        /*0074*/ 	.byte	0x02, 0x4a
	.zero		1
	.zero		1


	//----- nvinfo : EIATTR_EXIT_INSTR_OFFSETS
	.align		4
        /*0078*/ 	.byte	0x04, 0x1c
        /*007a*/ 	.short	(.L_325 - .L_324)


	//   ....[0]....
.L_324:
        /*007c*/ 	.word	0x00000080


	//   ....[1]....
        /*0080*/ 	.word	0x00000ac0


	//----- nvinfo : EIATTR_CRS_STACK_SIZE
	.align		4
.L_325:
        /*0084*/ 	.byte	0x04, 0x1e
        /*0086*/ 	.short	(.L_327 - .L_326)
.L_326:
        /*0088*/ 	.word	0x00000000


	//----- nvinfo : EIATTR_CBANK_PARAM_SIZE
	.align		4
.L_327:
        /*008c*/ 	.byte	0x03, 0x19
        /*008e*/ 	.short	0x0028


	//----- nvinfo : EIATTR_PARAM_CBANK
	.align		4
        /*0090*/ 	.byte	0x04, 0x0a
        /*0092*/ 	.short	(.L_329 - .L_328)
	.align		4
.L_328:
        /*0094*/ 	.word	index@(.nv.constant0.pack_bits_all_kernel)
        /*0098*/ 	.short	0x0380
        /*009a*/ 	.short	0x0028


	//----- nvinfo : EIATTR_SW_WAR
	.align		4
.L_329:
        /*009c*/ 	.byte	0x04, 0x36
        /*009e*/ 	.short	(.L_331 - .L_330)
.L_330:
        /*00a0*/ 	.word	0x00000008
.L_331:


//--------------------- .nv.info.ewah_decompress_kernel --------------------------
	.section	.nv.info.ewah_decompress_kernel,"",@"SHT_CUDA_INFO"
	.sectionflags	@""
	.align	4


	//----- nvinfo : EIATTR_CUDA_API_VERSION
	.align		4
        /*0000*/ 	.byte	0x04, 0x37
        /*0002*/ 	.short	(.L_333 - .L_332)
.L_332:
        /*0004*/ 	.word	0x00000082


	//----- nvinfo : EIATTR_KPARAM_INFO
	.align		4
.L_333:
        /*0008*/ 	.byte	0x04, 0x17
        /*000a*/ 	.short	(.L_335 - .L_334)
.L_334:
        /*000c*/ 	.word	0x00000000
        /*0010*/ 	.short	0x0003
        /*0012*/ 	.short	0x0010
        /*0014*/ 	.byte	0x00, 0xf5, 0x21, 0x00


	//----- nvinfo : EIATTR_KPARAM_INFO
	.align		4
.L_335:
        /*0018*/ 	.byte	0x04, 0x17
        /*001a*/ 	.short	(.L_337 - .L_336)
.L_336:
        /*001c*/ 	.word	0x00000000
        /*0020*/ 	.short	0x0002
        /*0022*/ 	.short	0x000c
        /*0024*/ 	.byte	0x00, 0xf0, 0x11, 0x00


	//----- nvinfo : EIATTR_KPARAM_INFO
	.align		4
.L_337:
        /*0028*/ 	.byte	0x04, 0x17
        /*002a*/ 	.short	(.L_339 - .L_338)
.L_338:
        /*002c*/ 	.word	0x00000000
        /*0030*/ 	.short	0x0001
        /*0032*/ 	.short	0x0008
        /*0034*/ 	.byte	0x00, 0xf0, 0x11, 0x00


	//----- nvinfo : EIATTR_KPARAM_INFO
	.align		4
.L_339:
        /*0038*/ 	.byte	0x04, 0x17
        /*003a*/ 	.short	(.L_341 - .L_340)
.L_340:
        /*003c*/ 	.word	0x00000000
        /*0040*/ 	.short	0x0000
        /*0042*/ 	.short	0x0000
        /*0044*/ 	.byte	0x00, 0xf5, 0x21, 0x00


	//----- nvinfo : EIATTR_SPARSE_MMA_MASK
	.align		4
.L_341:
        /*0048*/ 	.byte	0x03, 0x50
        /*004a*/ 	.short	0x0000


	//----- nvinfo : EIATTR_MAXREG_COUNT
	.align		4
        /*004c*/ 	.byte	0x03, 0x1b
        /*004e*/ 	.short	0x00ff


	//----- nvinfo : EIATTR_MERCURY_ISA_VERSION
	.align		4
        /*0050*/ 	.byte	0x03, 0x5f
        /*0052*/ 	.short	0x0101


	//----- nvinfo : EIATTR_VRC_CTA_INIT_COUNT
	.align		4
        /*0054*/ 	.byte	0x02, 0x4a
	.zero		1
	.zero		1


	//----- nvinfo : EIATTR_EXIT_INSTR_OFFSETS
	.align		4
        /*0058*/ 	.byte	0x04, 0x1c
        /*005a*/ 	.short	(.L_343 - .L_342)


	//   ....[0]....
.L_342:
        /*005c*/ 	.word	0x00000030


	//   ....[1]....
        /*0060*/ 	.word	0x000003c0


	//   ....[2]....
        /*0064*/ 	.word	0x000005d0


	//   ....[3]....
        /*0068*/ 	.word	0x000006d0


	//   ....[4]....
        /*006c*/ 	.word	0x00000790


	//   ....[5]....
        /*0070*/ 	.word	0x00000820


	//----- nvinfo : EIATTR_CBANK_PARAM_SIZE
	.align		4
.L_343:
        /*0074*/ 	.byte	0x03, 0x19
        /*0076*/ 	.short	0x0018


	//----- nvinfo : EIATTR_PARAM_CBANK
	.align		4
        /*0078*/ 	.byte	0x04, 0x0a
        /*007a*/ 	.short	(.L_345 - .L_344)
	.align		4
.L_344:
        /*007c*/ 	.word	index@(.nv.constant0.ewah_decompress_kernel)
        /*0080*/ 	.short	0x0380
        /*0082*/ 	.short	0x0018


	//----- nvinfo : EIATTR_SW_WAR
	.align		4
.L_345:
        /*0084*/ 	.byte	0x04, 0x36
        /*0086*/ 	.short	(.L_347 - .L_346)
.L_346:
        /*0088*/ 	.word	0x00000008
.L_347:


//--------------------- .nv.info.scatter_set_double_kernel --------------------------
	.section	.nv.info.scatter_set_double_kernel,"",@"SHT_CUDA_INFO"
	.sectionflags	@""
	.align	4


	//----- nvinfo : EIATTR_CUDA_API_VERSION
	.align		4
        /*0000*/ 	.byte	0x04, 0x37
        /*0002*/ 	.short	(.L_349 - .L_348)
.L_348:
        /*0004*/ 	.word	0x00000082


	//----- nvinfo : EIATTR_KPARAM_INFO
	.align		4
.L_349:
        /*0008*/ 	.byte	0x04, 0x17
        /*000a*/ 	.short	(.L_351 - .L_350)
.L_350:
        /*000c*/ 	.word	0x00000000
        /*0010*/ 	.short	0x0003
        /*0012*/ 	.short	0x0018
        /*0014*/ 	.byte	0x00, 0xf5, 0x21, 0x00


	//----- nvinfo : EIATTR_KPARAM_INFO
	.align		4
.L_351:
        /*0018*/ 	.byte	0x04, 0x17
        /*001a*/ 	.short	(.L_353 - .L_352)
.L_352:
        /*001c*/ 	.word	0x00000000
        /*0020*/ 	.short	0x0002
        /*0022*/ 	.short	0x0010
        /*0024*/ 	.byte	0x00, 0xf0, 0x11, 0x00


	//----- nvinfo : EIATTR_KPARAM_INFO
	.align		4
.L_353:
        /*0028*/ 	.byte	0x04, 0x17
        /*002a*/ 	.short	(.L_355 - .L_354)
.L_354:
        /*002c*/ 	.word	0x00000000
        /*0030*/ 	.short	0x0001
        /*0032*/ 	.short	0x0008
        /*0034*/ 	.byte	0x00, 0xf5, 0x21, 0x00


	//----- nvinfo : EIATTR_KPARAM_INFO
	.align		4
.L_355:
        /*0038*/ 	.byte	0x04, 0x17
        /*003a*/ 	.short	(.L_357 - .L_356)
.L_356:
        /*003c*/ 	.word	0x00000000
        /*0040*/ 	.short	0x0000
        /*0042*/ 	.short	0x0000
        /*0044*/ 	.byte	0x00, 0xf5, 0x21, 0x00


	//----- nvinfo : EIATTR_SPARSE_MMA_MASK
	.align		4
.L_357:
        /*0048*/ 	.byte	0x03, 0x50
        /*004a*/ 	.short	0x0000


	//----- nvinfo : EIATTR_MAXREG_COUNT
	.align		4
        /*004c*/ 	.byte	0x03, 0x1b
        /*004e*/ 	.short	0x00ff


	//----- nvinfo : EIATTR_MERCURY_ISA_VERSION
	.align		4
        /*0050*/ 	.byte	0x03, 0x5f
        /*0052*/ 	.short	0x0101


	//----- nvinfo : EIATTR_VRC_CTA_INIT_COUNT
	.align		4
        /*0054*/ 	.byte	0x02, 0x4a
	.zero		1
	.zero		1


	//----- nvinfo : EIATTR_EXIT_INSTR_OFFSETS
	.align		4
        /*0058*/ 	.byte	0x04, 0x1c
        /*005a*/ 	.short	(.L_359 - .L_358)


	//   ....[0]....
.L_358:
        /*005c*/ 	.word	0x00000070


	//   ....[1]....
        /*0060*/ 	.word	0x00000130


	//----- nvinfo : EIATTR_CBANK_PARAM_SIZE
	.align		4
.L_359:
        /*0064*/ 	.byte	0x03, 0x19
        /*0066*/ 	.short	0x0020


	//----- nvinfo : EIATTR_PARAM_CBANK
	.align		4
        /*0068*/ 	.byte	0x04, 0x0a
        /*006a*/ 	.short	(.L_361 - .L_360)
	.align		4
.L_360:
        /*006c*/ 	.word	index@(.nv.constant0.scatter_set_double_kernel)
        /*0070*/ 	.short	0x0380
        /*0072*/ 	.short	0x0020


	//----- nvinfo : EIATTR_SW_WAR
	.align		4
.L_361:
        /*0074*/ 	.byte	0x04, 0x36
        /*0076*/ 	.short	(.L_363 - .L_362)
.L_362:
        /*0078*/ 	.word	0x00000008
.L_363:


//--------------------- .nv.info.popcount_weighted_keys_tiled_kernel --------------------------
	.section	.nv.info.popcount_weighted_keys_tiled_kernel,"",@"SHT_CUDA_INFO"
	.sectionflags	@""
	.align	4


	//----- nvinfo : EIATTR_CUDA_API_VERSION
	.align		4
        /*0000*/ 	.byte	0x04, 0x37
        /*0002*/ 	.short	(.L_365 - .L_364)
.L_364:
        /*0004*/ 	.word	0x00000082


	//----- nvinfo : EIATTR_KPARAM_INFO
	.align		4
.L_365:
        /*0008*/ 	.byte	0x04, 0x17
        /*000a*/ 	.short	(.L_367 - .L_366)
.L_366:
        /*000c*/ 	.word	0x00000000
        /*0010*/ 	.short	0x0009
        /*0012*/ 	.short	0x0038
        /*0014*/ 	.byte	0x00, 0xf5, 0x21, 0x00


	//----- nvinfo : EIATTR_KPARAM_INFO
	.align		4
.L_367:
        /*0018*/ 	.byte	0x04, 0x17
        /*001a*/ 	.short	(.L_369 - .L_368)
.L_368:
        /*001c*/ 	.word	0x00000000
        /*0020*/ 	.short	0x0008
        /*0022*/ 	.short	0x0030
        /*0024*/ 	.byte	0x00, 0xf0, 0x11, 0x00


	//----- nvinfo : EIATTR_KPARAM_INFO
	.align		4
.L_369:
        /*0028*/ 	.byte	0x04, 0x17
        /*002a*/ 	.short	(.L_371 - .L_370)
.L_370:
        /*002c*/ 	.word	0x00000000
        /*0030*/ 	.short	0x0007
        /*0032*/ 	.short	0x002c
        /*0034*/ 	.byte	0x00, 0xf0, 0x11, 0x00


	//----- nvinfo : EIATTR_KPARAM_INFO
	.align		4
.L_371:
        /*0038*/ 	.byte	0x04, 0x17
        /*003a*/ 	.short	(.L_373 - .L_372)
.L_372:
        /*003c*/ 	.word	0x00000000
        /*0040*/ 	.short	0x0006
        /*0042*/ 	.short	0x0028
        /*0044*/ 	.byte	0x00, 0xf0, 0x11, 0x00


	//----- nvinfo : EIATTR_KPARAM_INFO
	.align		4
.L_373:
        /*0048*/ 	.byte	0x04, 0x17
        /*004a*/ 	.short	(.L_375 - .L_374)
.L_374:
        /*004c*/ 	.word	0x00000000
        /*0050*/ 	.short	0x0005
        /*0052*/ 	.short	0x0020
        /*0054*/ 	.byte	0x00, 0xf5, 0x21, 0x00


	//----- nvinfo : EIATTR_KPARAM_INFO
	.align		4
.L_375:
        /*0058*/ 	.byte	0x04, 0x17
        /*005a*/ 	.short	(.L_377 - .L_376)
.L_376:
        /*005c*/ 	.word	0x00000000
        /*0060*/ 	.short	0x0004
        /*0062*/ 	.short	0x0018
        /*0064*/ 	.byte	0x00, 0xf5, 0x21, 0x00


	//----- nvinfo : EIATTR_KPARAM_INFO
	.align		4
.L_377:
        /*0068*/ 	.byte	0x04, 0x17
        /*006a*/ 	.short	(.L_379 - .L_378)
.L_378:
        /*006c*/ 	.word	0x00000000
        /*0070*/ 	.short	0x0003
        /*0072*/ 	.short	0x0014
        /*0074*/ 	.byte	0x00, 0xf0, 0x11, 0x00


	//----- nvinfo : EIATTR_KPARAM_INFO
	.align		4
.L_379:
        /*0078*/ 	.byte	0x04, 0x17
        /*007a*/ 	.short	(.L_381 - .L_380)
.L_380:
        /*007c*/ 	.word	0x00000000
        /*0080*/ 	.short	0x0002
        /*0082*/ 	.short	0x0010
        /*0084*/ 	.byte	0x00, 0xf0, 0x11, 0x00


	//----- nvinfo : EIATTR_KPARAM_INFO
	.align		4
.L_381:
        /*0088*/ 	.byte	0x04, 0x17
        /*008a*/ 	.short	(.L_383 - .L_382)
.L_382:
        /*008c*/ 	.word	0x00000000
        /*0090*/ 	.short	0x0001
        /*0092*/ 	.short	0x0008
        /*0094*/ 	.byte	0x00, 0xf5, 0x21, 0x00


	//----- nvinfo : EIATTR_KPARAM_INFO
	.align		4
.L_383:
        /*0098*/ 	.byte	0x04, 0x17
        /*009a*/ 	.short	(.L_385 - .L_384)
.L_384:
        /*009c*/ 	.word	0x00000000
        /*00a0*/ 	.short	0x0000
        /*00a2*/ 	.short	0x0000
        /*00a4*/ 	.byte	0x00, 0xf5, 0x21, 0x00


	//----- nvinfo : EIATTR_SPARSE_MMA_MASK
	.align		4
.L_385:
        /*00a8*/ 	.byte	0x03, 0x50
        /*00aa*/ 	.short	0x0000


	//----- nvinfo : EIATTR_MAXREG_COUNT
	.align		4
        /*00ac*/ 	.byte	0x03, 0x1b
        /*00ae*/ 	.short	0x00ff


	//----- nvinfo : EIATTR_NUM_BARRIERS
	.align		4
        /*00b0*/ 	.byte	0x02, 0x4c
        /*00b2*/ 	.byte	0x01
	.zero		1


	//----- nvinfo : EIATTR_MERCURY_ISA_VERSION
	.align		4
        /*00b4*/ 	.byte	0x03, 0x5f
        /*00b6*/ 	.short	0x0101


	//----- nvinfo : EIATTR_COOP_GROUP_MASK_REGIDS
	.align		4
        /*00b8*/ 	.byte	0x04, 0x29
        /*00ba*/ 	.short	(.L_387 - .L_386)


	//   ....[0]....
.L_386:
        /*00bc*/ 	.word	0xffffffff


	//   ....[1]....
        /*00c0*/ 	.word	0xffffffff


	//   ....[2]....
        /*00c4*/ 	.word	0xffffffff


	//   ....[3]....
        /*00c8*/ 	.word	0xffffffff


	//   ....[4]....
        /*00cc*/ 	.word	0xffffffff


	//   ....[5]....
        /*00d0*/ 	.word	0xffffffff


	//   ....[6]....
        /*00d4*/ 	.word	0xffffffff


	//   ....[7]....
        /*00d8*/ 	.word	0xffffffff


	//   ....[8]....
        /*00dc*/ 	.word	0xffffffff


	//   ....[9]....
        /*00e0*/ 	.word	0xffffffff


	//   ....[10]....
        /*00e4*/ 	.word	0xffffffff


	//   ....[11]....
        /*00e8*/ 	.word	0xffffffff


	//   ....[12]....
        /*00ec*/ 	.word	0xffffffff


	//   ....[13]....
        /*00f0*/ 	.word	0xffffffff


	//   ....[14]....
        /*00f4*/ 	.word	0xffffffff


	//   ....[15]....
        /*00f8*/ 	.word	0xffffffff


	//   ....[16]....
        /*00fc*/ 	.word	0xffffffff


	//   ....[17]....
        /*0100*/ 	.word	0xffffffff


	//   ....[18]....
        /*0104*/ 	.word	0xffffffff


	//   ....[19]....
        /*0108*/ 	.word	0xffffffff


	//----- nvinfo : EIATTR_COOP_GROUP_INSTR_OFFSETS
	.align		4
.L_387:
        /*010c*/ 	.byte	0x04, 0x28
        /*010e*/ 	.short	(.L_389 - .L_388)


	//   ....[0]....
.L_388:
        /*0110*/ 	.word	0x00002490


	//   ....[1]....
        /*0114*/ 	.word	0x000024c0


	//   ....[2]....
        /*0118*/ 	.word	0x00002500


	//   ....[3]....
        /*011c*/ 	.word	0x00002510


	//   ....[4]....
        /*0120*/ 	.word	0x00002550


	//   ....[5]....
        /*0124*/ 	.word	0x00002560


	//   ....[6]....
        /*0128*/ 	.word	0x00002580


	//   ....[7]....
        /*012c*/ 	.word	0x00002590


	//   ....[8]....
        /*0130*/ 	.word	0x000025b0


	//   ....[9]....
        /*0134*/ 	.word	0x000025c0


	//   ....[10]....
        /*0138*/ 	.word	0x000026b0


	//   ....[11]....
        /*013c*/ 	.word	0x000026c0


	//   ....[12]....
        /*0140*/ 	.word	0x000026e0


	//   ....[13]....
        /*0144*/ 	.word	0x000026f0


	//   ....[14]....
        /*0148*/ 	.word	0x00002710


	//   ....[15]....
        /*014c*/ 	.word	0x00002720


	//   ....[16]....
        /*0150*/ 	.word	0x00002740


	//   ....[17]....
        /*0154*/ 	.word	0x00002750


	//   ....[18]....
        /*0158*/ 	.word	0x00002770


	//   ....[19]....
        /*015c*/ 	.word	0x00002780


	//----- nvinfo : EIATTR_VRC_CTA_INIT_COUNT
	.align		4
.L_389:
        /*0160*/ 	.byte	0x02, 0x4a
	.zero		1
	.zero		1


	//----- nvinfo : EIATTR_EXIT_INSTR_OFFSETS
	.align		4
        /*0164*/ 	.byte	0x04, 0x1c
        /*0166*/ 	.short	(.L_391 - .L_390)


	//   ....[0]....
.L_390:
        /*0168*/ 	.word	0x00000040


	//   ....[1]....
        /*016c*/ 	.word	0x000000b0


	//   ....[2]....
        /*0170*/ 	.word	0x00002600


	//   ....[3]....
        /*0174*/ 	.word	0x00002790


	//   ....[4]....
        /*0178*/ 	.word	0x000027e0


	//----- nvinfo : EIATTR_CRS_STACK_SIZE
	.align		4
.L_391:
        /*017c*/ 	.byte	0x04, 0x1e
        /*017e*/ 	.short	(.L_393 - .L_392)
.L_392:
        /*0180*/ 	.word	0x00000000


	//----- nvinfo : EIATTR_CBANK_PARAM_SIZE
	.align		4
.L_393:
        /*0184*/ 	.byte	0x03, 0x19
        /*0186*/ 	.short	0x0040


	//----- nvinfo : EIATTR_PARAM_CBANK
	.align		4
        /*0188*/ 	.byte	0x04, 0x0a
        /*018a*/ 	.short	(.L_395 - .L_394)
	.align		4
.L_394:
        /*018c*/ 	.word	index@(.nv.constant0.popcount_weighted_keys_tiled_kernel)
        /*0190*/ 	.short	0x0380
        /*0192*/ 	.short	0x0040


	//----- nvinfo : EIATTR_SW_WAR
	.align		4
.L_395:
        /*0194*/ 	.byte	0x04, 0x36
        /*0196*/ 	.short	(.L_397 - .L_396)
.L_396:
        /*0198*/ 	.word	0x00000008
.L_397:


//--------------------- .nv.info.popcount_weighted_keys_kernel --------------------------
	.section	.nv.info.popcount_weighted_keys_kernel,"",@"SHT_CUDA_INFO"
	.sectionflags	@""
	.align	4


	//----- nvinfo : EIATTR_CUDA_API_VERSION
	.align		4
        /*0000*/ 	.byte	0x04, 0x37
        /*0002*/ 	.short	(.L_399 - .L_398)
.L_398:
        /*0004*/ 	.word	0x00000082


	//----- nvinfo : EIATTR_KPARAM_INFO
	.align		4
.L_399:
        /*0008*/ 	.byte	0x04, 0x17
        /*000a*/ 	.short	(.L_401 - .L_400)
.L_400:
        /*000c*/ 	.word	0x00000000
        /*0010*/ 	.short	0x0008
        /*0012*/ 	.short	0x0030
        /*0014*/ 	.byte	0x00, 0xf5, 0x21, 0x00


	//----- nvinfo : EIATTR_KPARAM_INFO
	.align		4
.L_401:
        /*0018*/ 	.byte	0x04, 0x17
        /*001a*/ 	.short	(.L_403 - .L_402)
.L_402:
        /*001c*/ 	.word	0x00000000
        /*0020*/ 	.short	0x0007
        /*0022*/ 	.short	0x002c
        /*0024*/ 	.byte	0x00, 0xf0, 0x11, 0x00


	//----- nvinfo : EIATTR_KPARAM_INFO
	.align		4
.L_403:
        /*0028*/ 	.byte	0x04, 0x17
        /*002a*/ 	.short	(.L_405 - .L_404)
.L_404:
        /*002c*/ 	.word	0x00000000
        /*0030*/ 	.short	0x0006
        /*0032*/ 	.short	0x0028
        /*0034*/ 	.byte	0x00, 0xf0, 0x11, 0x00


	//----- nvinfo : EIATTR_KPARAM_INFO
	.align		4
.L_405:
        /*0038*/ 	.byte	0x04, 0x17
        /*003a*/ 	.short	(.L_407 - .L_406)
.L_406:
        /*003c*/ 	.word	0x00000000
        /*0040*/ 	.short	0x0005
        /*0042*/ 	.short	0x0020
        /*0044*/ 	.byte	0x00, 0xf5, 0x21, 0x00


	//----- nvinfo : EIATTR_KPARAM_INFO
	.align		4
.L_407:
        /*0048*/ 	.byte	0x04, 0x17
        /*004a*/ 	.short	(.L_409 - .L_408)
.L_408:
        /*004c*/ 	.word	0x00000000
        /*0050*/ 	.short	0x0004
        /*0052*/ 	.short	0x0018
        /*0054*/ 	.byte	0x00, 0xf5, 0x21, 0x00


	//----- nvinfo : EIATTR_KPARAM_INFO
	.align		4
.L_409:
        /*0058*/ 	.byte	0x04, 0x17
        /*005a*/ 	.short	(.L_411 - .L_410)
.L_410:
        /*005c*/ 	.word	0x00000000
        /*0060*/ 	.short	0x0003
        /*0062*/ 	.short	0x0014
        /*0064*/ 	.byte	0x00, 0xf0, 0x11, 0x00


	//----- nvinfo : EIATTR_KPARAM_INFO
	.align		4
.L_411:
        /*0068*/ 	.byte	0x04, 0x17
        /*006a*/ 	.short	(.L_413 - .L_412)
.L_412:
        /*006c*/ 	.word	0x00000000
        /*0070*/ 	.short	0x0002
        /*0072*/ 	.short	0x0010
        /*0074*/ 	.byte	0x00, 0xf0, 0x11, 0x00


	//----- nvinfo : EIATTR_KPARAM_INFO
	.align		4
.L_413:
        /*0078*/ 	.byte	0x04, 0x17
        /*007a*/ 	.short	(.L_415 - .L_414)
.L_414:
        /*007c*/ 	.word	0x00000000
        /*0080*/ 	.short	0x0001
        /*0082*/ 	.short	0x0008
        /*0084*/ 	.byte	0x00, 0xf5, 0x21, 0x00


	//----- nvinfo : EIATTR_KPARAM_INFO
	.align		4
.L_415:
        /*0088*/ 	.byte	0x04, 0x17
        /*008a*/ 	.short	(.L_417 - .L_416)
.L_416:
        /*008c*/ 	.word	0x00000000
        /*0090*/ 	.short	0x0000
        /*0092*/ 	.short	0x0000
        /*0094*/ 	.byte	0x00, 0xf5, 0x21, 0x00


	//----- nvinfo : EIATTR_SPARSE_MMA_MASK
	.align		4
.L_417:
        /*0098*/ 	.byte	0x03, 0x50
        /*009a*/ 	.short	0x0000


	//----- nvinfo : EIATTR_MAXREG_COUNT
	.align		4
        /*009c*/ 	.byte	0x03, 0x1b
        /*009e*/ 	.short	0x00ff


	//----- nvinfo : EIATTR_NUM_BARRIERS
	.align		4
        /*00a0*/ 	.byte	0x02, 0x4c
        /*00a2*/ 	.byte	0x01
	.zero		1


	//----- nvinfo : EIATTR_MERCURY_ISA_VERSION
	.align		4
        /*00a4*/ 	.byte	0x03, 0x5f
        /*00a6*/ 	.short	0x0101


	//----- nvinfo : EIATTR_COOP_GROUP_MASK_REGIDS
	.align		4
        /*00a8*/ 	.byte	0x04, 0x29
        /*00aa*/ 	.short	(.L_419 - .L_418)


	//   ....[0]....
.L_418:
        /*00ac*/ 	.word	0xffffffff


	//   ....[1]....
        /*00b0*/ 	.word	0xffffffff


	//   ....[2]....
        /*00b4*/ 	.word	0xffffffff


	//   ....[3]....
        /*00b8*/ 	.word	0xffffffff


	//   ....[4]....
        /*00bc*/ 	.word	0xffffffff


	//   ....[5]....
        /*00c0*/ 	.word	0xffffffff


	//   ....[6]....
        /*00c4*/ 	.word	0xffffffff


	//   ....[7]....
        /*00c8*/ 	.word	0xffffffff


	//   ....[8]....
        /*00cc*/ 	.word	0xffffffff


	//   ....[9]....
        /*00d0*/ 	.word	0xffffffff


	//   ....[10]....
        /*00d4*/ 	.word	0xffffffff


	//   ....[11]....
        /*00d8*/ 	.word	0xffffffff


	//   ....[12]....
        /*00dc*/ 	.word	0xffffffff


	//   ....[13]....
        /*00e0*/ 	.word	0xffffffff


	//   ....[14]....
        /*00e4*/ 	.word	0xffffffff


	//   ....[15]....
        /*00e8*/ 	.word	0xffffffff


	//   ....[16]....
        /*00ec*/ 	.word	0xffffffff


	//   ....[17]....
        /*00f0*/ 	.word	0xffffffff


	//   ....[18]....
        /*00f4*/ 	.word	0xffffffff


	//   ....[19]....
        /*00f8*/ 	.word	0xffffffff


	//----- nvinfo : EIATTR_COOP_GROUP_INSTR_OFFSETS
	.align		4
.L_419:
        /*00fc*/ 	.byte	0x04, 0x28
        /*00fe*/ 	.short	(.L_421 - .L_420)


	//   ....[0]....
.L_420:
        /*0100*/ 	.word	0x00002400


	//   ....[1]....
        /*0104*/ 	.word	0x00002430


	//   ....[2]....
        /*0108*/ 	.word	0x00002470


	//   ....[3]....
        /*010c*/ 	.word	0x00002480


	//   ....[4]....
        /*0110*/ 	.word	0x000024c0


	//   ....[5]....
        /*0114*/ 	.word	0x000024d0


	//   ....[6]....
        /*0118*/ 	.word	0x000024f0


	//   ....[7]....
        /*011c*/ 	.word	0x00002500


	//   ....[8]....
        /*0120*/ 	.word	0x00002520


	//   ....[9]....
        /*0124*/ 	.word	0x00002530


	//   ....[10]....
        /*0128*/ 	.word	0x00002620


	//   ....[11]....
        /*012c*/ 	.word	0x00002630


	//   ....[12]....
        /*0130*/ 	.word	0x00002650


	//   ....[13]....
        /*0134*/ 	.word	0x00002660


	//   ....[14]....
        /*0138*/ 	.word	0x00002680


	//   ....[15]....
        /*013c*/ 	.word	0x00002690


	//   ....[16]....
        /*0140*/ 	.word	0x000026b0


	//   ....[17]....
        /*0144*/ 	.word	0x000026c0


	//   ....[18]....
        /*0148*/ 	.word	0x000026e0


	//   ....[19]....
        /*014c*/ 	.word	0x000026f0


	//----- nvinfo : EIATTR_VRC_CTA_INIT_COUNT
	.align		4
.L_421:
        /*0150*/ 	.byte	0x02, 0x4a
	.zero		1
	.zero		1


	//----- nvinfo : EIATTR_EXIT_INSTR_OFFSETS
	.align		4
        /*0154*/ 	.byte	0x04, 0x1c
        /*0156*/ 	.short	(.L_423 - .L_422)


	//   ....[0]....
.L_422:
        /*0158*/ 	.word	0x00000040


	//   ....[1]....
        /*015c*/ 	.word	0x00002570


	//   ....[2]....
        /*0160*/ 	.word	0x00002700


	//   ....[3]....
        /*0164*/ 	.word	0x00002750


	//----- nvinfo : EIATTR_CRS_STACK_SIZE
	.align		4
.L_423:
        /*0168*/ 	.byte	0x04, 0x1e
        /*016a*/ 	.short	(.L_425 - .L_424)
.L_424:
        /*016c*/ 	.word	0x00000000


	//----- nvinfo : EIATTR_CBANK_PARAM_SIZE
	.align		4
.L_425:
        /*0170*/ 	.byte	0x03, 0x19
        /*0172*/ 	.short	0x0038


	//----- nvinfo : EIATTR_PARAM_CBANK
	.align		4
        /*0174*/ 	.byte	0x04, 0x0a
        /*0176*/ 	.short	(.L_427 - .L_426)
	.align		4
.L_426:
        /*0178*/ 	.word	index@(.nv.constant0.popcount_weighted_keys_kernel)
        /*017c*/ 	.short	0x0380
        /*017e*/ 	.short	0x0038


	//----- nvinfo : EIATTR_SW_WAR
	.align		4
.L_427:
        /*0180*/ 	.byte	0x04, 0x36
        /*0182*/ 	.short	(.L_429 - .L_428)
.L_428:
        /*0184*/ 	.word	0x00000008
.L_429:


//--------------------- .nv.info.popcount_weighted_batch_kernel --------------------------
	.section	.nv.info.popcount_weighted_batch_kernel,"",@"SHT_CUDA_INFO"
	.sectionflags	@""
	.align	4


	//----- nvinfo : EIATTR_CUDA_API_VERSION
	.align		4
        /*0000*/ 	.byte	0x04, 0x37
        /*0002*/ 	.short	(.L_431 - .L_430)
.L_430:
        /*0004*/ 	.word	0x00000082


	//----- nvinfo : EIATTR_KPARAM_INFO
	.align		4
.L_431:
        /*0008*/ 	.byte	0x04, 0x17
        /*000a*/ 	.short	(.L_433 - .L_432)
.L_432:
        /*000c*/ 	.word	0x00000000
        /*0010*/ 	.short	0x0008
        /*0012*/ 	.short	0x0030
        /*0014*/ 	.byte	0x00, 0xf5, 0x21, 0x00


	//----- nvinfo : EIATTR_KPARAM_INFO
	.align		4
.L_433:
        /*0018*/ 	.byte	0x04, 0x17
        /*001a*/ 	.short	(.L_435 - .L_434)
.L_434:
        /*001c*/ 	.word	0x00000000
        /*0020*/ 	.short	0x0007
        /*0022*/ 	.short	0x002c
        /*0024*/ 	.byte	0x00, 0xf0, 0x11, 0x00


	//----- nvinfo : EIATTR_KPARAM_INFO
	.align		4
.L_435:
        /*0028*/ 	.byte	0x04, 0x17
        /*002a*/ 	.short	(.L_437 - .L_436)
.L_436:
        /*002c*/ 	.word	0x00000000
        /*0030*/ 	.short	0x0006
        /*0032*/ 	.short	0x0028
        /*0034*/ 	.byte	0x00, 0xf0, 0x11, 0x00


	//----- nvinfo : EIATTR_KPARAM_INFO
	.align		4
.L_437:
        /*0038*/ 	.byte	0x04, 0x17
        /*003a*/ 	.short	(.L_439 - .L_438)
.L_438:
        /*003c*/ 	.word	0x00000000
        /*0040*/ 	.short	0x0005
        /*0042*/ 	.short	0x0020
        /*0044*/ 	.byte	0x00, 0xf5, 0x21, 0x00


	//----- nvinfo : EIATTR_KPARAM_INFO
	.align		4
.L_439:
        /*0048*/ 	.byte	0x04, 0x17
        /*004a*/ 	.short	(.L_441 - .L_440)
.L_440:
        /*004c*/ 	.word	0x00000000
        /*0050*/ 	.short	0x0004
        /*0052*/ 	.short	0x0018
        /*0054*/ 	.byte	0x00, 0xf5, 0x21, 0x00


	//----- nvinfo : EIATTR_KPARAM_INFO
	.align		4
.L_441:
        /*0058*/ 	.byte	0x04, 0x17
        /*005a*/ 	.short	(.L_443 - .L_442)
.L_442:
        /*005c*/ 	.word	0x00000000
        /*0060*/ 	.short	0x0003
        /*0062*/ 	.short	0x0014
        /*0064*/ 	.byte	0x00, 0xf0, 0x11, 0x00


	//----- nvinfo : EIATTR_KPARAM_INFO
	.align		4
.L_443:
        /*0068*/ 	.byte	0x04, 0x17
        /*006a*/ 	.short	(.L_445 - .L_444)
.L_444:
        /*006c*/ 	.word	0x00000000
        /*0070*/ 	.short	0x0002
        /*0072*/ 	.short	0x0010
        /*0074*/ 	.byte	0x00, 0xf0, 0x11, 0x00


	//----- nvinfo : EIATTR_KPARAM_INFO
	.align		4
.L_445:
        /*0078*/ 	.byte	0x04, 0x17
        /*007a*/ 	.short	(.L_447 - .L_446)
.L_446:
        /*007c*/ 	.word	0x00000000
        /*0080*/ 	.short	0x0001
        /*0082*/ 	.short	0x0008
        /*0084*/ 	.byte	0x00, 0xf5, 0x21, 0x00


	//----- nvinfo : EIATTR_KPARAM_INFO
	.align		4
.L_447:
        /*0088*/ 	.byte	0x04, 0x17
        /*008a*/ 	.short	(.L_449 - .L_448)
.L_448:
        /*008c*/ 	.word	0x00000000
        /*0090*/ 	.short	0x0000
        /*0092*/ 	.short	0x0000
        /*0094*/ 	.byte	0x00, 0xf5, 0x21, 0x00


	//----- nvinfo : EIATTR_SPARSE_MMA_MASK
	.align		4
.L_449:
        /*0098*/ 	.byte	0x03, 0x50
        /*009a*/ 	.short	0x0000


	//----- nvinfo : EIATTR_MAXREG_COUNT
	.align		4
        /*009c*/ 	.byte	0x03, 0x1b
        /*009e*/ 	.short	0x00ff


	//----- nvinfo : EIATTR_NUM_BARRIERS
	.align		4
        /*00a0*/ 	.byte	0x02, 0x4c
        /*00a2*/ 	.byte	0x01
	.zero		1


	//----- nvinfo : EIATTR_MERCURY_ISA_VERSION
	.align		4
        /*00a4*/ 	.byte	0x03, 0x5f
        /*00a6*/ 	.short	0x0101


	//----- nvinfo : EIATTR_COOP_GROUP_MASK_REGIDS
	.align		4
        /*00a8*/ 	.byte	0x04, 0x29
        /*00aa*/ 	.short	(.L_451 - .L_450)


	//   ....[0]....
.L_450:
        /*00ac*/ 	.word	0xffffffff


	//   ....[1]....
        /*00b0*/ 	.word	0xffffffff


	//   ....[2]....
        /*00b4*/ 	.word	0xffffffff


	//   ....[3]....
        /*00b8*/ 	.word	0xffffffff


	//   ....[4]....
        /*00bc*/ 	.word	0xffffffff


	//   ....[5]....
        /*00c0*/ 	.word	0xffffffff


	//   ....[6]....
        /*00c4*/ 	.word	0xffffffff


	//   ....[7]....
        /*00c8*/ 	.word	0xffffffff


	//   ....[8]....
        /*00cc*/ 	.word	0xffffffff


	//   ....[9]....
        /*00d0*/ 	.word	0xffffffff


	//   ....[10]....
        /*00d4*/ 	.word	0xffffffff


	//   ....[11]....
        /*00d8*/ 	.word	0xffffffff


	//   ....[12]....
        /*00dc*/ 	.word	0xffffffff


	//   ....[13]....
        /*00e0*/ 	.word	0xffffffff


	//   ....[14]....
        /*00e4*/ 	.word	0xffffffff


	//   ....[15]....
        /*00e8*/ 	.word	0xffffffff


	//   ....[16]....
        /*00ec*/ 	.word	0xffffffff


	//   ....[17]....
        /*00f0*/ 	.word	0xffffffff


	//   ....[18]....
        /*00f4*/ 	.word	0xffffffff


	//   ....[19]....
        /*00f8*/ 	.word	0xffffffff


	//----- nvinfo : EIATTR_COOP_GROUP_INSTR_OFFSETS
	.align		4
.L_451:
        /*00fc*/ 	.byte	0x04, 0x28
        /*00fe*/ 	.short	(.L_453 - .L_452)


	//   ....[0]....
.L_452:
        /*0100*/ 	.word	0x00000380


	//   ....[1]....
        /*0104*/ 	.word	0x000003b0


	//   ....[2]....
        /*0108*/ 	.word	0x000003f0


	//   ....[3]....
        /*010c*/ 	.word	0x00000400


	//   ....[4]....
        /*0110*/ 	.word	0x00000430


	//   ....[5]....
        /*0114*/ 	.word	0x00000440


	//   ....[6]....
        /*0118*/ 	.word	0x00000480


	//   ....[7]....
        /*011c*/ 	.word	0x000004a0


	//   ....[8]....
        /*0120*/ 	.word	0x00000510


	//   ....[9]....
        /*0124*/ 	.word	0x00000530


	//   ....[10]....
        /*0128*/ 	.word	0x000005c0


	//   ....[11]....
        /*012c*/ 	.word	0x000005d0


	//   ....[12]....
        /*0130*/ 	.word	0x00000600


	//   ....[13]....
        /*0134*/ 	.word	0x00000610


	//   ....[14]....
        /*0138*/ 	.word	0x00000640


	//   ....[15]....
        /*013c*/ 	.word	0x00000650


	//   ....[16]....
        /*0140*/ 	.word	0x00000680


	//   ....[17]....
        /*0144*/ 	.word	0x00000690


	//   ....[18]....
        /*0148*/ 	.word	0x000006d0


	//   ....[19]....
        /*014c*/ 	.word	0x000006e0


	//----- nvinfo : EIATTR_VRC_CTA_INIT_COUNT
	.align		4
.L_453:
        /*0150*/ 	.byte	0x02, 0x4a
	.zero		1
	.zero		1


	//----- nvinfo : EIATTR_EXIT_INSTR_OFFSETS
	.align		4
        /*0154*/ 	.byte	0x04, 0x1c
        /*0156*/ 	.short	(.L_455 - .L_454)


	//   ....[0]....
.L_454:
        /*0158*/ 	.word	0x00000090


	//   ....[1]....
        /*015c*/ 	.word	0x000006f0


	//   ....[2]....
        /*0160*/ 	.word	0x00000820


	//----- nvinfo : EIATTR_CRS_STACK_SIZE
	.align		4
.L_455:
        /*0164*/ 	.byte	0x04, 0x1e
        /*0166*/ 	.short	(.L_457 - .L_456)
.L_456:
        /*0168*/ 	.word	0x00000000


	//----- nvinfo : EIATTR_CBANK_PARAM_SIZE
	.align		4
.L_457:
        /*016c*/ 	.byte	0x03, 0x19
        /*016e*/ 	.short	0x0038


	//----- nvinfo : EIATTR_PARAM_CBANK
	.align		4
        /*0170*/ 	.byte	0x04, 0x0a
        /*0172*/ 	.short	(.L_459 - .L_458)
	.align		4
.L_458:
        /*0174*/ 	.word	index@(.nv.constant0.popcount_weighted_batch_kernel)
        /*0178*/ 	.short	0x0380
        /*017a*/ 	.short	0x0038


	//----- nvinfo : EIATTR_SW_WAR
	.align		4
.L_459:
        /*017c*/ 	.byte	0x04, 0x36
        /*017e*/ 	.short	(.L_461 - .L_460)
.L_460:
        /*0180*/ 	.word	0x00000008
.L_461:


//--------------------- .nv.info.popcount_weighted_kernel --------------------------
	.section	.nv.info.popcount_weighted_kernel,"",@"SHT_CUDA_INFO"
	.sectionflags	@""
	.align	4


	//----- nvinfo : EIATTR_CUDA_API_VERSION
	.align		4
        /*0000*/ 	.byte	0x04, 0x37
        /*0002*/ 	.short	(.L_463 - .L_462)
.L_462:
        /*0004*/ 	.word	0x00000082


	//----- nvinfo : EIATTR_KPARAM_INFO
	.align		4
.L_463:
        /*0008*/ 	.byte	0x04, 0x17
        /*000a*/ 	.short	(.L_465 - .L_464)
.L_464:
        /*000c*/ 	.word	0x00000000
        /*0010*/ 	.short	0x0007
        /*0012*/ 	.short	0x0030
        /*0014*/ 	.byte	0x00, 0xf5, 0x21, 0x00


	//----- nvinfo : EIATTR_KPARAM_INFO
	.align		4
.L_465:
        /*0018*/ 	.byte	0x04, 0x17
        /*001a*/ 	.short	(.L_467 - .L_466)
.L_466:
        /*001c*/ 	.word	0x00000000
        /*0020*/ 	.short	0x0006
        /*0022*/ 	.short	0x0028
        /*0024*/ 	.byte	0x00, 0xf0, 0x11, 0x00


	//----- nvinfo : EIATTR_KPARAM_INFO
	.align		4
.L_467:
        /*0028*/ 	.byte	0x04, 0x17
        /*002a*/ 	.short	(.L_469 - .L_468)
.L_468:
        /*002c*/ 	.word	0x00000000
        /*0030*/ 	.short	0x0005
        /*0032*/ 	.short	0x0020
        /*0034*/ 	.byte	0x00, 0xf5, 0x21, 0x00


	//----- nvinfo : EIATTR_KPARAM_INFO
	.align		4
.L_469:
        /*0038*/ 	.byte	0x04, 0x17
        /*003a*/ 	.short	(.L_471 - .L_470)
.L_470:
        /*003c*/ 	.word	0x00000000
        /*0040*/ 	.short	0x0004
        /*0042*/ 	.short	0x0018
        /*0044*/ 	.byte	0x00, 0xf5, 0x21, 0x00


	//----- nvinfo : EIATTR_KPARAM_INFO
	.align		4
.L_471:
        /*0048*/ 	.byte	0x04, 0x17
        /*004a*/ 	.short	(.L_473 - .L_472)
.L_472:
        /*004c*/ 	.word	0x00000000
        /*0050*/ 	.short	0x0003
        /*0052*/ 	.short	0x0014
        /*0054*/ 	.byte	0x00, 0xf0, 0x11, 0x00


	//----- nvinfo : EIATTR_KPARAM_INFO
	.align		4
.L_473:
        /*0058*/ 	.byte	0x04, 0x17
        /*005a*/ 	.short	(.L_475 - .L_474)
.L_474:
        /*005c*/ 	.word	0x00000000
        /*0060*/ 	.short	0x0002
        /*0062*/ 	.short	0x0010
        /*0064*/ 	.byte	0x00, 0xf0, 0x11, 0x00


	//----- nvinfo : EIATTR_KPARAM_INFO
	.align		4
.L_475:
        /*0068*/ 	.byte	0x04, 0x17
        /*006a*/ 	.short	(.L_477 - .L_476)
.L_476:
        /*006c*/ 	.word	0x00000000
        /*0070*/ 	.short	0x0001
        /*0072*/ 	.short	0x0008
        /*0074*/ 	.byte	0x00, 0xf5, 0x21, 0x00


	//----- nvinfo : EIATTR_KPARAM_INFO
	.align		4
.L_477:
        /*0078*/ 	.byte	0x04, 0x17
        /*007a*/ 	.short	(.L_479 - .L_478)
.L_478:
        /*007c*/ 	.word	0x00000000
        /*0080*/ 	.short	0x0000
        /*0082*/ 	.short	0x0000
        /*0084*/ 	.byte	0x00, 0xf5, 0x21, 0x00


	//----- nvinfo : EIATTR_SPARSE_MMA_MASK
	.align		4
.L_479:
        /*0088*/ 	.byte	0x03, 0x50
        /*008a*/ 	.short	0x0000


	//----- nvinfo : EIATTR_MAXREG_COUNT
	.align		4
        /*008c*/ 	.byte	0x03, 0x1b
        /*008e*/ 	.short	0x00ff


	//----- nvinfo : EIATTR_NUM_BARRIERS
	.align		4
        /*0090*/ 	.byte	0x02, 0x4c
        /*0092*/ 	.byte	0x01
	.zero		1


	//----- nvinfo : EIATTR_MERCURY_ISA_VERSION
	.align		4
        /*0094*/ 	.byte	0x03, 0x5f
        /*0096*/ 	.short	0x0101


	//----- nvinfo : EIATTR_COOP_GROUP_MASK_REGIDS
	.align		4
        /*0098*/ 	.byte	0x04, 0x29
        /*009a*/ 	.short	(.L_481 - .L_480)


	//   ....[0]....
.L_480:
        /*009c*/ 	.word	0xffffffff


	//   ....[1]....
        /*00a0*/ 	.word	0xffffffff


	//   ....[2]....
        /*00a4*/ 	.word	0xffffffff


	//   ....[3]....
        /*00a8*/ 	.word	0xffffffff


	//   ....[4]....
        /*00ac*/ 	.word	0xffffffff


	//   ....[5]....
        /*00b0*/ 	.word	0xffffffff


	//   ....[6]....
        /*00b4*/ 	.word	0xffffffff


	//   ....[7]....
        /*00b8*/ 	.word	0xffffffff


	//   ....[8]....
        /*00bc*/ 	.word	0xffffffff


	//   ....[9]....
        /*00c0*/ 	.word	0xffffffff


	//   ....[10]....
        /*00c4*/ 	.word	0xffffffff


	//   ....[11]....
        /*00c8*/ 	.word	0xffffffff


	//   ....[12]....
        /*00cc*/ 	.word	0xffffffff


	//   ....[13]....
        /*00d0*/ 	.word	0xffffffff


	//   ....[14]....
        /*00d4*/ 	.word	0xffffffff


	//   ....[15]....
        /*00d8*/ 	.word	0xffffffff


	//   ....[16]....
        /*00dc*/ 	.word	0xffffffff


	//   ....[17]....
        /*00e0*/ 	.word	0xffffffff


	//   ....[18]....
        /*00e4*/ 	.word	0xffffffff


	//   ....[19]....
        /*00e8*/ 	.word	0xffffffff


	//----- nvinfo : EIATTR_COOP_GROUP_INSTR_OFFSETS
	.align		4
.L_481:
        /*00ec*/ 	.byte	0x04, 0x28
        /*00ee*/ 	.short	(.L_483 - .L_482)


	//   ....[0]....
.L_482:
        /*00f0*/ 	.word	0x00000310


	//   ....[1]....
        /*00f4*/ 	.word	0x00000340


	//   ....[2]....
        /*00f8*/ 	.word	0x00000380


	//   ....[3]....
        /*00fc*/ 	.word	0x00000390


	//   ....[4]....
        /*0100*/ 	.word	0x000003d0


	//   ....[5]....
        /*0104*/ 	.word	0x000003e0


	//   ....[6]....
        /*0108*/ 	.word	0x00000410


	//   ....[7]....
        /*010c*/ 	.word	0x00000430


	//   ....[8]....
        /*0110*/ 	.word	0x00000480


	//   ....[9]....
        /*0114*/ 	.word	0x000004b0


	//   ....[10]....
        /*0118*/ 	.word	0x00000550


	//   ....[11]....
        /*011c*/ 	.word	0x00000560


	//   ....[12]....
        /*0120*/ 	.word	0x00000590


	//   ....[13]....
        /*0124*/ 	.word	0x000005a0


	//   ....[14]....
        /*0128*/ 	.word	0x000005d0


	//   ....[15]....
        /*012c*/ 	.word	0x000005e0


	//   ....[16]....
        /*0130*/ 	.word	0x00000610


	//   ....[17]....
        /*0134*/ 	.word	0x00000620


	//   ....[18]....
        /*0138*/ 	.word	0x00000660


	//   ....[19]....
        /*013c*/ 	.word	0x00000670


	//----- nvinfo : EIATTR_VRC_CTA_INIT_COUNT
	.align		4
.L_483:
        /*0140*/ 	.byte	0x02, 0x4a
	.zero		1
	.zero		1


	//----- nvinfo : EIATTR_EXIT_INSTR_OFFSETS
	.align		4
        /*0144*/ 	.byte	0x04, 0x1c
        /*0146*/ 	.short	(.L_485 - .L_484)


	//   ....[0]....
.L_484:
        /*0148*/ 	.word	0x00000070


	//   ....[1]....
        /*014c*/ 	.word	0x00000680


	//   ....[2]....
        /*0150*/ 	.word	0x000007c0


	//----- nvinfo : EIATTR_CRS_STACK_SIZE
	.align		4
.L_485:
        /*0154*/ 	.byte	0x04, 0x1e
        /*0156*/ 	.short	(.L_487 - .L_486)
.L_486:
        /*0158*/ 	.word	0x00000000


	//----- nvinfo : EIATTR_CBANK_PARAM_SIZE
	.align		4
.L_487:
        /*015c*/ 	.byte	0x03, 0x19
        /*015e*/ 	.short	0x0038


	//----- nvinfo : EIATTR_PARAM_CBANK
	.align		4
        /*0160*/ 	.byte	0x04, 0x0a
        /*0162*/ 	.short	(.L_489 - .L_488)
	.align		4
.L_488:
        /*0164*/ 	.word	index@(.nv.constant0.popcount_weighted_kernel)
        /*0168*/ 	.short	0x0380
        /*016a*/ 	.short	0x0038


	//----- nvinfo : EIATTR_SW_WAR
	.align		4
.L_489:
        /*016c*/ 	.byte	0x04, 0x36
        /*016e*/ 	.short	(.L_491 - .L_490)
.L_490:
        /*0170*/ 	.word	0x00000008
.L_491:


//--------------------- .nv.info.popcount_pairwise_kernel --------------------------
	.section	.nv.info.popcount_pairwise_kernel,"",@"SHT_CUDA_INFO"
	.sectionflags	@""
	.align	4


	//----- nvinfo : EIATTR_CUDA_API_VERSION
	.align		4
        /*0000*/ 	.byte	0x04, 0x37
        /*0002*/ 	.short	(.L_493 - .L_492)
.L_492:
        /*0004*/ 	.word	0x00000082


	//----- nvinfo : EIATTR_KPARAM_INFO
	.align		4
.L_493:
        /*0008*/ 	.byte	0x04, 0x17
        /*000a*/ 	.short	(.L_495 - .L_494)
.L_494:
        /*000c*/ 	.word	0x00000000
        /*0010*/ 	.short	0x0005
        /*0012*/ 	.short	0x0020
        /*0014*/ 	.byte	0x00, 0xf5, 0x21, 0x00


	//----- nvinfo : EIATTR_KPARAM_INFO
	.align		4
.L_495:
        /*0018*/ 	.byte	0x04, 0x17
        /*001a*/ 	.short	(.L_497 - .L_496)
.L_496:
        /*001c*/ 	.word	0x00000000
        /*0020*/ 	.short	0x0004
        /*0022*/ 	.short	0x0018
        /*0024*/ 	.byte	0x00, 0xf0, 0x11, 0x00


	//----- nvinfo : EIATTR_KPARAM_INFO
	.align		4
.L_497:
        /*0028*/ 	.byte	0x04, 0x17
        /*002a*/ 	.short	(.L_499 - .L_498)
.L_498:
        /*002c*/ 	.word	0x00000000
        /*0030*/ 	.short	0x0003
        /*0032*/ 	.short	0x0014
        /*0034*/ 	.byte	0x00, 0xf0, 0x11, 0x00


	//----- nvinfo : EIATTR_KPARAM_INFO
	.align		4
.L_499:
        /*0038*/ 	.byte	0x04, 0x17
        /*003a*/ 	.short	(.L_501 - .L_500)
.L_500:
        /*003c*/ 	.word	0x00000000
        /*0040*/ 	.short	0x0002
        /*0042*/ 	.short	0x0010
        /*0044*/ 	.byte	0x00, 0xf0, 0x11, 0x00


	//----- nvinfo : EIATTR_KPARAM_INFO
	.align		4
.L_501:
        /*0048*/ 	.byte	0x04, 0x17
        /*004a*/ 	.short	(.L_503 - .L_502)
.L_502:
        /*004c*/ 	.word	0x00000000
        /*0050*/ 	.short	0x0001
        /*0052*/ 	.short	0x0008
        /*0054*/ 	.byte	0x00, 0xf5, 0x21, 0x00


	//----- nvinfo : EIATTR_KPARAM_INFO
	.align		4
.L_503:
        /*0058*/ 	.byte	0x04, 0x17
        /*005a*/ 	.short	(.L_505 - .L_504)
.L_504:
        /*005c*/ 	.word	0x00000000
        /*0060*/ 	.short	0x0000
        /*0062*/ 	.short	0x0000
        /*0064*/ 	.byte	0x00, 0xf5, 0x21, 0x00


	//----- nvinfo : EIATTR_SPARSE_MMA_MASK
	.align		4
.L_505:
        /*0068*/ 	.byte	0x03, 0x50
        /*006a*/ 	.short	0x0000


	//----- nvinfo : EIATTR_MAXREG_COUNT
	.align		4
        /*006c*/ 	.byte	0x03, 0x1b
        /*006e*/ 	.short	0x00ff


	//----- nvinfo : EIATTR_NUM_BARRIERS
	.align		4
        /*0070*/ 	.byte	0x02, 0x4c
        /*0072*/ 	.byte	0x01
	.zero		1


	//----- nvinfo : EIATTR_MERCURY_ISA_VERSION
	.align		4
        /*0074*/ 	.byte	0x03, 0x5f
        /*0076*/ 	.short	0x0101


	//----- nvinfo : EIATTR_COOP_GROUP_MASK_REGIDS
	.align		4
        /*0078*/ 	.byte	0x04, 0x29
        /*007a*/ 	.short	(.L_507 - .L_506)


	//   ....[0]....
.L_506:
        /*007c*/ 	.word	0xffffffff


	//   ....[1]....
        /*0080*/ 	.word	0xffffffff


	//   ....[2]....
        /*0084*/ 	.word	0xffffffff


	//   ....[3]....
        /*0088*/ 	.word	0xffffffff


	//   ....[4]....
        /*008c*/ 	.word	0xffffffff


	//   ....[5]....
        /*0090*/ 	.word	0xffffffff


	//   ....[6]....
        /*0094*/ 	.word	0xffffffff


	//   ....[7]....
        /*0098*/ 	.word	0xffffffff


	//   ....[8]....
        /*009c*/ 	.word	0xffffffff


	//   ....[9]....
        /*00a0*/ 	.word	0xffffffff


	//   ....[10]....
        /*00a4*/ 	.word	0xffffffff


	//   ....[11]....
        /*00a8*/ 	.word	0xffffffff


	//   ....[12]....
        /*00ac*/ 	.word	0xffffffff


	//   ....[13]....
        /*00b0*/ 	.word	0xffffffff


	//   ....[14]....
        /*00b4*/ 	.word	0xffffffff


	//   ....[15]....
        /*00b8*/ 	.word	0xffffffff


	//   ....[16]....
        /*00bc*/ 	.word	0xffffffff


	//   ....[17]....
        /*00c0*/ 	.word	0xffffffff


	//   ....[18]....
        /*00c4*/ 	.word	0xffffffff


	//   ....[19]....
        /*00c8*/ 	.word	0xffffffff


	//----- nvinfo : EIATTR_COOP_GROUP_INSTR_OFFSETS
	.align		4
.L_507:
        /*00cc*/ 	.byte	0x04, 0x28
        /*00ce*/ 	.short	(.L_509 - .L_508)


	//   ....[0]....
.L_508:
        /*00d0*/ 	.word	0x00000310


	//   ....[1]....
        /*00d4*/ 	.word	0x00000340


	//   ....[2]....
        /*00d8*/ 	.word	0x00000380


	//   ....[3]....
        /*00dc*/ 	.word	0x00000390


	//   ....[4]....
        /*00e0*/ 	.word	0x000003d0


	//   ....[5]....
        /*00e4*/ 	.word	0x000003e0


	//   ....[6]....
        /*00e8*/ 	.word	0x00000410


	//   ....[7]....
        /*00ec*/ 	.word	0x00000430


	//   ....[8]....
        /*00f0*/ 	.word	0x00000480


	//   ....[9]....
        /*00f4*/ 	.word	0x000004b0


	//   ....[10]....
        /*00f8*/ 	.word	0x00000550


	//   ....[11]....
        /*00fc*/ 	.word	0x00000560


	//   ....[12]....
        /*0100*/ 	.word	0x00000590


	//   ....[13]....
        /*0104*/ 	.word	0x000005a0


	//   ....[14]....
        /*0108*/ 	.word	0x000005d0


	//   ....[15]....
        /*010c*/ 	.word	0x000005e0


	//   ....[16]....
        /*0110*/ 	.word	0x00000610


	//   ....[17]....
        /*0114*/ 	.word	0x00000620


	//   ....[18]....
        /*0118*/ 	.word	0x00000660


	//   ....[19]....
        /*011c*/ 	.word	0x00000670


	//----- nvinfo : EIATTR_VRC_CTA_INIT_COUNT
	.align		4
.L_509:
        /*0120*/ 	.byte	0x02, 0x4a
	.zero		1
	.zero		1


	//----- nvinfo : EIATTR_EXIT_INSTR_OFFSETS
	.align		4
        /*0124*/ 	.byte	0x04, 0x1c
        /*0126*/ 	.short	(.L_511 - .L_510)


	//   ....[0]....
.L_510:
        /*0128*/ 	.word	0x00000060


	//   ....[1]....
        /*012c*/ 	.word	0x00000680


	//   ....[2]....
        /*0130*/ 	.word	0x00000740


	//----- nvinfo : EIATTR_CRS_STACK_SIZE
	.align		4
.L_511:
        /*0134*/ 	.byte	0x04, 0x1e
        /*0136*/ 	.short	(.L_513 - .L_512)
.L_512:
        /*0138*/ 	.word	0x00000000


	//----- nvinfo : EIATTR_CBANK_PARAM_SIZE
	.align		4
.L_513:
        /*013c*/ 	.byte	0x03, 0x19
        /*013e*/ 	.short	0x0028


	//----- nvinfo : EIATTR_PARAM_CBANK
	.align		4
        /*0140*/ 	.byte	0x04, 0x0a
        /*0142*/ 	.short	(.L_515 - .L_514)
	.align		4
.L_514:
        /*0144*/ 	.word	index@(.nv.constant0.popcount_pairwise_kernel)
        /*0148*/ 	.short	0x0380
        /*014a*/ 	.short	0x0028


	//----- nvinfo : EIATTR_SW_WAR
	.align		4
.L_515:
        /*014c*/ 	.byte	0x04, 0x36
        /*014e*/ 	.short	(.L_517 - .L_516)
.L_516:
        /*0150*/ 	.word	0x00000008
.L_517:


//--------------------- .nv.callgraph             --------------------------
	.section	.nv.callgraph,"",@"SHT_CUDA_CALLGRAPH"
	.align	4
	.sectionentsize	8
	.align		4
        /*0000*/ 	.word	0x00000000
	.align		4
        /*0004*/ 	.word	0xffffffff
	.align		4
        /*0008*/ 	.word	0x00000000
	.align		4
        /*000c*/ 	.word	0xfffffffe
	.align		4
        /*0010*/ 	.word	0x00000000
	.align		4
        /*0014*/ 	.word	0xfffffffd
	.align		4
        /*0018*/ 	.word	0x00000000
	.align		4
        /*001c*/ 	.word	0xfffffffc


//--------------------- .text.popcount_weighted_keys_compressed_tiled_kernel --------------------------
	.section	.text.popcount_weighted_keys_compressed_tiled_kernel,"ax",@progbits
	.align	128
        .global         popcount_weighted_keys_compressed_tiled_kernel
        .type           popcount_weighted_keys_compressed_tiled_kernel,@function
        .size           popcount_weighted_keys_compressed_tiled_kernel,(.L_x_278 - popcount_weighted_keys_compressed_tiled_kernel)
        .other          popcount_weighted_keys_compressed_tiled_kernel,@"STO_CUDA_ENTRY STV_DEFAULT"
popcount_weighted_keys_compressed_tiled_kernel:
.text.popcount_weighted_keys_compressed_tiled_kernel:
[----:B------:R-:W-:Y:S01]  /*0000*/  LDC R1, c[0x0][0x37c] ;  /* 0x0000df00ff017b82 */ /* 0x000fe20000000800 */
[----:B------:R-:W0:Y:S01]  /*0010*/  S2R R0, SR_CTAID.X ;  /* 0x0000000000007919 */ /* 0x000e220000002500 */
[----:B------:R-:W0:Y:S02]  /*0020*/  LDCU UR4, c[0x0][0x3bc] ;  /* 0x00007780ff0477ac */ /* 0x000e240008000800 */
[----:B0-----:R-:W-:-:S13]  /*0030*/  ISETP.GE.AND P0, PT, R0, UR4, PT ;  /* 0x0000000400007c0c */ /* 0x001fda000bf06270 */
[----:B------:R-:W-:Y:S05]  /*0040*/  @P0 EXIT ;  /* 0x000000000000094d */ /* 0x000fea0003800000 */
[----:B------:R-:W0:Y:S01]  /*0050*/  S2UR UR4, SR_CTAID.Y ;  /* 0x00000000000479c3 */ /* 0x000e220000002600 */
[----:B------:R-:W0:Y:S07]  /*0060*/  LDCU UR6, c[0x0][0x3c0] ;  /* 0x00007800ff0677ac */ /* 0x000e2e0008000800 */
[----:B------:R-:W1:Y:S01]  /*0070*/  LDC R4, c[0x0][0x3b8] ;  /* 0x0000ee00ff047b82 */ /* 0x000e620000000800 */
[----:B0-----:R-:W-:-:S06]  /*0080*/  UIMAD UR4, UR4, UR6, URZ ;  /* 0x00000006040472a4 */ /* 0x001fcc000f8e02ff */
[----:B-1----:R-:W-:-:S13]  /*0090*/  ISETP.LE.AND P0, PT, R4, UR4, PT ;  /* 0x0000000404007c0c */ /* 0x002fda000bf03270 */
[----:B------:R-:W-:Y:S05]  /*00a0*/  @P0 EXIT ;  /* 0x000000000000094d */ /* 0x000fea0003800000 */
[----:B------:R-:W0:Y:S01]  /*00b0*/  S2R R2, SR_TID.X ;  /* 0x0000000000027919 */ /* 0x000e220000002100 */
[----:B------:R-:W0:Y:S01]  /*00c0*/  LDCU UR5, c[0x0][0x390] ;  /* 0x00007200ff0577ac */ /* 0x000e220008000800 */
[----:B------:R-:W-:Y:S01]  /*00d0*/  IMAD.U32 R3, RZ, RZ, UR4 ;  /* 0x00000004ff037e24 */ /* 0x000fe2000f8e00ff */
[----:B------:R-:W-:Y:S01]  /*00e0*/  BSSY.RECONVERGENT B0, `(.L_x_0) ;  /* 0x0000013000007945 */ /* 0x000fe20003800200 */
[----:B------:R-:W1:Y:S03]  /*00f0*/  LDCU.64 UR8, c[0x0][0x358] ;  /* 0x00006b00ff0877ac */ /* 0x000e660008000a00 */
[----:B------:R-:W-:Y:S02]  /*0100*/  VIADDMNMX R4, R3, UR6, R4, PT ;  /* 0x0000000603047c46 */ /* 0x000fe4000b800104 */
[----:B0-----:R-:W-:-:S13]  /*0110*/  ISETP.GE.AND P0, PT, R2, UR5, PT ;  /* 0x0000000502007c0c */ /* 0x001fda000bf06270 */
[----:B-1----:R-:W-:Y:S05]  /*0120*/  @P0 BRA `(.L_x_1) ;  /* 0x0000000000380947 */ /* 0x002fea0003800000 */
[----:B------:R-:W0:Y:S01]  /*0130*/  S2R R10, SR_CgaCtaId ;  /* 0x00000000000a7919 */ /* 0x000e220000008800 */
[----:B------:R-:W1:Y:S01]  /*0140*/  LDC R12, c[0x0][0x360] ;  /* 0x0000d800ff0c7b82 */ /* 0x000e620000000800 */
[----:B------:R-:W-:-:S05]  /*0150*/  MOV R5, 0x400 ;  /* 0x0000040000057802 */ /* 0x000fca0000000f00 */
[----:B------:R-:W-:Y:S02]  /*0160*/  VIADD R5, R5, 0x300 ;  /* 0x0000030005057836 */ /* 0x000fe40000000000 */
[----:B------:R-:W2:Y:S03]  /*0170*/  LDC.64 R8, c[0x0][0x388] ;  /* 0x0000e200ff087b82 */ /* 0x000ea60000000a00 */
[----:B0-----:R-:W-:Y:S01]  /*0180*/  LEA R10, R10, R5, 0x18 ;  /* 0x000000050a0a7211 */ /* 0x001fe200078ec0ff */
[----:B------:R-:W-:-:S07]  /*0190*/  IMAD.MOV.U32 R5, RZ, RZ, R2 ;  /* 0x000000ffff057224 */ /* 0x000fce00078e0002 */
.L_x_2:
[----:B0-2---:R-:W-:-:S06]  /*01a0*/  IMAD.WIDE R6, R5, 0x8, R8 ;  /* 0x0000000805067825 */ /* 0x005fcc00078e0208 */
[----:B------:R-:W2:Y:S01]  /*01b0*/  LDG.E.64.CONSTANT R6, desc[UR8][R6.64] ;  /* 0x0000000806067981 */ /* 0x000ea2000c1e9b00 */
[----:B------:R-:W-:Y:S01]  /*01c0*/  IMAD R11, R5, 0x8, R10 ;  /* 0x00000008050b7824 */ /* 0x000fe200078e020a */
[----:B-1----:R-:W-:-:S04]  /*01d0*/  IADD3 R5, PT, PT, R12, R5, RZ ;  /* 0x000000050c057210 */ /* 0x002fc80007ffe0ff */
[----:B------:R-:W-:Y:S01]  /*01e0*/  ISETP.GE.AND P0, PT, R5, UR5, PT ;  /* 0x0000000505007c0c */ /* 0x000fe2000bf06270 */
[----:B--2---:R0:W-:-:S12]  /*01f0*/  STS.64 [R11], R6 ;  /* 0x000000060b007388 */ /* 0x0041d80000000a00 */
[----:B------:R-:W-:Y:S05]  /*0200*/  @!P0 BRA `(.L_x_2) ;  /* 0xfffffffc00e48947 */ /* 0x000fea000383ffff */
.L_x_1:
[----:B------:R-:W-:Y:S05]  /*0210*/  BSYNC.RECONVERGENT B0 ;  /* 0x0000000000007941 */ /* 0x000fea0003800200 */
.L_x_0:
[----:B------:R-:W1:Y:S08]  /*0220*/  S2UR UR7, SR_CgaCtaId ;  /* 0x00000000000779c3 */ /* 0x000e700000008800 */
[----:B------:R-:W-:Y:S01]  /*0230*/  BAR.SYNC.DEFER_BLOCKING 0x0 ;  /* 0x0000000000007b1d */ /* 0x000fe20000010000 */
[----:B------:R-:W-:-:S05]  /*0240*/  ISETP.NE.AND P0, PT, R2, RZ, PT ;  /* 0x000000ff0200720c */ /* 0x000fca0003f05270 */
[----:B------:R-:W-:Y:S02]  /*0250*/  UMOV UR6, 0x400 ;  /* 0x0000040000067882 */ /* 0x000fe40000000000 */
[----:B------:R-:W-:-:S04]  /*0260*/  UIADD3 UR4, UPT, UPT, UR6, 0x300, URZ ;  /* 0x0000030006047890 */ /* 0x000fc8000fffe0ff */
[----:B-1----:R-:W-:-:S04]  /*0270*/  ULEA UR4, UR7, UR4, 0x18 ;  /* 0x0000000407047291 */ /* 0x002fc8000f8ec0ff */
[----:B------:R-:W-:Y:S01]  /*0280*/  ULEA UR4, UR5, UR4, 0x3 ;  /* 0x0000000405047291 */ /* 0x000fe2000f8e18ff */
[----:B------:R-:W1:Y:S08]  /*0290*/  LDCU UR5, c[0x0][0x394] ;  /* 0x00007280ff0577ac */ /* 0x000e700008000800 */
[----:B------:R-:W-:Y:S01]  /*02a0*/  @!P0 STS.64 [UR4], RZ ;  /* 0x000000ffff008988 */ /* 0x000fe20008000a04 */
[----:B-1----:R-:W-:Y:S01]  /*02b0*/  UISETP.GE.AND UP0, UPT, UR5, 0x1, UPT ;  /* 0x000000010500788c */ /* 0x002fe2000bf06270 */
[----:B------:R-:W-:Y:S08]  /*02c0*/  BAR.SYNC.DEFER_BLOCKING 0x0 ;  /* 0x0000000000007b1d */ /* 0x000ff00000010000 */
[----:B------:R-:W-:Y:S05]  /*02d0*/  BRA.U !UP0, `(.L_x_3) ;  /* 0x00000005087c7547 */ /* 0x000fea000b800000 */
[----:B------:R-:W1:Y:S01]  /*02e0*/  LDCU UR11, c[0x0][0x360] ;  /* 0x00006c00ff0b77ac */ /* 0x000e620008000800 */
[----:B0-----:R-:W-:Y:S01]  /*02f0*/  IMAD.MOV.U32 R6, RZ, RZ, RZ ;  /* 0x000000ffff067224 */ /* 0x001fe200078e00ff */
[----:B------:R-:W-:-:S04]  /*0300*/  UIADD3 UR5, UPT, UPT, UR6, 0x100, URZ ;  /* 0x0000010006057890 */ /* 0x000fc8000fffe0ff */
[----:B------:R-:W-:-:S06]  /*0310*/  ULEA UR5, UR7, UR5, 0x18 ;  /* 0x0000000507057291 */ /* 0x000fcc000f8ec0ff */
[C---:B------:R-:W-:Y:S02]  /*0320*/  LEA.HI R5, R2.reuse, UR5, RZ, 0x1e ;  /* 0x0000000502057c11 */ /* 0x040fe4000f8ff0ff */
[----:B------:R-:W-:Y:S01]  /*0330*/  LEA R7, R2, UR5, 0x3 ;  /* 0x0000000502077c11 */ /* 0x000fe2000f8e18ff */
[----:B-1----:R-:W-:-:S06]  /*0340*/  USHF.R.U32.HI UR10, URZ, 0x5, UR11 ;  /* 0x00000005ff0a7899 */ /* 0x002fcc000801160b */
[----:B------:R-:W-:-:S13]  /*0350*/  ISETP.GE.U32.AND P0, PT, R2, UR10, PT ;  /* 0x0000000a02007c0c */ /* 0x000fda000bf06070 */
.L_x_9:
[----:B0-----:R-:W0:Y:S01]  /*0360*/  LDCU UR5, c[0x0][0x390] ;  /* 0x00007200ff0577ac */ /* 0x001e220008000800 */
[----:B------:R-:W-:Y:S01]  /*0370*/  BSSY.RECONVERGENT B0, `(.L_x_4) ;  /* 0x000001f000007945 */ /* 0x000fe20003800200 */
[----:B-1----:R-:W-:Y:S01]  /*0380*/  CS2R R8, SRZ ;  /* 0x0000000000087805 */ /* 0x002fe2000001ff00 */
[----:B------:R-:W1:Y:S01]  /*0390*/  LDCU UR10, c[0x0][0x394] ;  /* 0x00007280ff0a77ac */ /* 0x000e620008000800 */
[----:B--2---:R-:W2:Y:S01]  /*03a0*/  LDCU.64 UR6, c[0x0][0x380] ;  /* 0x00007000ff0677ac */ /* 0x004ea20008000a00 */
[----:B0-----:R-:W-:-:S13]  /*03b0*/  ISETP.GE.AND P1, PT, R2, UR5, PT ;  /* 0x0000000502007c0c */ /* 0x001fda000bf26270 */
[----:B-12---:R-:W-:Y:S05]  /*03c0*/  @P1 BRA `(.L_x_5) ;  /* 0x0000000000641947 */ /* 0x006fea0003800000 */
[----:B------:R-:W0:Y:S01]  /*03d0*/  S2R R11, SR_CgaCtaId ;  /* 0x00000000000b7919 */ /* 0x000e220000008800 */
[----:B------:R-:W-:Y:S01]  /*03e0*/  MOV R8, 0x400 ;  /* 0x0000040000087802 */ /* 0x000fe20000000f00 */
[----:B------:R-:W-:-:S04]  /*03f0*/  IMAD.MOV.U32 R17, RZ, RZ, R2 ;  /* 0x000000ffff117224 */ /* 0x000fc800078e0002 */
[----:B------:R-:W-:Y:S01]  /*0400*/  VIADD R10, R8, 0x300 ;  /* 0x00000300080a7836 */ /* 0x000fe20000000000 */
[----:B------:R-:W-:-:S04]  /*0410*/  CS2R R8, SRZ ;  /* 0x0000000000087805 */ /* 0x000fc8000001ff00 */
[----:B0-----:R-:W-:-:S07]  /*0420*/  LEA R16, R11, R10, 0x18 ;  /* 0x0000000a0b107211 */ /* 0x001fce00078ec0ff */
.L_x_6:
[----:B------:R-:W-:Y:S01]  /*0430*/  SHF.R.S32.HI R12, RZ, 0x1f, R17 ;  /* 0x0000001fff0c7819 */ /* 0x000fe20000011411 */
[----:B------:R-:W-:Y:S01]  /*0440*/  IMAD.MOV.U32 R11, RZ, RZ, RZ ;  /* 0x000000ffff0b7224 */ /* 0x000fe200078e00ff */
[----:B------:R-:W-:-:S03]  /*0450*/  MOV R10, R6 ;  /* 0x00000006000a7202 */ /* 0x000fc60000000f00 */
[----:B------:R-:W-:Y:S02]  /*0460*/  IMAD R13, R12, UR10, RZ ;  /* 0x0000000a0c0d7c24 */ /* 0x000fe4000f8e02ff */
[----:B------:R-:W-:-:S04]  /*0470*/  IMAD.WIDE.U32 R10, R17, UR10, R10 ;  /* 0x0000000a110a7c25 */ /* 0x000fc8000f8e000a */
[----:B------:R-:W-:Y:S01]  /*0480*/  IMAD.IADD R11, R11, 0x1, R13 ;  /* 0x000000010b0b7824 */ /* 0x000fe200078e020d */
[----:B------:R-:W-:-:S04]  /*0490*/  LEA R14, P1, R10, UR6, 0x3 ;  /* 0x000000060a0e7c11 */ /* 0x000fc8000f8218ff */
[----:B------:R-:W-:-:S06]  /*04a0*/  LEA.HI.X R15, R10, UR7, R11, 0x3, P1 ;  /* 0x000000070a0f7c11 */ /* 0x000fcc00088f1c0b */
[----:B------:R-:W2:Y:S01]  /*04b0*/  LDG.E.64.CONSTANT R14, desc[UR8][R14.64] ;  /* 0x000000080e0e7981 */ /* 0x000ea2000c1e9b00 */
[C---:B------:R-:W-:Y:S02]  /*04c0*/  IMAD R12, R17.reuse, 0x8, R16 ;  /* 0x00000008110c7824 */ /* 0x040fe400078e0210 */
[----:B------:R-:W-:-:S04]  /*04d0*/  VIADD R17, R17, UR11 ;  /* 0x0000000b11117c36 */ /* 0x000fc80008000000 */
[----:B------:R-:W0:Y:S01]  /*04e0*/  LDS.64 R12, [R12] ;  /* 0x000000000c0c7984 */ /* 0x000e220000000a00 */
[----:B------:R-:W-:Y:S01]  /*04f0*/  ISETP.GE.AND P1, PT, R17, UR5, PT ;  /* 0x0000000511007c0c */ /* 0x000fe2000bf26270 */
[----:B--2---:R-:W-:Y:S08]  /*0500*/  POPC R10, R14 ;  /* 0x0000000e000a7309 */ /* 0x004ff00000000000 */
[----:B------:R-:W1:Y:S02]  /*0510*/  POPC R11, R15 ;  /* 0x0000000f000b7309 */ /* 0x000e640000000000 */
[----:B-1----:R-:W-:-:S06]  /*0520*/  IADD3 R10, PT, PT, R10, R11, RZ ;  /* 0x0000000b0a0a7210 */ /* 0x002fcc0007ffe0ff */
[----:B------:R-:W0:Y:S02]  /*0530*/  I2F.F64.U32 R10, R10 ;  /* 0x0000000a000a7312 */ /* 0x000e240000201800 */
[----:B0-----:R-:W-:Y:S01]  /*0540*/  DFMA R8, R10, R12, R8 ;  /* 0x0000000c0a08722b */ /* 0x001fe20000000008 */
[----:B------:R-:W-:Y:S10]  /*0550*/  @!P1 BRA `(.L_x_6) ;  /* 0xfffffffc00b49947 */ /* 0x000ff4000383ffff */
.L_x_5:
[----:B------:R-:W-:Y:S05]  /*0560*/  BSYNC.RECONVERGENT B0 ;  /* 0x0000000000007941 */ /* 0x000fea0003800200 */
.L_x_4:
[----:B------:R-:W-:Y:S01]  /*0570*/  SHFL.DOWN PT, R11, R9, 0x10, 0x1f ;  /* 0x0a001f00090b7f89 */ /* 0x000fe200000e0000 */
[----:B------:R-:W-:-:S03]  /*0580*/  LOP3.LUT P1, RZ, R2, 0x1f, RZ, 0xc0, !PT ;  /* 0x0000001f02ff7812 */ /* 0x000fc6000782c0ff */
[----:B------:R-:W0:Y:S02]  /*0590*/  SHFL.DOWN PT, R10, R8, 0x10, 0x1f ;  /* 0x0a001f00080a7f89 */ /* 0x000e2400000e0000 */
[----:B0-----:R-:W-:-:S07]  /*05a0*/  DADD R10, R10, R8 ;  /* 0x000000000a0a7229 */ /* 0x001fce0000000008 */
[----:B------:R-:W-:Y:S04]  /*05b0*/  SHFL.DOWN PT, R13, R11, 0x8, 0x1f ;  /* 0x09001f000b0d7f89 */ /* 0x000fe800000e0000 */
        /* <DEDUP_REMOVED lines=11> */
[----:B------:R0:W-:Y:S01]  /*0670*/  @!P1 STS.64 [R5], R8 ;  /* 0x0000000805009388 */ /* 0x0001e20000000a00 */
[----:B------:R-:W-:Y:S01]  /*0680*/  BAR.SYNC.DEFER_BLOCKING 0x0 ;  /* 0x0000000000007b1d */ /* 0x000fe20000010000 */
[----:B------:R-:W-:-:S13]  /*0690*/  ISETP.GT.U32.AND P1, PT, R2, 0x1f, PT ;  /* 0x0000001f0200780c */ /* 0x000fda0003f24070 */
[----:B0-----:R-:W-:Y:S05]  /*06a0*/  @P1 BRA `(.L_x_7) ;  /* 0x0000000000701947 */ /* 0x001fea0003800000 */
[----:B------:R-:W-:Y:S01]  /*06b0*/  CS2R R8, SRZ ;  /* 0x0000000000087805 */ /* 0x000fe2000001ff00 */
[----:B------:R-:W-:Y:S01]  /*06c0*/  UMOV UR5, 0xffffffff ;  /* 0xffffffff00057882 */ /* 0x000fe20000000000 */
[----:B------:R-:W-:-:S04]  /*06d0*/  ISETP.NE.AND P2, PT, R2, RZ, PT ;  /* 0x000000ff0200720c */ /* 0x000fc80003f45270 */
[----:B------:R0:W1:Y:S01]  /*06e0*/  @!P0 LDS.64 R8, [R7] ;  /* 0x0000000007088984 */ /* 0x0000620000000a00 */
[----:B------:R-:W-:Y:S08]  /*06f0*/  BRA.DIV UR5, `(.L_x_8) ;  /* 0x0000001205247947 */ /* 0x000ff0000b800000 */
[----:B-1----:R-:W-:Y:S04]  /*0700*/  SHFL.DOWN PT, R11, R9, 0x10, 0x1f ;  /* 0x0a001f00090b7f89 */ /* 0x002fe800000e0000 */
[----:B------:R-:W1:Y:S02]  /*0710*/  SHFL.DOWN PT, R10, R8, 0x10, 0x1f ;  /* 0x0a001f00080a7f89 */ /* 0x000e6400000e0000 */
[----:B-1----:R-:W-:-:S07]  /*0720*/  DADD R10, R10, R8 ;  /* 0x000000000a0a7229 */ /* 0x002fce0000000008 */
[----:B------:R-:W1:Y:S04]  /*0730*/  SHFL.DOWN PT, R13, R11, 0x8, 0x1f ;  /* 0x09001f000b0d7f89 */ /* 0x000e6800000e0000 */
[----:B------:R-:W2:Y:S01]  /*0740*/  SHFL.DOWN PT, R12, R10, 0x8, 0x1f ;  /* 0x09001f000a0c7f89 */ /* 0x000ea200000e0000 */
[----:B-1----:R-:W-:Y:S02]  /*0750*/  IMAD.MOV.U32 R9, RZ, RZ, R13 ;  /* 0x000000ffff097224 */ /* 0x002fe400078e000d */
[----:B--2---:R-:W-:-:S06]  /*0760*/  IMAD.MOV.U32 R8, RZ, RZ, R12 ;  /* 0x000000ffff087224 */ /* 0x004fcc00078e000c */
[----:B------:R-:W-:-:S07]  /*0770*/  DADD R12, R10, R8 ;  /* 0x000000000a0c7229 */ /* 0x000fce0000000008 */
[----:B------:R-:W1:Y:S04]  /*0780*/  SHFL.DOWN PT, R15, R13, 0x4, 0x1f ;  /* 0x08801f000d0f7f89 */ /* 0x000e6800000e0000 */
[----:B------:R-:W2:Y:S01]  /*0790*/  SHFL.DOWN PT, R14, R12, 0x4, 0x1f ;  /* 0x08801f000c0e7f89 */ /* 0x000ea200000e0000 */
[----:B-1----:R-:W-:Y:S01]  /*07a0*/  IMAD.MOV.U32 R9, RZ, RZ, R15 ;  /* 0x000000ffff097224 */ /* 0x002fe200078e000f */
[----:B--2---:R-:W-:-:S06]  /*07b0*/  MOV R8, R14 ;  /* 0x0000000e00087202 */ /* 0x004fcc0000000f00 */
[----:B------:R-:W-:-:S07]  /*07c0*/  DADD R14, R12, R8 ;  /* 0x000000000c0e7229 */ /* 0x000fce0000000008 */
[----:B------:R-:W-:Y:S04]  /*07d0*/  SHFL.DOWN PT, R9, R15, 0x2, 0x1f ;  /* 0x08401f000f097f89 */ /* 0x000fe800000e0000 */
[----:B------:R-:W1:Y:S02]  /*07e0*/  SHFL.DOWN PT, R8, R14, 0x2, 0x1f ;  /* 0x08401f000e087f89 */ /* 0x000e6400000e0000 */
[----:B-1----:R-:W-:-:S07]  /*07f0*/  DADD R8, R14, R8 ;  /* 0x000000000e087229 */ /* 0x002fce0000000008 */
[----:B------:R1:W2:Y:S04]  /*0800*/  SHFL.DOWN PT, R11, R9, 0x1, 0x1f ;  /* 0x08201f00090b7f89 */ /* 0x0002a800000e0000 */
[----:B------:R1:W3:Y:S02]  /*0810*/  SHFL.DOWN PT, R10, R8, 0x1, 0x1f ;  /* 0x08201f00080a7f89 */ /* 0x0002e400000e0000 */
.L_x_35:
[----:B------:R-:W-:Y:S01]  /*0820*/  @!P2 LEA R15, R6, UR4, 0x3 ;  /* 0x00000004060fac11 */ /* 0x000fe2000f8e18ff */
[----:B--23--:R-:W-:-:S04]  /*0830*/  DADD R10, R8, R10 ;  /* 0x00000000080a7229 */ /* 0x00cfc8000000000a */
[----:B------:R-:W2:Y:S04]  /*0840*/  @!P2 LDS.64 R12, [R15] ;  /* 0x000000000f0ca984 */ /* 0x000ea80000000a00 */
[----:B--2---:R-:W-:-:S07]  /*0850*/  @!P2 DADD R12, R10, R12 ;  /* 0x000000000a0ca229 */ /* 0x004fce000000000c */
[----:B------:R2:W-:Y:S04]  /*0860*/  @!P2 STS.64 [R15+0x8], R12 ;  /* 0x0000080c0f00a388 */ /* 0x0005e80000000a00 */
.L_x_7:
[----:B------:R-:W-:Y:S05]  /*0870*/  WARPSYNC.ALL ;  /* 0x0000000000007948 */ /* 0x000fea0003800000 */
[----:B------:R-:W3:Y:S01]  /*0880*/  LDCU UR5, c[0x0][0x394] ;  /* 0x00007280ff0577ac */ /* 0x000ee20008000800 */
[----:B------:R-:W-:Y:S01]  /*0890*/  VIADD R6, R6, 0x1 ;  /* 0x0000000106067836 */ /* 0x000fe20000000000 */
[----:B------:R-:W-:Y:S04]  /*08a0*/  BAR.SYNC.DEFER_BLOCKING 0x0 ;  /* 0x0000000000007b1d */ /* 0x000fe80000010000 */
[----:B---3--:R-:W-:-:S13]  /*08b0*/  ISETP.NE.AND P1, PT, R6, UR5, PT ;  /* 0x0000000506007c0c */ /* 0x008fda000bf25270 */
[----:B------:R-:W-:Y:S05]  /*08c0*/  @P1 BRA `(.L_x_9) ;  /* 0xfffffff800a41947 */ /* 0x000fea000383ffff */
.L_x_3:
[----:B------:R-:W-:Y:S02]  /*08d0*/  ISETP.GE.AND P0, PT, R3, R4, PT ;  /* 0x000000040300720c */ /* 0x000fe40003f06270 */
[----:B--2---:R-:W-:-:S11]  /*08e0*/  CS2R R12, SRZ ;  /* 0x00000000000c7805 */ /* 0x004fd6000001ff00 */
[----:B------:R-:W-:Y:S05]  /*08f0*/  @P0 BRA `(.L_x_10) ;  /* 0x0000000800a80947 */ /* 0x000fea0003800000 */
[----:B------:R-:W2:Y:S01]  /*0900*/  S2UR UR6, SR_CgaCtaId ;  /* 0x00000000000679c3 */ /* 0x000ea20000008800 */
[----:B------:R-:W-:Y:S01]  /*0910*/  UMOV UR5, 0x400 ;  /* 0x0000040000057882 */ /* 0x000fe20000000000 */
[----:B------:R-:W-:Y:S01]  /*0920*/  BSSY B1, `(.L_x_10) ;  /* 0x00000a7000017945 */ /* 0x000fe20003800000 */
[----:B------:R-:W-:Y:S01]  /*0930*/  UIADD3 UR4, UPT, UPT, UR5, 0x200, URZ ;  /* 0x0000020005047890 */ /* 0x000fe2000fffe0ff */
[----:B------:R-:W-:Y:S01]  /*0940*/  CS2R R12, SRZ ;  /* 0x00000000000c7805 */ /* 0x000fe2000001ff00 */
[----:B------:R-:W-:-:S03]  /*0950*/  UIADD3 UR5, UPT, UPT, UR5, 0x300, URZ ;  /* 0x0000030005057890 */ /* 0x000fc6000fffe0ff */
[----:B------:R-:W3:Y:S01]  /*0960*/  LDC R5, c[0x0][0x360] ;  /* 0x0000d800ff057b82 */ /* 0x000ee20000000800 */
[----:B--2---:R-:W-:Y:S02]  /*0970*/  ULEA UR4, UR6, UR4, 0x18 ;  /* 0x0000000406047291 */ /* 0x004fe4000f8ec0ff */
[----:B------:R-:W-:-:S04]  /*0980*/  ULEA UR5, UR6, UR5, 0x18 ;  /* 0x0000000506057291 */ /* 0x000fc8000f8ec0ff */
[C---:B0-----:R-:W-:Y:S02]  /*0990*/  LEA.HI R6, R2.reuse, UR4, RZ, 0x1e ;  /* 0x0000000402067c11 */ /* 0x041fe4000f8ff0ff */
[----:B---3--:R-:W-:Y:S02]  /*09a0*/  SHF.R.U32.HI R7, RZ, 0x5, R5 ;  /* 0x00000005ff077819 */ /* 0x008fe40000011605 */
[C---:B-1----:R-:W-:Y:S02]  /*09b0*/  LEA R8, R2.reuse, UR5, 0x3 ;  /* 0x0000000502087c11 */ /* 0x042fe4000f8e18ff */
[C---:B------:R-:W-:Y:S02]  /*09c0*/  ISETP.GE.U32.AND P3, PT, R2.reuse, R7, PT ;  /* 0x000000070200720c */ /* 0x040fe40003f66070 */
[----:B------:R-:W-:-:S11]  /*09d0*/  LEA R7, R2, UR4, 0x3 ;  /* 0x0000000402077c11 */ /* 0x000fd6000f8e18ff */
.L_x_23:
[----:B0-----:R-:W0:Y:S01]  /*09e0*/  LDCU UR10, c[0x0][0x3b8] ;  /* 0x00007700ff0a77ac */ /* 0x001e220008000800 */
[----:B------:R-:W1:Y:S01]  /*09f0*/  LDCU.128 UR4, c[0x0][0x3a0] ;  /* 0x00007400ff0477ac */ /* 0x000e620008000c00 */
[----:B0-----:R-:W-:Y:S02]  /*0a00*/  USHF.R.S32.HI UR11, URZ, 0x1f, UR10 ;  /* 0x0000001fff0b7899 */ /* 0x001fe4000801140a */
[----:B------:R-:W-:-:S04]  /*0a10*/  IMAD.WIDE.U32 R10, R0, UR10, RZ ;  /* 0x0000000a000a7c25 */ /* 0x000fc8000f8e00ff */
[----:B------:R-:W-:Y:S01]  /*0a20*/  IMAD R9, R0, UR11, RZ ;  /* 0x0000000b00097c24 */ /* 0x000fe2000f8e02ff */
[----:B------:R-:W-:-:S03]  /*0a30*/  IADD3 R15, P0, PT, R3, R10, RZ ;  /* 0x0000000a030f7210 */ /* 0x000fc60007f1e0ff */
[----:B------:R-:W-:Y:S01]  /*0a40*/  IMAD.IADD R16, R11, 0x1, R9 ;  /* 0x000000010b107824 */ /* 0x000fe200078e0209 */
[----:B-1----:R-:W-:-:S04]  /*0a50*/  LEA R10, P1, R15, UR6, 0x2 ;  /* 0x000000060f0a7c11 */ /* 0x002fc8000f8210ff */
[----:B------:R-:W-:-:S04]  /*0a60*/  LEA.HI.X.SX32 R16, R3, R16, 0x1, P0 ;  /* 0x0000001003107211 */ /* 0x000fc800000f0eff */
[C-C-:B------:R-:W-:Y:S01]  /*0a70*/  LEA.HI.X R11, R15.reuse, UR7, R16.reuse, 0x2, P1 ;  /* 0x000000070f0b7c11 */ /* 0x140fe200088f1410 */
[----:B------:R-:W0:Y:S04]  /*0a80*/  LDCU.64 UR6, c[0x0][0x3b0] ;  /* 0x00007600ff0677ac */ /* 0x000e280008000a00 */
[----:B------:R-:W2:Y:S01]  /*0a90*/  LDG.E.CONSTANT R9, desc[UR8][R10.64] ;  /* 0x000000080a097981 */ /* 0x000ea2000c1e9900 */
[C---:B------:R-:W-:Y:S01]  /*0aa0*/  SHF.L.U32 R14, R15.reuse, 0x3, RZ ;  /* 0x000000030f0e7819 */ /* 0x040fe200000006ff */
[----:B------:R-:W-:Y:S01]  /*0ab0*/  BSSY B0, `(.L_x_11) ;  /* 0x000008a000007945 */ /* 0x000fe20003800000 */
[----:B------:R-:W-:Y:S02]  /*0ac0*/  SHF.L.U64.HI R15, R15, 0x3, R16 ;  /* 0x000000030f0f7819 */ /* 0x000fe40000010210 */
[----:B------:R-:W-:-:S04]  /*0ad0*/  IADD3 R18, P1, PT, R14, UR4, RZ ;  /* 0x000000040e127c10 */ /* 0x000fc8000ff3e0ff */
[----:B------:R-:W-:Y:S02]  /*0ae0*/  IADD3.X R19, PT, PT, R15, UR5, RZ, P1, !PT ;  /* 0x000000050f137c10 */ /* 0x000fe40008ffe4ff */
[----:B0-----:R-:W-:-:S04]  /*0af0*/  IADD3 R14, P2, PT, R14, UR6, RZ ;  /* 0x000000060e0e7c10 */ /* 0x001fc8000ff5e0ff */
[----:B------:R-:W-:Y:S02]  /*0b00*/  IADD3.X R15, PT, PT, R15, UR7, RZ, P2, !PT ;  /* 0x000000070f0f7c10 */ /* 0x000fe400097fe4ff */
[----:B--2---:R-:W-:-:S13]  /*0b10*/  ISETP.GE.AND P0, PT, R9, 0x1, PT ;  /* 0x000000010900780c */ /* 0x004fda0003f06270 */
[----:B------:R-:W-:Y:S05]  /*0b20*/  @!P0 BRA `(.L_x_12) ;  /* 0x0000000800088947 */ /* 0x000fea0003800000 */
[----:B------:R-:W2:Y:S01]  /*0b30*/  LDG.E.64.CONSTANT R18, desc[UR8][R18.64] ;  /* 0x0000000812127981 */ /* 0x000ea2000c1e9b00 */
[----:B------:R-:W2:Y:S03]  /*0b40*/  LDCU.64 UR4, c[0x0][0x398] ;  /* 0x00007300ff0477ac */ /* 0x000ea60008000a00 */
[----:B------:R-:W5:Y:S01]  /*0b50*/  LDG.E.64.CONSTANT R14, desc[UR8][R14.64] ;  /* 0x000000080e0e7981 */ /* 0x000f62000c1e9b00 */
[----:B------:R-:W-:Y:S02]  /*0b60*/  IMAD.MOV.U32 R10, RZ, RZ, RZ ;  /* 0x000000ffff0a7224 */ /* 0x000fe400078e00ff */
[----:B------:R-:W-:Y:S01]  /*0b70*/  IMAD.MOV.U32 R20, RZ, RZ, RZ ;  /* 0x000000ffff147224 */ /* 0x000fe200078e00ff */
[----:B--2---:R-:W-:-:S04]  /*0b80*/  LEA R16, P0, R18, UR4, 0x3 ;  /* 0x0000000412107c11 */ /* 0x004fc8000f8018ff */
[----:B------:R-:W-:-:S09]  /*0b90*/  LEA.HI.X R17, R18, UR5, R19, 0x3, P0 ;  /* 0x0000000512117c11 */ /* 0x000fd200080f1c13 */
.L_x_22:
[C---:B------:R-:W-:Y:S01]  /*0ba0*/  IMAD.WIDE R18, R10.reuse, 0x8, R16 ;  /* 0x000000080a127825 */ /* 0x040fe200078e0210 */
[----:B0-----:R-:W0:Y:S01]  /*0bb0*/  S2UR UR6, SR_CgaCtaId ;  /* 0x00000000000679c3 */ /* 0x001e220000008800 */
[----:B------:R-:W1:Y:S04]  /*0bc0*/  LDCU UR4, c[0x0][0x390] ;  /* 0x00007200ff0477ac */ /* 0x000e680008000800 */
[----:B------:R-:W2:Y:S01]  /*0bd0*/  LDG.E.64.CONSTANT R18, desc[UR8][R18.64] ;  /* 0x0000000812127981 */ /* 0x000ea2000c1e9b00 */
[----:B------:R-:W3:Y:S01]  /*0be0*/  LDCU UR7, c[0x0][0x394] ;  /* 0x00007280ff0777ac */ /* 0x000ee20008000800 */
[----:B------:R-:W-:Y:S01]  /*0bf0*/  IADD3 R10, PT, PT, R10, 0x1, RZ ;  /* 0x000000010a0a7810 */ /* 0x000fe20007ffe0ff */
[----:B------:R-:W-:Y:S02]  /*0c00*/  UMOV UR5, 0x400 ;  /* 0x0000040000057882 */ /* 0x000fe40000000000 */
[----:B------:R-:W-:-:S04]  /*0c10*/  UIADD3 UR5, UPT, UPT, UR5, 0x300, URZ ;  /* 0x0000030005057890 */ /* 0x000fc8000fffe0ff */
[----:B0-----:R-:W-:-:S04]  /*0c20*/  ULEA UR5, UR6, UR5, 0x18 ;  /* 0x0000000506057291 */ /* 0x001fc8000f8ec0ff */
[----:B-1----:R-:W-:Y:S01]  /*0c30*/  ULEA UR4, UR4, UR5, 0x3 ;  /* 0x0000000504047291 */ /* 0x002fe2000f8e18ff */
[C---:B--2---:R-:W-:Y:S02]  /*0c40*/  LOP3.LUT R11, R18.reuse, 0x1, RZ, 0xc0, !PT ;  /* 0x00000001120b7812 */ /* 0x044fe400078ec0ff */
[C---:B------:R-:W-:Y:S02]  /*0c50*/  SHF.R.U64 R27, R18.reuse, 0x1, R19 ;  /* 0x00000001121b7819 */ /* 0x040fe40000001213 */
[----:B------:R-:W-:Y:S02]  /*0c60*/  ISETP.NE.U32.AND P0, PT, R11, 0x1, PT ;  /* 0x000000010b00780c */ /* 0x000fe40003f05070 */
[----:B------:R-:W-:Y:S02]  /*0c70*/  ISETP.LT.U32.AND P1, PT, R18, RZ, PT ;  /* 0x000000ff1200720c */ /* 0x000fe40003f21070 */
[----:B------:R-:W-:-:S04]  /*0c80*/  ISETP.NE.U32.AND.EX P0, PT, RZ, RZ, PT, P0 ;  /* 0x000000ffff00720c */ /* 0x000fc80003f05100 */
[----:B------:R-:W-:-:S13]  /*0c90*/  ISETP.NE.OR P0, PT, R2, RZ, P0 ;  /* 0x000000ff0200720c */ /* 0x000fda0000705670 */
[C---:B---3--:R-:W-:Y:S02]  /*0ca0*/  @!P0 VIADDMNMX R11, R20.reuse, R27, UR7, PT ;  /* 0x00000007140b8e46 */ /* 0x048fe4000b80011b */
[C---:B------:R-:W-:Y:S01]  /*0cb0*/  @!P0 LEA R21, R20.reuse, UR4, 0x3 ;  /* 0x0000000414158c11 */ /* 0x040fe2000f8e18ff */
[----:B------:R-:W-:Y:S01]  /*0cc0*/  IMAD.IADD R20, R20, 0x1, R27 ;  /* 0x0000000114147824 */ /* 0x000fe200078e021b */
[----:B------:R-:W-:-:S03]  /*0cd0*/  @!P0 LEA R11, R11, UR4, 0x3 ;  /* 0x000000040b0b8c11 */ /* 0x000fc6000f8e18ff */
[----:B------:R-:W-:Y:S01]  /*0ce0*/  @!P0 LDS.64 R22, [R21] ;  /* 0x0000000015168984 */ /* 0x000fe20000000a00 */
[----:B------:R-:W-:-:S03]  /*0cf0*/  ISETP.GE.AND P2, PT, R20, UR7, PT ;  /* 0x0000000714007c0c */ /* 0x000fc6000bf46270 */
[----:B------:R-:W0:Y:S01]  /*0d00*/  @!P0 LDS.64 R24, [R11] ;  /* 0x000000000b188984 */ /* 0x000e220000000a00 */
[----:B------:R-:W-:-:S04]  /*0d10*/  ISETP.GE.OR P2, PT, R10, R9, P2 ;  /* 0x000000090a00720c */ /* 0x000fc80001746670 */
[----:B------:R-:W-:Y:S01]  /*0d20*/  ISETP.LT.U32.OR.EX P1, PT, R19, 0x2, P2, P1 ;  /* 0x000000021300780c */ /* 0x000fe20001721510 */
[----:B0-----:R-:W-:-:S08]  /*0d30*/  @!P0 DADD R22, R24, -R22 ;  /* 0x0000000018168229 */ /* 0x001fd00000000816 */
[----:B-----5:R-:W-:-:S04]  /*0d40*/  @!P0 DFMA R12, R14, R22, R12 ;  /* 0x000000160e0c822b */ /* 0x020fc8000000000c */
[----:B------:R-:W-:Y:S07]  /*0d50*/  @P1 BRA `(.L_x_13) ;  /* 0x0000000400741947 */ /* 0x000fee0003800000 */
[----:B------:R-:W-:Y:S01]  /*0d60*/  SHF.R.U32.HI R11, RZ, 0x1, R19 ;  /* 0x00000001ff0b7819 */ /* 0x000fe20000011613 */
[----:B------:R-:W-:-:S07]  /*0d70*/  IMAD.MOV.U32 R30, RZ, RZ, RZ ;  /* 0x000000ffff1e7224 */ /* 0x000fce00078e00ff */
.L_x_21:
[----:B0-----:R-:W0:Y:S01]  /*0d80*/  LDC R31, c[0x0][0x390] ;  /* 0x0000e400ff1f7b82 */ /* 0x001e220000000800 */
[----:B------:R-:W-:Y:S01]  /*0d90*/  BSSY.RECONVERGENT B2, `(.L_x_14) ;  /* 0x000001d000027945 */ /* 0x000fe20003800200 */
[C---:B------:R-:W-:Y:S02]  /*0da0*/  LOP3.LUT P0, RZ, R2.reuse, 0x1f, RZ, 0xc0, !PT ;  /* 0x0000001f02ff7812 */ /* 0x040fe4000780c0ff */
[----:B------:R-:W-:Y:S02]  /*0db0*/  CS2R R22, SRZ ;  /* 0x0000000000167805 */ /* 0x000fe4000001ff00 */
[----:B0-----:R-:W-:-:S13]  /*0dc0*/  ISETP.GE.AND P1, PT, R2, R31, PT ;  /* 0x0000001f0200720c */ /* 0x001fda0003f26270 */
[----:B------:R-:W-:Y:S05]  /*0dd0*/  @P1 BRA `(.L_x_15) ;  /* 0x0000000000601947 */ /* 0x000fea0003800000 */
[----:B------:R-:W-:-:S06]  /*0de0*/  IMAD.WIDE R18, R10, 0x8, R16 ;  /* 0x000000080a127825 */ /* 0x000fcc00078e0210 */
[----:B------:R-:W5:Y:S01]  /*0df0*/  LDG.E.64.CONSTANT R18, desc[UR8][R18.64] ;  /* 0x0000000812127981 */ /* 0x000f62000c1e9b00 */
[----:B------:R-:W-:Y:S01]  /*0e00*/  SHF.R.S32.HI R21, RZ, 0x1f, R20 ;  /* 0x0000001fff157819 */ /* 0x000fe20000011414 */
[----:B------:R-:W-:Y:S01]  /*0e10*/  IMAD.MOV.U32 R32, RZ, RZ, R8 ;  /* 0x000000ffff207224 */ /* 0x000fe200078e0008 */
[----:B------:R-:W-:Y:S01]  /*0e20*/  CS2R R22, SRZ ;  /* 0x0000000000167805 */ /* 0x000fe2000001ff00 */
[----:B------:R-:W-:-:S07]  /*0e30*/  IMAD.MOV.U32 R34, RZ, RZ, R2 ;  /* 0x000000ffff227224 */ /* 0x000fce00078e0002 */
.L_x_16:
[----:B------:R-:W0:Y:S01]  /*0e40*/  LDCU UR4, c[0x0][0x394] ;  /* 0x00007280ff0477ac */ /* 0x000e220008000800 */
[----:B------:R-:W1:Y:S01]  /*0e50*/  LDCU.64 UR6, c[0x0][0x380] ;  /* 0x00007000ff0677ac */ /* 0x000e620008000a00 */
[----:B0-----:R-:W-:-:S03]  /*0e60*/  IMAD.WIDE R24, R34, UR4, R20 ;  /* 0x0000000422187c25 */ /* 0x001fc6000f8e0214 */
[----:B-1----:R-:W-:-:S04]  /*0e70*/  LEA R26, P1, R24, UR6, 0x3 ;  /* 0x00000006181a7c11 */ /* 0x002fc8000f8218ff */
[----:B------:R-:W-:Y:S02]  /*0e80*/  LEA.HI.X R27, R24, UR7, R25, 0x3, P1 ;  /* 0x00000007181b7c11 */ /* 0x000fe400088f1c19 */
[----:B------:R0:W1:Y:S04]  /*0e90*/  LDS.64 R24, [R32] ;  /* 0x0000000020187984 */ /* 0x0000680000000a00 */
[----:B------:R-:W2:Y:S01]  /*0ea0*/  LDG.E.64.CONSTANT R26, desc[UR8][R26.64] ;  /* 0x000000081a1a7981 */ /* 0x000ea2000c1e9b00 */
[C---:B------:R-:W-:Y:S02]  /*0eb0*/  IMAD.IADD R34, R5.reuse, 0x1, R34 ;  /* 0x0000000105227824 */ /* 0x040fe400078e0222 */
[----:B0-----:R-:W-:-:S03]  /*0ec0*/  IMAD R32, R5, 0x8, R32 ;  /* 0x0000000805207824 */ /* 0x001fc600078e0220 */
[----:B------:R-:W-:Y:S02]  /*0ed0*/  ISETP.GE.AND P1, PT, R34, R31, PT ;  /* 0x0000001f2200720c */ /* 0x000fe40003f26270 */
[----:B--2--5:R-:W-:Y:S02]  /*0ee0*/  LOP3.LUT R33, R26, R18, RZ, 0xc0, !PT ;  /* 0x000000121a217212 */ /* 0x024fe400078ec0ff */
[----:B------:R-:W-:Y:S02]  /*0ef0*/  LOP3.LUT R35, R27, R19, RZ, 0xc0, !PT ;  /* 0x000000131b237212 */ /* 0x000fe400078ec0ff */
[----:B------:R-:W-:Y:S08]  /*0f00*/  POPC R28, R33 ;  /* 0x00000021001c7309 */ /* 0x000ff00000000000 */
[----:B------:R-:W0:Y:S02]  /*0f10*/  POPC R29, R35 ;  /* 0x00000023001d7309 */ /* 0x000e240000000000 */
[----:B0-----:R-:W-:-:S06]  /*0f20*/  IADD3 R28, PT, PT, R28, R29, RZ ;  /* 0x0000001d1c1c7210 */ /* 0x001fcc0007ffe0ff */
[----:B------:R-:W1:Y:S02]  /*0f30*/  I2F.F64.U32 R28, R28 ;  /* 0x0000001c001c7312 */ /* 0x000e640000201800 */
[----:B-1----:R-:W-:Y:S01]  /*0f40*/  DFMA R22, R28, R24, R22 ;  /* 0x000000181c16722b */ /* 0x002fe20000000016 */
[----:B------:R-:W-:Y:S10]  /*0f50*/  @!P1 BRA `(.L_x_16) ;  /* 0xfffffffc00b89947 */ /* 0x000ff4000383ffff */
.L_x_15:
[----:B------:R-:W-:Y:S05]  /*0f60*/  BSYNC.RECONVERGENT B2 ;  /* 0x0000000000027941 */ /* 0x000fea0003800200 */
.L_x_14:
[----:B------:R-:W-:-:S03]  /*0f70*/  UMOV UR4, 0xffffffff ;  /* 0xffffffff00047882 */ /* 0x000fc60000000000 */
[----:B------:R-:W-:Y:S05]  /*0f80*/  BRA.DIV UR4, `(.L_x_17) ;  /* 0x0000000a04f87947 */ /* 0x000fea000b800000 */
        /* <DEDUP_REMOVED lines=12> */
[----:B------:R0:W1:Y:S04]  /*1050*/  SHFL.DOWN PT, R28, R23, 0x1, 0x1f ;  /* 0x08201f00171c7f89 */ /* 0x00006800000e0000 */
[----:B------:R0:W2:Y:S02]  /*1060*/  SHFL.DOWN PT, R31, R22, 0x1, 0x1f ;  /* 0x08201f00161f7f89 */ /* 0x0000a400000e0000 */
.L_x_47:
[----:B--2---:R-:W-:Y:S01]  /*1070*/  IMAD.MOV.U32 R18, RZ, RZ, R31 ;  /* 0x000000ffff127224 */ /* 0x004fe200078e001f */
[----:B-1----:R-:W-:Y:S01]  /*1080*/  MOV R19, R28 ;  /* 0x0000001c00137202 */ /* 0x002fe20000000f00 */
[----:B------:R-:W-:Y:S05]  /*1090*/  WARPSYNC.ALL ;  /* 0x0000000000007948 */ /* 0x000fea0003800000 */
[----:B------:R-:W-:Y:S01]  /*10a0*/  DADD R18, R22, R18 ;  /* 0x0000000016127229 */ /* 0x000fe20000000012 */
[----:B------:R-:W-:Y:S01]  /*10b0*/  BSSY B2, `(.L_x_18) ;  /* 0x000001b000027945 */ /* 0x000fe20003800000 */
[----:B0-----:R-:W-:-:S05]  /*10c0*/  CS2R R22, SRZ ;  /* 0x0000000000167805 */ /* 0x001fca000001ff00 */
[----:B------:R0:W-:Y:S01]  /*10d0*/  @!P0 STS.64 [R6], R18 ;  /* 0x0000001206008388 */ /* 0x0001e20000000a00 */
[----:B------:R-:W-:Y:S01]  /*10e0*/  BAR.SYNC.DEFER_BLOCKING 0x0 ;  /* 0x0000000000007b1d */ /* 0x000fe20000010000 */
[----:B------:R-:W-:-:S13]  /*10f0*/  ISETP.GT.U32.AND P0, PT, R2, 0x1f, PT ;  /* 0x0000001f0200780c */ /* 0x000fda0003f04070 */
[----:B0-----:R-:W-:Y:S05]  /*1100*/  @P0 BRA `(.L_x_19) ;  /* 0x0000000000540947 */ /* 0x001fea0003800000 */
[----:B------:R-:W-:Y:S01]  /*1110*/  CS2R R22, SRZ ;  /* 0x0000000000167805 */ /* 0x000fe2000001ff00 */
[----:B------:R-:W-:-:S05]  /*1120*/  UMOV UR4, 0xffffffff ;  /* 0xffffffff00047882 */ /* 0x000fca0000000000 */
[----:B------:R0:W1:Y:S01]  /*1130*/  @!P3 LDS.64 R22, [R7] ;  /* 0x000000000716b984 */ /* 0x0000620000000a00 */
[----:B------:R-:W-:Y:S05]  /*1140*/  BRA.DIV UR4, `(.L_x_20) ;  /* 0x0000000e04907947 */ /* 0x000fea000b800000 */
[----:B-1----:R-:W-:Y:S04]  /*1150*/  SHFL.DOWN PT, R25, R23, 0x10, 0x1f ;  /* 0x0a001f0017197f89 */ /* 0x002fe800000e0000 */
[----:B------:R-:W1:Y:S02]  /*1160*/  SHFL.DOWN PT, R24, R22, 0x10, 0x1f ;  /* 0x0a001f0016187f89 */ /* 0x000e6400000e0000 */
[----:B-1----:R-:W-:-:S07]  /*1170*/  DADD R24, R24, R22 ;  /* 0x0000000018187229 */ /* 0x002fce0000000016 */
[----:B------:R-:W-:Y:S04]  /*1180*/  SHFL.DOWN PT, R27, R25, 0x8, 0x1f ;  /* 0x09001f00191b7f89 */ /* 0x000fe800000e0000 */
        /* <DEDUP_REMOVED lines=8> */
[----:B------:R1:W2:Y:S04]  /*1210*/  SHFL.DOWN PT, R24, R23, 0x1, 0x1f ;  /* 0x08201f0017187f89 */ /* 0x0002a800000e0000 */
[----:B------:R1:W3:Y:S02]  /*1220*/  SHFL.DOWN PT, R31, R22, 0x1, 0x1f ;  /* 0x08201f00161f7f89 */ /* 0x0002e400000e0000 */
.L_x_58:
[----:B---3--:R-:W-:Y:S02]  /*1230*/  IMAD.MOV.U32 R18, RZ, RZ, R31 ;  /* 0x000000ffff127224 */ /* 0x008fe400078e001f */
[----:B--2---:R-:W-:-:S06]  /*1240*/  IMAD.MOV.U32 R19, RZ, RZ, R24 ;  /* 0x000000ffff137224 */ /* 0x004fcc00078e0018 */
[----:B-1----:R-:W-:-:S11]  /*1250*/  DADD R22, R22, R18 ;  /* 0x0000000016167229 */ /* 0x002fd60000000012 */
.L_x_19:
[----:B------:R-:W-:Y:S05]  /*1260*/  BSYNC B2 ;  /* 0x0000000000027941 */ /* 0x000fea0003800000 */
.L_x_18:
[----:B------:R-:W1:Y:S01]  /*1270*/  LDCU UR4, c[0x0][0x394] ;  /* 0x00007280ff0477ac */ /* 0x000e620008000800 */
[----:B------:R-:W-:Y:S01]  /*1280*/  VIADD R20, R20, 0x1 ;  /* 0x0000000114147836 */ /* 0x000fe20000000000 */
[----:B------:R-:W-:Y:S01]  /*1290*/  IADD3 R30, PT, PT, R30, 0x1, RZ ;  /* 0x000000011e1e7810 */ /* 0x000fe20007ffe0ff */
[----:B------:R-:W-:Y:S01]  /*12a0*/  VIADD R10, R10, 0x1 ;  /* 0x000000010a0a7836 */ /* 0x000fe20000000000 */
[----:B------:R-:W-:Y:S01]  /*12b0*/  DFMA R22, R14, R22, R12 ;  /* 0x000000160e16722b */ /* 0x000fe2000000000c */
[----:B------:R-:W-:Y:S02]  /*12c0*/  ISETP.NE.AND P1, PT, R2, RZ, PT ;  /* 0x000000ff0200720c */ /* 0x000fe40003f25270 */
[----:B------:R-:W-:-:S07]  /*12d0*/  ISETP.LT.U32.AND P2, PT, R30, R11, PT ;  /* 0x0000000b1e00720c */ /* 0x000fce0003f41070 */
[----:B------:R-:W-:Y:S02]  /*12e0*/  FSEL R12, R22, R12, !P1 ;  /* 0x0000000c160c7208 */ /* 0x000fe40004800000 */
[----:B------:R-:W-:Y:S02]  /*12f0*/  FSEL R13, R23, R13, !P1 ;  /* 0x0000000d170d7208 */ /* 0x000fe40004800000 */
[----:B-1----:R-:W-:-:S04]  /*1300*/  ISETP.GE.AND P0, PT, R20, UR4, PT ;  /* 0x0000000414007c0c */ /* 0x002fc8000bf06270 */
[----:B------:R-:W-:-:S13]  /*1310*/  ISETP.LT.AND P0, PT, R10, R9, !P0 ;  /* 0x000000090a00720c */ /* 0x000fda0004701270 */
[----:B------:R-:W-:Y:S05]  /*1320*/  @P0 BRA P2, `(.L_x_21) ;  /* 0xfffffff800940947 */ /* 0x000fea000103ffff */
.L_x_13:
[----:B------:R-:W-:-:S13]  /*1330*/  ISETP.GE.AND P0, PT, R10, R9, PT ;  /* 0x000000090a00720c */ /* 0x000fda0003f06270 */
[----:B------:R-:W-:Y:S05]  /*1340*/  @!P0 BRA `(.L_x_22) ;  /* 0xfffffff800148947 */ /* 0x000fea000383ffff */
.L_x_12:
[----:B------:R-:W-:Y:S05]  /*1350*/  BSYNC B0 ;  /* 0x0000000000007941 */ /* 0x000fea0003800000 */
.L_x_11:
[----:B------:R-:W-:-:S05]  /*1360*/  VIADD R3, R3, 0x1 ;  /* 0x0000000103037836 */ /* 0x000fca0000000000 */
[----:B------:R-:W-:-:S13]  /*1370*/  ISETP.NE.AND P0, PT, R3, R4, PT ;  /* 0x000000040300720c */ /* 0x000fda0003f05270 */
[----:B------:R-:W-:Y:S05]  /*1380*/  @P0 BRA `(.L_x_23) ;  /* 0xfffffff400940947 */ /* 0x000fea000383ffff */
[----:B------:R-:W-:Y:S05]  /*1390*/  BSYNC B1 ;  /* 0x0000000000017941 */ /* 0x000fea0003800000 */
.L_x_10:
[----:B------:R-:W-:-:S03]  /*13a0*/  UMOV UR4, 0xffffffff ;  /* 0xffffffff00047882 */ /* 0x000fc60000000000 */
[----:B------:R-:W-:Y:S05]  /*13b0*/  BRA.DIV UR4, `(.L_x_24) ;  /* 0x0000000e04e87947 */ /* 0x000fea000b800000 */
[----:B------:R-:W-:Y:S04]  /*13c0*/  SHFL.DOWN PT, R5, R13, 0x10, 0x1f ;  /* 0x0a001f000d057f89 */ /* 0x000fe800000e0000 */
[----:B------:R-:W2:Y:S02]  /*13d0*/  SHFL.DOWN PT, R4, R12, 0x10, 0x1f ;  /* 0x0a001f000c047f89 */ /* 0x000ea400000e0000 */
[----:B--2---:R-:W-:-:S07]  /*13e0*/  DADD R4, R4, R12 ;  /* 0x0000000004047229 */ /* 0x004fce000000000c */
[----:B0-----:R-:W-:Y:S04]  /*13f0*/  SHFL.DOWN PT, R7, R5, 0x8, 0x1f ;  /* 0x09001f0005077f89 */ /* 0x001fe800000e0000 */
[----:B------:R-:W0:Y:S02]  /*1400*/  SHFL.DOWN PT, R6, R4, 0x8, 0x1f ;  /* 0x09001f0004067f89 */ /* 0x000e2400000e0000 */
[----:B0-----:R-:W-:-:S07]  /*1410*/  DADD R6, R4, R6 ;  /* 0x0000000004067229 */ /* 0x001fce0000000006 */
[----:B-1----:R-:W0:Y:S04]  /*1420*/  SHFL.DOWN PT, R9, R7, 0x4, 0x1f ;  /* 0x08801f0007097f89 */ /* 0x002e2800000e0000 */
[----:B------:R-:W1:Y:S01]  /*1430*/  SHFL.DOWN PT, R8, R6, 0x4, 0x1f ;  /* 0x08801f0006087f89 */ /* 0x000e6200000e0000 */
[----:B0-----:R-:W-:Y:S01]  /*1440*/  MOV R5, R9 ;  /* 0x0000000900057202 */ /* 0x001fe20000000f00 */
[----:B-1----:R-:W-:-:S06]  /*1450*/  IMAD.MOV.U32 R4, RZ, RZ, R8 ;  /* 0x000000ffff047224 */ /* 0x002fcc00078e0008 */
[----:B------:R-:W-:-:S07]  /*1460*/  DADD R8, R6, R4 ;  /* 0x0000000006087229 */ /* 0x000fce0000000004 */
[----:B------:R-:W0:Y:S04]  /*1470*/  SHFL.DOWN PT, R11, R9, 0x2, 0x1f ;  /* 0x08401f00090b7f89 */ /* 0x000e2800000e0000 */
[----:B------:R-:W1:Y:S01]  /*1480*/  SHFL.DOWN PT, R10, R8, 0x2, 0x1f ;  /* 0x08401f00080a7f89 */ /* 0x000e6200000e0000 */
[----:B0-----:R-:W-:Y:S02]  /*1490*/  IMAD.MOV.U32 R5, RZ, RZ, R11 ;  /* 0x000000ffff057224 */ /* 0x001fe400078e000b */
[----:B-1----:R-:W-:-:S06]  /*14a0*/  IMAD.MOV.U32 R4, RZ, RZ, R10 ;  /* 0x000000ffff047224 */ /* 0x002fcc00078e000a */
[----:B------:R-:W-:-:S07]  /*14b0*/  DADD R10, R8, R4 ;  /* 0x00000000080a7229 */ /* 0x000fce0000000004 */
[----:B------:R0:W1:Y:S04]  /*14c0*/  SHFL.DOWN PT, R5, R11, 0x1, 0x1f ;  /* 0x08201f000b057f89 */ /* 0x00006800000e0000 */
[----:B------:R0:W2:Y:S02]  /*14d0*/  SHFL.DOWN PT, R4, R10, 0x1, 0x1f ;  /* 0x08201f000a047f89 */ /* 0x0000a400000e0000 */
.L_x_70:
[C---:B------:R-:W-:Y:S01]  /*14e0*/  LOP3.LUT P0, RZ, R2.reuse, 0x1f, RZ, 0xc0, !PT ;  /* 0x0000001f02ff7812 */ /* 0x040fe2000780c0ff */
[----:B-12---:R-:W-:Y:S01]  /*14f0*/  DADD R4, R10, R4 ;  /* 0x000000000a047229 */ /* 0x006fe20000000004 */
[----:B------:R-:W-:Y:S05]  /*1500*/  WARPSYNC.ALL ;  /* 0x0000000000007948 */ /* 0x000fea0003800000 */
[----:B------:R-:W-:-:S06]  /*1510*/  ISETP.GT.U32.AND P1, PT, R2, 0x1f, PT ;  /* 0x0000001f0200780c */ /* 0x000fcc0003f24070 */
[----:B------:R-:W1:Y:S01]  /*1520*/  @!P0 S2R R6, SR_CgaCtaId ;  /* 0x0000000000068919 */ /* 0x000e620000008800 */
[----:B------:R-:W-:-:S04]  /*1530*/  @!P0 MOV R3, 0x400 ;  /* 0x0000040000038802 */ /* 0x000fc80000000f00 */
[----:B-1----:R-:W-:-:S04]  /*1540*/  @!P0 LEA R3, R6, R3, 0x18 ;  /* 0x0000000306038211 */ /* 0x002fc800078ec0ff */
[----:B------:R-:W-:-:S05]  /*1550*/  @!P0 LEA.HI R3, R2, R3, RZ, 0x1e ;  /* 0x0000000302038211 */ /* 0x000fca00078ff0ff */
[----:B------:R1:W-:Y:S01]  /*1560*/  @!P0 STS.64 [R3], R4 ;  /* 0x0000000403008388 */ /* 0x0003e20000000a00 */
[----:B------:R-:W-:Y:S06]  /*1570*/  BAR.SYNC.DEFER_BLOCKING 0x0 ;  /* 0x0000000000007b1d */ /* 0x000fec0000010000 */
[----:B------:R-:W-:Y:S05]  /*1580*/  @P1 EXIT ;  /* 0x000000000000194d */ /* 0x000fea0003800000 */
[----:B------:R-:W2:Y:S02]  /*1590*/  LDCU UR4, c[0x0][0x360] ;  /* 0x00006c00ff0477ac */ /* 0x000ea40008000800 */
[----:B--2---:R-:W-:-:S06]  /*15a0*/  USHF.R.U32.HI UR4, URZ, 0x5, UR4 ;  /* 0x00000005ff047899 */ /* 0x004fcc0008011604 */
[----:B------:R-:W-:-:S13]  /*15b0*/  ISETP.GE.U32.AND P0, PT, R2, UR4, PT ;  /* 0x0000000402007c0c */ /* 0x000fda000bf06070 */
[----:B-1----:R-:W1:Y:S01]  /*15c0*/  @!P0 S2R R4, SR_CgaCtaId ;  /* 0x0000000000048919 */ /* 0x002e620000008800 */
[----:B------:R-:W-:-:S04]  /*15d0*/  @!P0 MOV R3, 0x400 ;  /* 0x0000040000038802 */ /* 0x000fc80000000f00 */
[----:B-1----:R-:W-:Y:S02]  /*15e0*/  @!P0 LEA R3, R4, R3, 0x18 ;  /* 0x0000000304038211 */ /* 0x002fe400078ec0ff */
[----:B------:R-:W-:-:S03]  /*15f0*/  CS2R R4, SRZ ;  /* 0x0000000000047805 */ /* 0x000fc6000001ff00 */
[----:B------:R-:W-:-:S05]  /*1600*/  @!P0 IMAD R3, R2, 0x8, R3 ;  /* 0x0000000802038824 */ /* 0x000fca00078e0203 */
[----:B------:R-:W1:Y:S01]  /*1610*/  @!P0 LDS.64 R4, [R3] ;  /* 0x0000000003048984 */ /* 0x000e620000000a00 */
[----:B------:R-:W-:-:S03]  /*1620*/  ISETP.NE.AND P0, PT, R2, RZ, PT ;  /* 0x000000ff0200720c */ /* 0x000fc60003f05270 */
[----:B-1----:R-:W-:Y:S04]  /*1630*/  SHFL.DOWN PT, R7, R5, 0x10, 0x1f ;  /* 0x0a001f0005077f89 */ /* 0x002fe800000e0000 */
[----:B------:R-:W1:Y:S02]  /*1640*/  SHFL.DOWN PT, R6, R4, 0x10, 0x1f ;  /* 0x0a001f0004067f89 */ /* 0x000e6400000e0000 */
[----:B-1----:R-:W-:-:S07]  /*1650*/  DADD R6, R6, R4 ;  /* 0x0000000006067229 */ /* 0x002fce0000000004 */
[----:B------:R-:W-:Y:S04]  /*1660*/  SHFL.DOWN PT, R9, R7, 0x8, 0x1f ;  /* 0x09001f0007097f89 */ /* 0x000fe800000e0000 */
[----:B------:R-:W1:Y:S02]  /*1670*/  SHFL.DOWN PT, R8, R6, 0x8, 0x1f ;  /* 0x09001f0006087f89 */ /* 0x000e6400000e0000 */
[----:B-1----:R-:W-:-:S07]  /*1680*/  DADD R8, R6, R8 ;  /* 0x0000000006087229 */ /* 0x002fce0000000008 */
[----:B0-----:R-:W-:Y:S04]  /*1690*/  SHFL.DOWN PT, R11, R9, 0x4, 0x1f ;  /* 0x08801f00090b7f89 */ /* 0x001fe800000e0000 */
[----:B------:R-:W0:Y:S02]  /*16a0*/  SHFL.DOWN PT, R10, R8, 0x4, 0x1f ;  /* 0x08801f00080a7f89 */ /* 0x000e2400000e0000 */
[----:B0-----:R-:W-:-:S07]  /*16b0*/  DADD R10, R8, R10 ;  /* 0x00000000080a7229 */ /* 0x001fce000000000a */
[----:B------:R-:W-:Y:S04]  /*16c0*/  SHFL.DOWN PT, R13, R11, 0x2, 0x1f ;  /* 0x08401f000b0d7f89 */ /* 0x000fe800000e0000 */
[----:B------:R-:W0:Y:S02]  /*16d0*/  SHFL.DOWN PT, R12, R10, 0x2, 0x1f ;  /* 0x08401f000a0c7f89 */ /* 0x000e2400000e0000 */
[----:B0-----:R-:W-:-:S07]  /*16e0*/  DADD R12, R10, R12 ;  /* 0x000000000a0c7229 */ /* 0x001fce000000000c */
[----:B------:R0:W1:Y:S04]  /*16f0*/  SHFL.DOWN PT, R3, R13, 0x1, 0x1f ;  /* 0x08201f000d037f89 */ /* 0x00006800000e0000 */
[----:B------:R0:W2:Y:S01]  /*1700*/  SHFL.DOWN PT, R2, R12, 0x1, 0x1f ;  /* 0x08201f000c027f89 */ /* 0x0000a200000e0000 */
[----:B------:R-:W-:Y:S05]  /*1710*/  @P0 EXIT ;  /* 0x000000000000094d */ /* 0x000fea0003800000 */
[----:B------:R-:W3:Y:S01]  /*1720*/  LDC.64 R6, c[0x0][0x3d0] ;  /* 0x0000f400ff067b82 */ /* 0x000ee20000000a00 */
[----:B------:R-:W4:Y:S01]  /*1730*/  LDCU.64 UR4, c[0x0][0x3c8] ;  /* 0x00007900ff0477ac */ /* 0x000f220008000a00 */
[----:B-12---:R-:W-:-:S08]  /*1740*/  DADD R2, R12, R2 ;  /* 0x000000000c027229 */ /* 0x006fd00000000002 */
[----:B----4-:R-:W-:Y:S01]  /*1750*/  DMUL R4, R2, UR4 ;  /* 0x0000000402047c28 */ /* 0x010fe20008000000 */
[----:B---3--:R-:W-:-:S06]  /*1760*/  IMAD.WIDE.U32 R2, R0, 0x8, R6 ;  /* 0x0000000800027825 */ /* 0x008fcc00078e0006 */
[----:B------:R-:W-:Y:S01]  /*1770*/  REDG.E.ADD.F64.RN.STRONG.GPU desc[UR8][R2.64], R4 ;  /* 0x00000004020079a6 */ /* 0x000fe2000c12ff08 */
[----:B------:R-:W-:Y:S05]  /*1780*/  EXIT ;  /* 0x000000000000794d */ /* 0x000fea0003800000 */
.L_x_8:
[----:B-1----:R-:W-:Y:S01]  /*1790*/  MOV R32, R9 ;  /* 0x0000000900207202 */ /* 0x002fe20000000f00 */
[----:B------:R-:W-:Y:S02]  /*17a0*/  IMAD.MOV.U32 R21, RZ, RZ, 0x10 ;  /* 0x00000010ff157424 */ /* 0x000fe400078e00ff */
[----:B------:R-:W-:Y:S02]  /*17b0*/  IMAD.MOV.U32 R19, RZ, RZ, 0x1f ;  /* 0x0000001fff137424 */ /* 0x000fe400078e00ff */
[----:B------:R-:W-:-:S07]  /*17c0*/  IMAD.MOV.U32 R18, RZ, RZ, -0x1 ;  /* 0xffffffffff127424 */ /* 0x000fce00078e00ff */
[----:B0-----:R-:W-:Y:S05]  /*17d0*/  WARPSYNC.COLLECTIVE R18, `(.L_x_25) ;  /* 0x0000000012087348 */ /* 0x001fea0003c00000 */
[----:B------:R1:W2:Y:S02]  /*17e0*/  SHFL.DOWN P1, R31, R32, R21, R19 ;  /* 0x08000015201f7389 */ /* 0x0002a40000020013 */
[----:B012---:R-:W-:Y:S05]  /*17f0*/  ENDCOLLECTIVE ;  /* 0x000000000000791b */ /* 0x007fea0003800000 */
.L_x_25:
[----:B------:R-:W-:Y:S01]  /*1800*/  IMAD.MOV.U32 R32, RZ, RZ, R8 ;  /* 0x000000ffff207224 */ /* 0x000fe200078e0008 */
[----:B------:R-:W-:-:S07]  /*1810*/  MOV R11, R31 ;  /* 0x0000001f000b7202 */ /* 0x000fce0000000f00 */
[----:B------:R-:W-:Y:S05]  /*1820*/  WARPSYNC.COLLECTIVE R18, `(.L_x_26) ;  /* 0x0000000012087348 */ /* 0x000fea0003c00000 */
[----:B------:R0:W1:Y:S02]  /*1830*/  SHFL.DOWN P1, R31, R32, R21, R19 ;  /* 0x08000015201f7389 */ /* 0x0000640000020013 */
[----:B01----:R-:W-:Y:S05]  /*1840*/  ENDCOLLECTIVE ;  /* 0x000000000000791b */ /* 0x003fea0003800000 */
.L_x_26:
[----:B------:R-:W-:Y:S01]  /*1850*/  MOV R21, 0x8 ;  /* 0x0000000800157802 */ /* 0x000fe20000000f00 */
[----:B------:R-:W-:-:S06]  /*1860*/  IMAD.MOV.U32 R10, RZ, RZ, R31 ;  /* 0x000000ffff0a7224 */ /* 0x000fcc00078e001f */
[----:B------:R-:W-:-:S10]  /*1870*/  DADD R10, R10, R8 ;  /* 0x000000000a0a7229 */ /* 0x000fd40000000008 */
[----:B------:R-:W-:-:S07]  /*1880*/  IMAD.MOV.U32 R32, RZ, RZ, R11 ;  /* 0x000000ffff207224 */ /* 0x000fce00078e000b */
[----:B------:R-:W-:Y:S05]  /*1890*/  WARPSYNC.COLLECTIVE R18, `(.L_x_27) ;  /* 0x0000000012087348 */ /* 0x000fea0003c00000 */
[----:B------:R0:W1:Y:S02]  /*18a0*/  SHFL.DOWN P1, R31, R32, R21, R19 ;  /* 0x08000015201f7389 */ /* 0x0000640000020013 */
[----:B01----:R-:W-:Y:S05]  /*18b0*/  ENDCOLLECTIVE ;  /* 0x000000000000791b */ /* 0x003fea0003800000 */
.L_x_27:
[----:B------:R-:W-:Y:S02]  /*18c0*/  IMAD.MOV.U32 R32, RZ, RZ, R10 ;  /* 0x000000ffff207224 */ /* 0x000fe400078e000a */
[----:B------:R-:W-:-:S07]  /*18d0*/  IMAD.MOV.U32 R13, RZ, RZ, R31 ;  /* 0x000000ffff0d7224 */ /* 0x000fce00078e001f */
[----:B------:R-:W-:Y:S05]  /*18e0*/  WARPSYNC.COLLECTIVE R18, `(.L_x_28) ;  /* 0x0000000012087348 */ /* 0x000fea0003c00000 */
[----:B------:R0:W1:Y:S02]  /*18f0*/  SHFL.DOWN P1, R31, R32, R21, R19 ;  /* 0x08000015201f7389 */ /* 0x0000640000020013 */
[----:B01----:R-:W-:Y:S05]  /*1900*/  ENDCOLLECTIVE ;  /* 0x000000000000791b */ /* 0x003fea0003800000 */
.L_x_28:
[----:B------:R-:W-:Y:S02]  /*1910*/  IMAD.MOV.U32 R21, RZ, RZ, 0x4 ;  /* 0x00000004ff157424 */ /* 0x000fe400078e00ff */
[----:B------:R-:W-:-:S06]  /*1920*/  IMAD.MOV.U32 R12, RZ, RZ, R31 ;  /* 0x000000ffff0c7224 */ /* 0x000fcc00078e001f */
[----:B------:R-:W-:-:S10]  /*1930*/  DADD R12, R10, R12 ;  /* 0x000000000a0c7229 */ /* 0x000fd4000000000c */
[----:B------:R-:W-:-:S07]  /*1940*/  MOV R32, R13 ;  /* 0x0000000d00207202 */ /* 0x000fce0000000f00 */
[----:B------:R-:W-:Y:S05]  /*1950*/  WARPSYNC.COLLECTIVE R18, `(.L_x_29) ;  /* 0x0000000012087348 */ /* 0x000fea0003c00000 */
[----:B------:R0:W1:Y:S02]  /*1960*/  SHFL.DOWN P1, R31, R32, R21, R19 ;  /* 0x08000015201f7389 */ /* 0x0000640000020013 */
[----:B01----:R-:W-:Y:S05]  /*1970*/  ENDCOLLECTIVE ;  /* 0x000000000000791b */ /* 0x003fea0003800000 */
.L_x_29:
[----:B------:R-:W-:Y:S02]  /*1980*/  IMAD.MOV.U32 R32, RZ, RZ, R12 ;  /* 0x000000ffff207224 */ /* 0x000fe400078e000c */
[----:B------:R-:W-:-:S07]  /*1990*/  IMAD.MOV.U32 R15, RZ, RZ, R31 ;  /* 0x000000ffff0f7224 */ /* 0x000fce00078e001f */
[----:B------:R-:W-:Y:S05]  /*19a0*/  WARPSYNC.COLLECTIVE R18, `(.L_x_30) ;  /* 0x0000000012087348 */ /* 0x000fea0003c00000 */
[----:B------:R0:W1:Y:S02]  /*19b0*/  SHFL.DOWN P1, R31, R32, R21, R19 ;  /* 0x08000015201f7389 */ /* 0x0000640000020013 */
[----:B01----:R-:W-:Y:S05]  /*19c0*/  ENDCOLLECTIVE ;  /* 0x000000000000791b */ /* 0x003fea0003800000 */
.L_x_30:
[----:B------:R-:W-:Y:S01]  /*19d0*/  IMAD.MOV.U32 R21, RZ, RZ, 0x2 ;  /* 0x00000002ff157424 */ /* 0x000fe200078e00ff */
[----:B------:R-:W-:-:S06]  /*19e0*/  MOV R14, R31 ;  /* 0x0000001f000e7202 */ /* 0x000fcc0000000f00 */
[----:B------:R-:W-:-:S10]  /*19f0*/  DADD R14, R12, R14 ;  /* 0x000000000c0e7229 */ /* 0x000fd4000000000e */
[----:B------:R-:W-:-:S07]  /*1a00*/  IMAD.MOV.U32 R32, RZ, RZ, R15 ;  /* 0x000000ffff207224 */ /* 0x000fce00078e000f */
[----:B------:R-:W-:Y:S05]  /*1a10*/  WARPSYNC.COLLECTIVE R18, `(.L_x_31) ;  /* 0x0000000012087348 */ /* 0x000fea0003c00000 */
[----:B------:R0:W1:Y:S02]  /*1a20*/  SHFL.DOWN P1, R31, R32, R21, R19 ;  /* 0x08000015201f7389 */ /* 0x0000640000020013 */
[----:B01----:R-:W-:Y:S05]  /*1a30*/  ENDCOLLECTIVE ;  /* 0x000000000000791b */ /* 0x003fea0003800000 */
.L_x_31:
[----:B------:R-:W-:Y:S01]  /*1a40*/  MOV R32, R14 ;  /* 0x0000000e00207202 */ /* 0x000fe20000000f00 */
[----:B------:R-:W-:-:S07]  /*1a50*/  IMAD.MOV.U32 R9, RZ, RZ, R31 ;  /* 0x000000ffff097224 */ /* 0x000fce00078e001f */
[----:B------:R-:W-:Y:S05]  /*1a60*/  WARPSYNC.COLLECTIVE R18, `(.L_x_32) ;  /* 0x0000000012087348 */ /* 0x000fea0003c00000 */
[----:B------:R0:W1:Y:S02]  /*1a70*/  SHFL.DOWN P1, R31, R32, R21, R19 ;  /* 0x08000015201f7389 */ /* 0x0000640000020013 */
[----:B01----:R-:W-:Y:S05]  /*1a80*/  ENDCOLLECTIVE ;  /* 0x000000000000791b */ /* 0x003fea0003800000 */
.L_x_32:
[----:B------:R-:W-:Y:S02]  /*1a90*/  IMAD.MOV.U32 R21, RZ, RZ, 0x1 ;  /* 0x00000001ff157424 */ /* 0x000fe400078e00ff */
[----:B------:R-:W-:-:S06]  /*1aa0*/  IMAD.MOV.U32 R8, RZ, RZ, R31 ;  /* 0x000000ffff087224 */ /* 0x000fcc00078e001f */
[----:B------:R-:W-:-:S10]  /*1ab0*/  DADD R8, R14, R8 ;  /* 0x000000000e087229 */ /* 0x000fd40000000008 */
[----:B------:R-:W-:-:S07]  /*1ac0*/  IMAD.MOV.U32 R32, RZ, RZ, R9 ;  /* 0x000000ffff207224 */ /* 0x000fce00078e0009 */
[----:B------:R-:W-:Y:S05]  /*1ad0*/  WARPSYNC.COLLECTIVE R18, `(.L_x_33) ;  /* 0x0000000012087348 */ /* 0x000fea0003c00000 */
[----:B------:R0:W1:Y:S02]  /*1ae0*/  SHFL.DOWN P1, R31, R32, R21, R19 ;  /* 0x08000015201f7389 */ /* 0x0000640000020013 */
[----:B01----:R-:W-:Y:S05]  /*1af0*/  ENDCOLLECTIVE ;  /* 0x000000000000791b */ /* 0x003fea0003800000 */
.L_x_33:
[----:B------:R-:W-:Y:S01]  /*1b00*/  IMAD.MOV.U32 R32, RZ, RZ, R8 ;  /* 0x000000ffff207224 */ /* 0x000fe200078e0008 */
[----:B------:R-:W-:-:S07]  /*1b10*/  MOV R11, R31 ;  /* 0x0000001f000b7202 */ /* 0x000fce0000000f00 */
[----:B------:R-:W-:Y:S05]  /*1b20*/  WARPSYNC.COLLECTIVE R18, `(.L_x_34) ;  /* 0x0000000012087348 */ /* 0x000fea0003c00000 */
[----:B------:R0:W1:Y:S02]  /*1b30*/  SHFL.DOWN P1, R31, R32, R21, R19 ;  /* 0x08000015201f7389 */ /* 0x0000640000020013 */
[----:B01----:R-:W-:Y:S05]  /*1b40*/  ENDCOLLECTIVE ;  /* 0x000000000000791b */ /* 0x003fea0003800000 */
.L_x_34:
[----:B------:R-:W-:Y:S01]  /*1b50*/  IMAD.MOV.U32 R10, RZ, RZ, R31 ;  /* 0x000000ffff0a7224 */ /* 0x000fe200078e001f */
[----:B------:R-:W-:Y:S06]  /*1b60*/  BRA `(.L_x_35) ;  /* 0xffffffec002c7947 */ /* 0x000fec000383ffff */
.L_x_17:
[----:B------:R-:W-:Y:S01]  /*1b70*/  HFMA2 R21, -RZ, RZ, 0, 9.5367431640625e-07 ;  /* 0x00000010ff157431 */ /* 0x000fe200000001ff */
[----:B------:R-:W-:Y:S01]  /*1b80*/  BSSY B2, `(.L_x_36) ;  /* 0x0000007000027945 */ /* 0x000fe20003800000 */
[----:B------:R-:W-:Y:S02]  /*1b90*/  IMAD.MOV.U32 R32, RZ, RZ, R23 ;  /* 0x000000ffff207224 */ /* 0x000fe400078e0017 */
[----:B------:R-:W-:Y:S02]  /*1ba0*/  IMAD.MOV.U32 R19, RZ, RZ, 0x1f ;  /* 0x0000001fff137424 */ /* 0x000fe400078e00ff */
[----:B------:R-:W-:-:S07]  /*1bb0*/  IMAD.MOV.U32 R18, RZ, RZ, -0x1 ;  /* 0xffffffffff127424 */ /* 0x000fce00078e00ff */
[----:B------:R-:W-:Y:S05]  /*1bc0*/  WARPSYNC.COLLECTIVE R18, `(.L_x_37) ;  /* 0x0000000012087348 */ /* 0x000fea0003c00000 */
[----:B------:R0:W1:Y:S02]  /*1bd0*/  SHFL.DOWN P1, R31, R32, R21, R19 ;  /* 0x08000015201f7389 */ /* 0x0000640000020013 */
[----:B01----:R-:W-:Y:S05]  /*1be0*/  ENDCOLLECTIVE ;  /* 0x000000000000791b */ /* 0x003fea0003800000 */
.L_x_37:
[----:B------:R-:W-:Y:S05]  /*1bf0*/  BSYNC B2 ;  /* 0x0000000000027941 */ /* 0x000fea0003800000 */
.L_x_36:
[----:B------:R-:W-:Y:S01]  /*1c00*/  MOV R32, R22 ;  /* 0x0000001600207202 */ /* 0x000fe20000000f00 */
[----:B------:R-:W-:Y:S02]  /*1c10*/  IMAD.MOV.U32 R21, RZ, RZ, 0x10 ;  /* 0x00000010ff157424 */ /* 0x000fe400078e00ff */
[----:B------:R-:W-:Y:S02]  /*1c20*/  IMAD.MOV.U32 R19, RZ, RZ, 0x1f ;  /* 0x0000001fff137424 */ /* 0x000fe400078e00ff */
[----:B------:R-:W-:Y:S02]  /*1c30*/  IMAD.MOV.U32 R18, RZ, RZ, -0x1 ;  /* 0xffffffffff127424 */ /* 0x000fe400078e00ff */
[----:B------:R-:W-:-:S07]  /*1c40*/  IMAD.MOV.U32 R29, RZ, RZ, R31 ;  /* 0x000000ffff1d7224 */ /* 0x000fce00078e001f */
[----:B------:R-:W-:Y:S05]  /*1c50*/  WARPSYNC.COLLECTIVE R18, `(.L_x_38) ;  /* 0x0000000012087348 */ /* 0x000fea0003c00000 */
[----:B------:R0:W1:Y:S02]  /*1c60*/  SHFL.DOWN P1, R31, R32, R21, R19 ;  /* 0x08000015201f7389 */ /* 0x0000640000020013 */
[----:B01----:R-:W-:Y:S05]  /*1c70*/  ENDCOLLECTIVE ;  /* 0x000000000000791b */ /* 0x003fea0003800000 */
.L_x_38:
[----:B------:R-:W-:Y:S01]  /*1c80*/  IMAD.MOV.U32 R21, RZ, RZ, 0x8 ;  /* 0x00000008ff157424 */ /* 0x000fe200078e00ff */
[----:B------:R-:W-:-:S06]  /*1c90*/  MOV R28, R31 ;  /* 0x0000001f001c7202 */ /* 0x000fcc0000000f00 */
[----:B------:R-:W-:-:S10]  /*1ca0*/  DADD R28, R28, R22 ;  /* 0x000000001c1c7229 */ /* 0x000fd40000000016 */
[----:B------:R-:W-:-:S07]  /*1cb0*/  IMAD.MOV.U32 R32, RZ, RZ, R29 ;  /* 0x000000ffff207224 */ /* 0x000fce00078e001d */
[----:B------:R-:W-:Y:S05]  /*1cc0*/  WARPSYNC.COLLECTIVE R18, `(.L_x_39) ;  /* 0x0000000012087348 */ /* 0x000fea0003c00000 */
[----:B------:R0:W1:Y:S02]  /*1cd0*/  SHFL.DOWN P1, R31, R32, R21, R19 ;  /* 0x08000015201f7389 */ /* 0x0000640000020013 */
[----:B01----:R-:W-:Y:S05]  /*1ce0*/  ENDCOLLECTIVE ;  /* 0x000000000000791b */ /* 0x003fea0003800000 */
.L_x_39:
[----:B------:R-:W-:Y:S01]  /*1cf0*/  MOV R32, R28 ;  /* 0x0000001c00207202 */ /* 0x000fe20000000f00 */
[----:B------:R-:W-:-:S07]  /*1d00*/  IMAD.MOV.U32 R27, RZ, RZ, R31 ;  /* 0x000000ffff1b7224 */ /* 0x000fce00078e001f */
[----:B------:R-:W-:Y:S05]  /*1d10*/  WARPSYNC.COLLECTIVE R18, `(.L_x_40) ;  /* 0x0000000012087348 */ /* 0x000fea0003c00000 */
[----:B------:R0:W1:Y:S02]  /*1d20*/  SHFL.DOWN P1, R31, R32, R21, R19 ;  /* 0x08000015201f7389 */ /* 0x0000640000020013 */
[----:B01----:R-:W-:Y:S05]  /*1d30*/  ENDCOLLECTIVE ;  /* 0x000000000000791b */ /* 0x003fea0003800000 */
.L_x_40:
[----:B------:R-:W-:Y:S02]  /*1d40*/  IMAD.MOV.U32 R21, RZ, RZ, 0x4 ;  /* 0x00000004ff157424 */ /* 0x000fe400078e00ff */
[----:B------:R-:W-:-:S06]  /*1d50*/  IMAD.MOV.U32 R26, RZ, RZ, R31 ;  /* 0x000000ffff1a7224 */ /* 0x000fcc00078e001f */
[----:B------:R-:W-:-:S10]  /*1d60*/  DADD R26, R28, R26 ;  /* 0x000000001c1a7229 */ /* 0x000fd4000000001a */
[----:B------:R-:W-:-:S07]  /*1d70*/  IMAD.MOV.U32 R32, RZ, RZ, R27 ;  /* 0x000000ffff207224 */ /* 0x000fce00078e001b */
[----:B------:R-:W-:Y:S05]  /*1d80*/  WARPSYNC.COLLECTIVE R18, `(.L_x_41) ;  /* 0x0000000012087348 */ /* 0x000fea0003c00000 */
[----:B------:R0:W1:Y:S02]  /*1d90*/  SHFL.DOWN P1, R31, R32, R21, R19 ;  /* 0x08000015201f7389 */ /* 0x0000640000020013 */
[----:B01----:R-:W-:Y:S05]  /*1da0*/  ENDCOLLECTIVE ;  /* 0x000000000000791b */ /* 0x003fea0003800000 */
.L_x_41:
[----:B------:R-:W-:Y:S01]  /*1db0*/  IMAD.MOV.U32 R32, RZ, RZ, R26 ;  /* 0x000000ffff207224 */ /* 0x000fe200078e001a */
[----:B------:R-:W-:-:S07]  /*1dc0*/  MOV R25, R31 ;  /* 0x0000001f00197202 */ /* 0x000fce0000000f00 */
[----:B------:R-:W-:Y:S05]  /*1dd0*/  WARPSYNC.COLLECTIVE R18, `(.L_x_42) ;  /* 0x0000000012087348 */ /* 0x000fea0003c00000 */
[----:B------:R0:W1:Y:S02]  /*1de0*/  SHFL.DOWN P1, R31, R32, R21, R19 ;  /* 0x08000015201f7389 */ /* 0x0000640000020013 */
[----:B01----:R-:W-:Y:S05]  /*1df0*/  ENDCOLLECTIVE ;  /* 0x000000000000791b */ /* 0x003fea0003800000 */
.L_x_42:
[----:B------:R-:W-:Y:S01]  /*1e00*/  MOV R21, 0x2 ;  /* 0x0000000200157802 */ /* 0x000fe20000000f00 */
[----:B------:R-:W-:-:S06]  /*1e10*/  IMAD.MOV.U32 R24, RZ, RZ, R31 ;  /* 0x000000ffff187224 */ /* 0x000fcc00078e001f */
[----:B------:R-:W-:-:S10]  /*1e20*/  DADD R24, R26, R24 ;  /* 0x000000001a187229 */ /* 0x000fd40000000018 */
[----:B------:R-:W-:-:S07]  /*1e30*/  IMAD.MOV.U32 R32, RZ, RZ, R25 ;  /* 0x000000ffff207224 */ /* 0x000fce00078e0019 */
[----:B------:R-:W-:Y:S05]  /*1e40*/  WARPSYNC.COLLECTIVE R18, `(.L_x_43) ;  /* 0x0000000012087348 */ /* 0x000fea0003c00000 */
[----:B------:R0:W1:Y:S02]  /*1e50*/  SHFL.DOWN P1, R31, R32, R21, R19 ;  /* 0x08000015201f7389 */ /* 0x0000640000020013 */
[----:B01----:R-:W-:Y:S05]  /*1e60*/  ENDCOLLECTIVE ;  /* 0x000000000000791b */ /* 0x003fea0003800000 */
.L_x_43:
[----:B------:R-:W-:Y:S02]  /*1e70*/  IMAD.MOV.U32 R32, RZ, RZ, R24 ;  /* 0x000000ffff207224 */ /* 0x000fe400078e0018 */
[----:B------:R-:W-:-:S07]  /*1e80*/  IMAD.MOV.U32 R23, RZ, RZ, R31 ;  /* 0x000000ffff177224 */ /* 0x000fce00078e001f */
[----:B------:R-:W-:Y:S05]  /*1e90*/  WARPSYNC.COLLECTIVE R18, `(.L_x_44) ;  /* 0x0000000012087348 */ /* 0x000fea0003c00000 */
[----:B------:R0:W1:Y:S02]  /*1ea0*/  SHFL.DOWN P1, R31, R32, R21, R19 ;  /* 0x08000015201f7389 */ /* 0x0000640000020013 */
[----:B01----:R-:W-:Y:S05]  /*1eb0*/  ENDCOLLECTIVE ;  /* 0x000000000000791b */ /* 0x003fea0003800000 */
.L_x_44:
[----:B------:R-:W-:Y:S02]  /*1ec0*/  IMAD.MOV.U32 R21, RZ, RZ, 0x1 ;  /* 0x00000001ff157424 */ /* 0x000fe400078e00ff */
[----:B------:R-:W-:-:S06]  /*1ed0*/  IMAD.MOV.U32 R22, RZ, RZ, R31 ;  /* 0x000000ffff167224 */ /* 0x000fcc00078e001f */
[----:B------:R-:W-:-:S10]  /*1ee0*/  DADD R22, R24, R22 ;  /* 0x0000000018167229 */ /* 0x000fd40000000016 */
[----:B------:R-:W-:-:S07]  /*1ef0*/  MOV R32, R23 ;  /* 0x0000001700207202 */ /* 0x000fce0000000f00 */
[----:B------:R-:W-:Y:S05]  /*1f00*/  WARPSYNC.COLLECTIVE R18, `(.L_x_45) ;  /* 0x0000000012087348 */ /* 0x000fea0003c00000 */
[----:B------:R0:W1:Y:S02]  /*1f10*/  SHFL.DOWN P1, R31, R32, R21, R19 ;  /* 0x08000015201f7389 */ /* 0x0000640000020013 */
[----:B01----:R-:W-:Y:S05]  /*1f20*/  ENDCOLLECTIVE ;  /* 0x000000000000791b */ /* 0x003fea0003800000 */
.L_x_45:
[----:B------:R-:W-:Y:S02]  /*1f30*/  IMAD.MOV.U32 R32, RZ, RZ, R22 ;  /* 0x000000ffff207224 */ /* 0x000fe400078e0016 */
[----:B------:R-:W-:-:S07]  /*1f40*/  IMAD.MOV.U32 R28, RZ, RZ, R31 ;  /* 0x000000ffff1c7224 */ /* 0x000fce00078e001f */
[----:B------:R-:W-:Y:S05]  /*1f50*/  WARPSYNC.COLLECTIVE R18, `(.L_x_46) ;  /* 0x0000000012087348 */ /* 0x000fea0003c00000 */
[----:B------:R0:W1:Y:S02]  /*1f60*/  SHFL.DOWN P1, R31, R32, R21, R19 ;  /* 0x08000015201f7389 */ /* 0x0000640000020013 */
[----:B01----:R-:W-:Y:S05]  /*1f70*/  ENDCOLLECTIVE ;  /* 0x000000000000791b */ /* 0x003fea0003800000 */
.L_x_46:
[----:B------:R-:W-:Y:S05]  /*1f80*/  BRA `(.L_x_47) ;  /* 0xfffffff000387947 */ /* 0x000fea000383ffff */
.L_x_20:
[----:B-1----:R-:W-:Y:S01]  /*1f90*/  MOV R32, R23 ;  /* 0x0000001700207202 */ /* 0x002fe20000000f00 */
[----:B------:R-:W-:Y:S02]  /*1fa0*/  IMAD.MOV.U32 R21, RZ, RZ, 0x10 ;  /* 0x00000010ff157424 */ /* 0x000fe400078e00ff */
[----:B------:R-:W-:Y:S02]  /*1fb0*/  IMAD.MOV.U32 R19, RZ, RZ, 0x1f ;  /* 0x0000001fff137424 */ /* 0x000fe400078e00ff */
[----:B------:R-:W-:-:S07]  /*1fc0*/  IMAD.MOV.U32 R18, RZ, RZ, -0x1 ;  /* 0xffffffffff127424 */ /* 0x000fce00078e00ff */
[----:B0-----:R-:W-:Y:S05]  /*1fd0*/  WARPSYNC.COLLECTIVE R18, `(.L_x_48) ;  /* 0x0000000012087348 */ /* 0x001fea0003c00000 */
[----:B------:R1:W2:Y:S02]  /*1fe0*/  SHFL.DOWN P1, R31, R32, R21, R19 ;  /* 0x08000015201f7389 */ /* 0x0002a40000020013 */
[----:B012---:R-:W-:Y:S05]  /*1ff0*/  ENDCOLLECTIVE ;  /* 0x000000000000791b */ /* 0x007fea0003800000 */
.L_x_48:
[----:B------:R-:W-:Y:S01]  /*2000*/  IMAD.MOV.U32 R32, RZ, RZ, R22 ;  /* 0x000000ffff207224 */ /* 0x000fe200078e0016 */
[----:B------:R-:W-:-:S07]  /*2010*/  MOV R25, R31 ;  /* 0x0000001f00197202 */ /* 0x000fce0000000f00 */
[----:B------:R-:W-:Y:S05]  /*2020*/  WARPSYNC.COLLECTIVE R18, `(.L_x_49) ;  /* 0x0000000012087348 */ /* 0x000fea0003c00000 */
[----:B------:R0:W1:Y:S02]  /*2030*/  SHFL.DOWN P1, R31, R32, R21, R19 ;  /* 0x08000015201f7389 */ /* 0x0000640000020013 */
[----:B01----:R-:W-:Y:S05]  /*2040*/  ENDCOLLECTIVE ;  /* 0x000000000000791b */ /* 0x003fea0003800000 */
.L_x_49:
[----:B------:R-:W-:Y:S01]  /*2050*/  MOV R21, 0x8 ;  /* 0x0000000800157802 */ /* 0x000fe20000000f00 */
[----:B------:R-:W-:-:S06]  /*2060*/  IMAD.MOV.U32 R24, RZ, RZ, R31 ;  /* 0x000000ffff187224 */ /* 0x000fcc00078e001f */
[----:B------:R-:W-:-:S10]  /*2070*/  DADD R24, R24, R22 ;  /* 0x0000000018187229 */ /* 0x000fd40000000016 */
[----:B------:R-:W-:-:S07]  /*2080*/  IMAD.MOV.U32 R32, RZ, RZ, R25 ;  /* 0x000000ffff207224 */ /* 0x000fce00078e0019 */
[----:B------:R-:W-:Y:S05]  /*2090*/  WARPSYNC.COLLECTIVE R18, `(.L_x_50) ;  /* 0x0000000012087348 */ /* 0x000fea0003c00000 */
[----:B------:R0:W1:Y:S02]  /*20a0*/  SHFL.DOWN P1, R31, R32, R21, R19 ;  /* 0x08000015201f7389 */ /* 0x0000640000020013 */
[----:B01----:R-:W-:Y:S05]  /*20b0*/  ENDCOLLECTIVE ;  /* 0x000000000000791b */ /* 0x003fea0003800000 */
.L_x_50:
[----:B------:R-:W-:Y:S02]  /*20c0*/  IMAD.MOV.U32 R32, RZ, RZ, R24 ;  /* 0x000000ffff207224 */ /* 0x000fe400078e0018 */
[----:B------:R-:W-:-:S07]  /*20d0*/  IMAD.MOV.U32 R27, RZ, RZ, R31 ;  /* 0x000000ffff1b7224 */ /* 0x000fce00078e001f */
[----:B------:R-:W-:Y:S05]  /*20e0*/  WARPSYNC.COLLECTIVE R18, `(.L_x_51) ;  /* 0x0000000012087348 */ /* 0x000fea0003c00000 */
[----:B------:R0:W1:Y:S02]  /*20f0*/  SHFL.DOWN P1, R31, R32, R21, R19 ;  /* 0x08000015201f7389 */ /* 0x0000640000020013 */
[----:B01----:R-:W-:Y:S05]  /*2100*/  ENDCOLLECTIVE ;  /* 0x000000000000791b */ /* 0x003fea0003800000 */
.L_x_51:
[----:B------:R-:W-:Y:S02]  /*2110*/  IMAD.MOV.U32 R21, RZ, RZ, 0x4 ;  /* 0x00000004ff157424 */ /* 0x000fe400078e00ff */
[----:B------:R-:W-:-:S06]  /*2120*/  IMAD.MOV.U32 R26, RZ, RZ, R31 ;  /* 0x000000ffff1a7224 */ /* 0x000fcc00078e001f */
[----:B------:R-:W-:-:S10]  /*2130*/  DADD R26, R24, R26 ;  /* 0x00000000181a7229 */ /* 0x000fd4000000001a */
[----:B------:R-:W-:-:S07]  /*2140*/  MOV R32, R27 ;  /* 0x0000001b00207202 */ /* 0x000fce0000000f00 */
[----:B------:R-:W-:Y:S05]  /*2150*/  WARPSYNC.COLLECTIVE R18, `(.L_x_52) ;  /* 0x0000000012087348 */ /* 0x000fea0003c00000 */
[----:B------:R0:W1:Y:S02]  /*2160*/  SHFL.DOWN P1, R31, R32, R21, R19 ;  /* 0x08000015201f7389 */ /* 0x0000640000020013 */
[----:B01----:R-:W-:Y:S05]  /*2170*/  ENDCOLLECTIVE ;  /* 0x000000000000791b */ /* 0x003fea0003800000 */
.L_x_52:
[----:B------:R-:W-:Y:S02]  /*2180*/  IMAD.MOV.U32 R32, RZ, RZ, R26 ;  /* 0x000000ffff207224 */ /* 0x000fe400078e001a */
[----:B------:R-:W-:-:S07]  /*2190*/  IMAD.MOV.U32 R29, RZ, RZ, R31 ;  /* 0x000000ffff1d7224 */ /* 0x000fce00078e001f */
[----:B------:R-:W-:Y:S05]  /*21a0*/  WARPSYNC.COLLECTIVE R18, `(.L_x_53) ;  /* 0x0000000012087348 */ /* 0x000fea0003c00000 */
[----:B------:R0:W1:Y:S02]  /*21b0*/  SHFL.DOWN P1, R31, R32, R21, R19 ;  /* 0x08000015201f7389 */ /* 0x0000640000020013 */
[----:B01----:R-:W-:Y:S05]  /*21c0*/  ENDCOLLECTIVE ;  /* 0x000000000000791b */ /* 0x003fea0003800000 */
.L_x_53:
[----:B------:R-:W-:Y:S01]  /*21d0*/  IMAD.MOV.U32 R21, RZ, RZ, 0x2 ;  /* 0x00000002ff157424 */ /* 0x000fe200078e00ff */
[----:B------:R-:W-:-:S06]  /*21e0*/  MOV R28, R31 ;  /* 0x0000001f001c7202 */ /* 0x000fcc0000000f00 */
[----:B------:R-:W-:-:S10]  /*21f0*/  DADD R28, R26, R28 ;  /* 0x000000001a1c7229 */ /* 0x000fd4000000001c */
[----:B------:R-:W-:-:S07]  /*2200*/  IMAD.MOV.U32 R32, RZ, RZ, R29 ;  /* 0x000000ffff207224 */ /* 0x000fce00078e001d */
[----:B------:R-:W-:Y:S05]  /*2210*/  WARPSYNC.COLLECTIVE R18, `(.L_x_54) ;  /* 0x0000000012087348 */ /* 0x000fea0003c00000 */
[----:B------:R0:W1:Y:S02]  /*2220*/  SHFL.DOWN P1, R31, R32, R21, R19 ;  /* 0x08000015201f7389 */ /* 0x0000640000020013 */
[----:B01----:R-:W-:Y:S05]  /*2230*/  ENDCOLLECTIVE ;  /* 0x000000000000791b */ /* 0x003fea0003800000 */
.L_x_54:
[----:B------:R-:W-:Y:S01]  /*2240*/  MOV R32, R28 ;  /* 0x0000001c00207202 */ /* 0x000fe20000000f00 */
[----:B------:R-:W-:-:S07]  /*2250*/  IMAD.MOV.U32 R23, RZ, RZ, R31 ;  /* 0x000000ffff177224 */ /* 0x000fce00078e001f */
[----:B------:R-:W-:Y:S05]  /*2260*/  WARPSYNC.COLLECTIVE R18, `(.L_x_55) ;  /* 0x0000000012087348 */ /* 0x000fea0003c00000 */
[----:B------:R0:W1:Y:S02]  /*2270*/  SHFL.DOWN P1, R31, R32, R21, R19 ;  /* 0x08000015201f7389 */ /* 0x0000640000020013 */
[----:B01----:R-:W-:Y:S05]  /*2280*/  ENDCOLLECTIVE ;  /* 0x000000000000791b */ /* 0x003fea0003800000 */
.L_x_55:
[----:B------:R-:W-:Y:S02]  /*2290*/  IMAD.MOV.U32 R21, RZ, RZ, 0x1 ;  /* 0x00000001ff157424 */ /* 0x000fe400078e00ff */
[----:B------:R-:W-:-:S06]  /*22a0*/  IMAD.MOV.U32 R22, RZ, RZ, R31 ;  /* 0x000000ffff167224 */ /* 0x000fcc00078e001f */
[----:B------:R-:W-:-:S10]  /*22b0*/  DADD R22, R28, R22 ;  /* 0x000000001c167229 */ /* 0x000fd40000000016 */
[----:B------:R-:W-:-:S07]  /*22c0*/  IMAD.MOV.U32 R32, RZ, RZ, R23 ;  /* 0x000000ffff207224 */ /* 0x000fce00078e0017 */
[----:B------:R-:W-:Y:S05]  /*22d0*/  WARPSYNC.COLLECTIVE R18, `(.L_x_56) ;  /* 0x0000000012087348 */ /* 0x000fea0003c00000 */
[----:B------:R0:W1:Y:S02]  /*22e0*/  SHFL.DOWN P1, R31, R32, R21, R19 ;  /* 0x08000015201f7389 */ /* 0x0000640000020013 */
[----:B01----:R-:W-:Y:S05]  /*22f0*/  ENDCOLLECTIVE ;  /* 0x000000000000791b */ /* 0x003fea0003800000 */
.L_x_56:
[----:B------:R-:W-:Y:S01]  /*2300*/  IMAD.MOV.U32 R32, RZ, RZ, R22 ;  /* 0x000000ffff207224 */ /* 0x000fe200078e0016 */
[----:B------:R-:W-:-:S07]  /*2310*/  MOV R24, R31 ;  /* 0x0000001f00187202 */ /* 0x000fce0000000f00 */
[----:B------:R-:W-:Y:S05]  /*2320*/  WARPSYNC.COLLECTIVE R18, `(.L_x_57) ;  /* 0x0000000012087348 */ /* 0x000fea0003c00000 */
[----:B------:R0:W1:Y:S02]  /*2330*/  SHFL.DOWN P1, R31, R32, R21, R19 ;  /* 0x08000015201f7389 */ /* 0x0000640000020013 */
[----:B01----:R-:W-:Y:S05]  /*2340*/  ENDCOLLECTIVE ;  /* 0x000000000000791b */ /* 0x003fea0003800000 */
.L_x_57:
[----:B------:R-:W-:Y:S05]  /*2350*/  BRA `(.L_x_58) ;  /* 0xffffffec00b47947 */ /* 0x000fea000383ffff */
.L_x_24:
[----:B------:R-:W-:Y:S01]  /*2360*/  HFMA2 R19, -RZ, RZ, 0, 1.847743988037109375e-06 ;  /* 0x0000001fff137431 */ /* 0x000fe200000001ff */
[----:B------:R-:W-:Y:S01]  /*2370*/  BSSY B0, `(.L_x_59) ;  /* 0x0000007000007945 */ /* 0x000fe20003800000 */
[----:B------:R-:W-:Y:S02]  /*2380*/  IMAD.MOV.U32 R32, RZ, RZ, R13 ;  /* 0x000000ffff207224 */ /* 0x000fe400078e000d */
[----:B------:R-:W-:Y:S02]  /*2390*/  IMAD.MOV.U32 R21, RZ, RZ, 0x10 ;  /* 0x00000010ff157424 */ /* 0x000fe400078e00ff */
[----:B------:R-:W-:-:S07]  /*23a0*/  IMAD.MOV.U32 R18, RZ, RZ, -0x1 ;  /* 0xffffffffff127424 */ /* 0x000fce00078e00ff */
[----:B01----:R-:W-:Y:S05]  /*23b0*/  WARPSYNC.COLLECTIVE R18, `(.L_x_60) ;  /* 0x0000000012087348 */ /* 0x003fea0003c00000 */
[----:B------:R2:W3:Y:S02]  /*23c0*/  SHFL.DOWN P1, R31, R32, R21, R19 ;  /* 0x08000015201f7389 */ /* 0x0004e40000020013 */
[----:B0123--:R-:W-:Y:S05]  /*23d0*/  ENDCOLLECTIVE ;  /* 0x000000000000791b */ /* 0x00ffea0003800000 */
.L_x_60:
[----:B------:R-:W-:Y:S05]  /*23e0*/  BSYNC B0 ;  /* 0x0000000000007941 */ /* 0x000fea0003800000 */
.L_x_59:
[----:B------:R-:W-:Y:S01]  /*23f0*/  IMAD.MOV.U32 R32, RZ, RZ, R12 ;  /* 0x000000ffff207224 */ /* 0x000fe200078e000c */
[----:B------:R-:W-:Y:S01]  /*2400*/  MOV R21, 0x10 ;  /* 0x0000001000157802 */ /* 0x000fe20000000f00 */
[----:B------:R-:W-:Y:S02]  /*2410*/  IMAD.MOV.U32 R19, RZ, RZ, 0x1f ;  /* 0x0000001fff137424 */ /* 0x000fe400078e00ff */
[----:B------:R-:W-:Y:S02]  /*2420*/  IMAD.MOV.U32 R18, RZ, RZ, -0x1 ;  /* 0xffffffffff127424 */ /* 0x000fe400078e00ff */
[----:B------:R-:W-:-:S07]  /*2430*/  IMAD.MOV.U32 R5, RZ, RZ, R31 ;  /* 0x000000ffff057224 */ /* 0x000fce00078e001f */
[----:B------:R-:W-:Y:S05]  /*2440*/  WARPSYNC.COLLECTIVE R18, `(.L_x_61) ;  /* 0x0000000012087348 */ /* 0x000fea0003c00000 */
[----:B------:R0:W1:Y:S02]  /*2450*/  SHFL.DOWN P1, R31, R32, R21, R19 ;  /* 0x08000015201f7389 */ /* 0x0000640000020013 */
[----:B01----:R-:W-:Y:S05]  /*2460*/  ENDCOLLECTIVE ;  /* 0x000000000000791b */ /* 0x003fea0003800000 */
.L_x_61:
[----:B------:R-:W-:Y:S02]  /*2470*/  IMAD.MOV.U32 R21, RZ, RZ, 0x8 ;  /* 0x00000008ff157424 */ /* 0x000fe400078e00ff */
[----:B------:R-:W-:-:S06]  /*2480*/  IMAD.MOV.U32 R4, RZ, RZ, R31 ;  /* 0x000000ffff047224 */ /* 0x000fcc00078e001f */
[----:B------:R-:W-:-:S10]  /*2490*/  DADD R4, R4, R12 ;  /* 0x0000000004047229 */ /* 0x000fd4000000000c */
[----:B------:R-:W-:-:S07]  /*24a0*/  MOV R32, R5 ;  /* 0x0000000500207202 */ /* 0x000fce0000000f00 */
[----:B------:R-:W-:Y:S05]  /*24b0*/  WARPSYNC.COLLECTIVE R18, `(.L_x_62) ;  /* 0x0000000012087348 */ /* 0x000fea0003c00000 */
[----:B------:R0:W1:Y:S02]  /*24c0*/  SHFL.DOWN P1, R31, R32, R21, R19 ;  /* 0x08000015201f7389 */ /* 0x0000640000020013 */
[----:B01----:R-:W-:Y:S05]  /*24d0*/  ENDCOLLECTIVE ;  /* 0x000000000000791b */ /* 0x003fea0003800000 */
.L_x_62:
[----:B------:R-:W-:Y:S02]  /*24e0*/  IMAD.MOV.U32 R32, RZ, RZ, R4 ;  /* 0x000000ffff207224 */ /* 0x000fe400078e0004 */
[----:B------:R-:W-:-:S07]  /*24f0*/  IMAD.MOV.U32 R7, RZ, RZ, R31 ;  /* 0x000000ffff077224 */ /* 0x000fce00078e001f */
[----:B------:R-:W-:Y:S05]  /*2500*/  WARPSYNC.COLLECTIVE R18, `(.L_x_63) ;  /* 0x0000000012087348 */ /* 0x000fea0003c00000 */
[----:B------:R0:W1:Y:S02]  /*2510*/  SHFL.DOWN P1, R31, R32, R21, R19 ;  /* 0x08000015201f7389 */ /* 0x0000640000020013 */
[----:B01----:R-:W-:Y:S05]  /*2520*/  ENDCOLLECTIVE ;  /* 0x000000000000791b */ /* 0x003fea0003800000 */
.L_x_63:
[----:B------:R-:W-:Y:S01]  /*2530*/  IMAD.MOV.U32 R21, RZ, RZ, 0x4 ;  /* 0x00000004ff157424 */ /* 0x000fe200078e00ff */
[----:B------:R-:W-:-:S06]  /*2540*/  MOV R6, R31 ;  /* 0x0000001f00067202 */ /* 0x000fcc0000000f00 */
[----:B------:R-:W-:-:S10]  /*2550*/  DADD R6, R4, R6 ;  /* 0x0000000004067229 */ /* 0x000fd40000000006 */
[----:B------:R-:W-:-:S07]  /*2560*/  IMAD.MOV.U32 R32, RZ, RZ, R7 ;  /* 0x000000ffff207224 */ /* 0x000fce00078e0007 */
[----:B------:R-:W-:Y:S05]  /*2570*/  WARPSYNC.COLLECTIVE R18, `(.L_x_64) ;  /* 0x0000000012087348 */ /* 0x000fea0003c00000 */
[----:B------:R0:W1:Y:S02]  /*2580*/  SHFL.DOWN P1, R31, R32, R21, R19 ;  /* 0x08000015201f7389 */ /* 0x0000640000020013 */
[----:B01----:R-:W-:Y:S05]  /*2590*/  ENDCOLLECTIVE ;  /* 0x000000000000791b */ /* 0x003fea0003800000 */
.L_x_64:
[----:B------:R-:W-:Y:S01]  /*25a0*/  MOV R32, R6 ;  /* 0x0000000600207202 */ /* 0x000fe20000000f00 */
[----:B------:R-:W-:-:S07]  /*25b0*/  IMAD.MOV.U32 R9, RZ, RZ, R31 ;  /* 0x000000ffff097224 */ /* 0x000fce00078e001f */
[----:B------:R-:W-:Y:S05]  /*25c0*/  WARPSYNC.COLLECTIVE R18, `(.L_x_65) ;  /* 0x0000000012087348 */ /* 0x000fea0003c00000 */
[----:B------:R0:W1:Y:S02]  /*25d0*/  SHFL.DOWN P1, R31, R32, R21, R19 ;  /* 0x08000015201f7389 */ /* 0x0000640000020013 */
[----:B01----:R-:W-:Y:S05]  /*25e0*/  ENDCOLLECTIVE ;  /* 0x000000000000791b */ /* 0x003fea0003800000 */
.L_x_65:
[----:B------:R-:W-:Y:S02]  /*25f0*/  IMAD.MOV.U32 R21, RZ, RZ, 0x2 ;  /* 0x00000002ff157424 */ /* 0x000fe400078e00ff */
[----:B------:R-:W-:-:S06]  /*2600*/  IMAD.MOV.U32 R8, RZ, RZ, R31 ;  /* 0x000000ffff087224 */ /* 0x000fcc00078e001f */
[----:B------:R-:W-:-:S10]  /*2610*/  DADD R8, R6, R8 ;  /* 0x0000000006087229 */ /* 0x000fd40000000008 */
[----:B------:R-:W-:-:S07]  /*2620*/  IMAD.MOV.U32 R32, RZ, RZ, R9 ;  /* 0x000000ffff207224 */ /* 0x000fce00078e0009 */
[----:B------:R-:W-:Y:S05]  /*2630*/  WARPSYNC.COLLECTIVE R18, `(.L_x_66) ;  /* 0x0000000012087348 */ /* 0x000fea0003c00000 */
[----:B------:R0:W1:Y:S02]  /*2640*/  SHFL.DOWN P1, R31, R32, R21, R19 ;  /* 0x08000015201f7389 */ /* 0x0000640000020013 */
[----:B01----:R-:W-:Y:S05]  /*2650*/  ENDCOLLECTIVE ;  /* 0x000000000000791b */ /* 0x003fea0003800000 */
.L_x_66:
[----:B------:R-:W-:Y:S01]  /*2660*/  IMAD.MOV.U32 R32, RZ, RZ, R8 ;  /* 0x000000ffff207224 */ /* 0x000fe200078e0008 */
[----:B------:R-:W-:-:S07]  /*2670*/  MOV R11, R31 ;  /* 0x0000001f000b7202 */ /* 0x000fce0000000f00 */
[----:B------:R-:W-:Y:S05]  /*2680*/  WARPSYNC.COLLECTIVE R18, `(.L_x_67) ;  /* 0x0000000012087348 */ /* 0x000fea0003c00000 */
[----:B------:R0:W1:Y:S02]  /*2690*/  SHFL.DOWN P1, R31, R32, R21, R19 ;  /* 0x08000015201f7389 */ /* 0x0000640000020013 */
[----:B01----:R-:W-:Y:S05]  /*26a0*/  ENDCOLLECTIVE ;  /* 0x000000000000791b */ /* 0x003fea0003800000 */
.L_x_67:
[----:B------:R-:W-:Y:S02]  /*26b0*/  IMAD.MOV.U32 R21, RZ, RZ, 0x1 ;  /* 0x00000001ff157424 */ /* 0x000fe400078e00ff */
[----:B------:R-:W-:-:S06]  /*26c0*/  IMAD.MOV.U32 R10, RZ, RZ, R31 ;  /* 0x000000ffff0a7224 */ /* 0x000fcc00078e001f */
[----:B------:R-:W-:-:S10]  /*26d0*/  DADD R10, R8, R10 ;  /* 0x00000000080a7229 */ /* 0x000fd4000000000a */
[----:B------:R-:W-:-:S07]  /*26e0*/  MOV R32, R11 ;  /* 0x0000000b00207202 */ /* 0x000fce0000000f00 */
[----:B------:R-:W-:Y:S05]  /*26f0*/  WARPSYNC.COLLECTIVE R18, `(.L_x_68) ;  /* 0x0000000012087348 */ /* 0x000fea0003c00000 */
[----:B------:R0:W1:Y:S02]  /*2700*/  SHFL.DOWN P1, R31, R32, R21, R19 ;  /* 0x08000015201f7389 */ /* 0x0000640000020013 */
[----:B01----:R-:W-:Y:S05]  /*2710*/  ENDCOLLECTIVE ;  /* 0x000000000000791b */ /* 0x003fea0003800000 */
.L_x_68:
[----:B------:R-:W-:Y:S01]  /*2720*/  MOV R32, R10 ;  /* 0x0000000a00207202 */ /* 0x000fe20000000f00 */
[----:B------:R-:W-:-:S07]  /*2730*/  IMAD.MOV.U32 R5, RZ, RZ, R31 ;  /* 0x000000ffff057224 */ /* 0x000fce00078e001f */
[----:B------:R-:W-:Y:S05]  /*2740*/  WARPSYNC.COLLECTIVE R18, `(.L_x_69) ;  /* 0x0000000012087348 */ /* 0x000fea0003c00000 */
[----:B------:R0:W1:Y:S02]  /*2750*/  SHFL.DOWN P1, R31, R32, R21, R19 ;  /* 0x08000015201f7389 */ /* 0x0000640000020013 */
[----:B01----:R-:W-:Y:S05]  /*2760*/  ENDCOLLECTIVE ;  /* 0x000000000000791b */ /* 0x003fea0003800000 */
.L_x_69:
[----:B------:R-:W-:Y:S01]  /*2770*/  IMAD.MOV.U32 R4, RZ, RZ, R31 ;  /* 0x000000ffff047224 */ /* 0x000fe200078e001f */
[----:B------:R-:W-:Y:S06]  /*2780*/  BRA `(.L_x_70) ;  /* 0xffffffec00547947 */ /* 0x000fec000383ffff */
.L_x_71:
[----:B------:R-:W-:-:S00]  /*2790*/  BRA `(.L_x_71) ;  /* 0xfffffffc00fc7947 */ /* 0x000fc0000383ffff */
[----:B------:R-:W-:-:S00]  /*27a0*/  NOP ;  /* 0x0000000000007918 */ /* 0x000fc00000000000 */
        /* <DEDUP_REMOVED lines=13> */
.L_x_278:


//--------------------- .text.popcount_weighted_keys_compressed_kernel --------------------------
	.section	.text.popcount_weighted_keys_compressed_kernel,"ax",@progbits
	.align	128
        .global         popcount_weighted_keys_compressed_kernel
        .type           popcount_weighted_keys_compressed_kernel,@function
        .size           popcount_weighted_keys_compressed_kernel,(.L_x_279 - popcount_weighted_keys_compressed_kernel)
        .other          popcount_weighted_keys_compressed_kernel,@"STO_CUDA_ENTRY STV_DEFAULT"
popcount_weighted_keys_compressed_kernel:
.text.popcount_weighted_keys_compressed_kernel:
[----:B------:R-:W-:Y:S01]  /*0000*/  LDC R1, c[0x0][0x37c] ;  /* 0x0000df00ff017b82 */ /* 0x000fe20000000800 */
[----:B------:R-:W0:Y:S01]  /*0010*/  S2R R30, SR_CTAID.X ;  /* 0x00000000001e7919 */ /* 0x000e220000002500 */
[----:B------:R-:W0:Y:S02]  /*0020*/  LDCU UR4, c[0x0][0x3bc] ;  /* 0x00007780ff0477ac */ /* 0x000e240008000800 */
[----:B0-----:R-:W-:-:S13]  /*0030*/  ISETP.GE.AND P0, PT, R30, UR4, PT ;  /* 0x000000041e007c0c */ /* 0x001fda000bf06270 */
[----:B------:R-:W-:Y:S05]  /*0040*/  @P0 EXIT ;  /* 0x000000000000094d */ /* 0x000fea0003800000 */
[----:B------:R-:W0:Y:S01]  /*0050*/  S2R R15, SR_TID.X ;  /* 0x00000000000f7919 */ /* 0x000e220000002100 */
[----:B------:R-:W0:Y:S01]  /*0060*/  LDCU UR4, c[0x0][0x390] ;  /* 0x00007200ff0477ac */ /* 0x000e220008000800 */
[----:B------:R-:W-:Y:S01]  /*0070*/  BSSY.RECONVERGENT B0, `(.L_x_72) ;  /* 0x0000012000007945 */ /* 0x000fe20003800200 */
[----:B------:R-:W1:Y:S01]  /*0080*/  LDCU.64 UR8, c[0x0][0x358] ;  /* 0x00006b00ff0877ac */ /* 0x000e620008000a00 */
[----:B0-----:R-:W-:-:S13]  /*0090*/  ISETP.GE.AND P0, PT, R15, UR4, PT ;  /* 0x000000040f007c0c */ /* 0x001fda000bf06270 */
[----:B-1----:R-:W-:Y:S05]  /*00a0*/  @P0 BRA `(.L_x_73) ;  /* 0x0000000000380947 */ /* 0x002fea0003800000 */
[----:B------:R-:W0:Y:S01]  /*00b0*/  S2R R3, SR_CgaCtaId ;  /* 0x0000000000037919 */ /* 0x000e220000008800 */
[----:B------:R-:W1:Y:S01]  /*00c0*/  LDC R6, c[0x0][0x360] ;  /* 0x0000d800ff067b82 */ /* 0x000e620000000800 */
[----:B------:R-:W-:Y:S01]  /*00d0*/  MOV R0, 0x400 ;  /* 0x0000040000007802 */ /* 0x000fe20000000f00 */
[----:B------:R-:W-:-:S04]  /*00e0*/  IMAD.MOV.U32 R7, RZ, RZ, R15 ;  /* 0x000000ffff077224 */ /* 0x000fc800078e000f */
[----:B------:R-:W-:Y:S02]  /*00f0*/  VIADD R0, R0, 0x300 ;  /* 0x0000030000007836 */ /* 0x000fe40000000000 */
[----:B------:R-:W2:Y:S03]  /*0100*/  LDC.64 R4, c[0x0][0x388] ;  /* 0x0000e200ff047b82 */ /* 0x000ea60000000a00 */
[----:B0-----:R-:W-:-:S07]  /*0110*/  LEA R0, R3, R0, 0x18 ;  /* 0x0000000003007211 */ /* 0x001fce00078ec0ff */
.L_x_74:
[----:B0-2---:R-:W-:-:S06]  /*0120*/  IMAD.WIDE R2, R7, 0x8, R4 ;  /* 0x0000000807027825 */ /* 0x005fcc00078e0204 */
[----:B------:R-:W2:Y:S01]  /*0130*/  LDG.E.64.CONSTANT R2, desc[UR8][R2.64] ;  /* 0x0000000802027981 */ /* 0x000ea2000c1e9b00 */
[----:B------:R-:W-:Y:S01]  /*0140*/  IMAD R9, R7, 0x8, R0 ;  /* 0x0000000807097824 */ /* 0x000fe200078e0200 */
[----:B-1----:R-:W-:-:S04]  /*0150*/  IADD3 R7, PT, PT, R6, R7, RZ ;  /* 0x0000000706077210 */ /* 0x002fc80007ffe0ff */
[----:B------:R-:W-:Y:S01]  /*0160*/  ISETP.GE.AND P0, PT, R7, UR4, PT ;  /* 0x0000000407007c0c */ /* 0x000fe2000bf06270 */
[----:B--2---:R0:W-:-:S12]  /*0170*/  STS.64 [R9], R2 ;  /* 0x0000000209007388 */ /* 0x0041d80000000a00 */
[----:B------:R-:W-:Y:S05]  /*0180*/  @!P0 BRA `(.L_x_74) ;  /* 0xfffffffc00e48947 */ /* 0x000fea000383ffff */
.L_x_73:
[----:B------:R-:W-:Y:S05]  /*0190*/  BSYNC.RECONVERGENT B0 ;  /* 0x0000000000007941 */ /* 0x000fea0003800200 */
.L_x_72:
[----:B------:R-:W1:Y:S01]  /*01a0*/  S2UR UR7, SR_CgaCtaId ;  /* 0x00000000000779c3 */ /* 0x000e620000008800 */
[----:B------:R-:W-:-:S07]  /*01b0*/  UMOV UR5, 0x400 ;  /* 0x0000040000057882 */ /* 0x000fce0000000000 */
[----:B------:R-:W-:Y:S01]  /*01c0*/  BAR.SYNC.DEFER_BLOCKING 0x0 ;  /* 0x0000000000007b1d */ /* 0x000fe20000010000 */
[----:B------:R-:W-:Y:S01]  /*01d0*/  UIADD3 UR6, UPT, UPT, UR5, 0x300, URZ ;  /* 0x0000030005067890 */ /* 0x000fe2000fffe0ff */
[----:B------:R-:W-:-:S03]  /*01e0*/  ISETP.NE.AND P0, PT, R15, RZ, PT ;  /* 0x000000ff0f00720c */ /* 0x000fc60003f05270 */
[----:B-1----:R-:W-:-:S04]  /*01f0*/  ULEA UR6, UR7, UR6, 0x18 ;  /* 0x0000000607067291 */ /* 0x002fc8000f8ec0ff */
[----:B------:R-:W-:-:S07]  /*0200*/  ULEA UR4, UR4, UR6, 0x3 ;  /* 0x0000000604047291 */ /* 0x000fce000f8e18ff */
[----:B------:R-:W1:Y:S02]  /*0210*/  LDCU UR6, c[0x0][0x394] ;  /* 0x00007280ff0677ac */ /* 0x000e640008000800 */
[----:B------:R-:W-:Y:S01]  /*0220*/  @!P0 STS.64 [UR4], RZ ;  /* 0x000000ffff008988 */ /* 0x000fe20008000a04 */
[----:B-1----:R-:W-:Y:S01]  /*0230*/  UISETP.GE.AND UP0, UPT, UR6, 0x1, UPT ;  /* 0x000000010600788c */ /* 0x002fe2000bf06270 */
[----:B------:R-:W-:Y:S08]  /*0240*/  BAR.SYNC.DEFER_BLOCKING 0x0 ;  /* 0x0000000000007b1d */ /* 0x000ff00000010000 */
[----:B------:R-:W-:Y:S05]  /*0250*/  BRA.U !UP0, `(.L_x_75) ;  /* 0x00000005087c7547 */ /* 0x000fea000b800000 */
[----:B------:R-:W1:Y:S01]  /*0260*/  LDCU UR10, c[0x0][0x360] ;  /* 0x00006c00ff0a77ac */ /* 0x000e620008000800 */
[----:B------:R-:W-:Y:S01]  /*0270*/  IMAD.MOV.U32 R0, RZ, RZ, RZ ;  /* 0x000000ffff007224 */ /* 0x000fe200078e00ff */
[----:B------:R-:W-:-:S04]  /*0280*/  UIADD3 UR5, UPT, UPT, UR5, 0x100, URZ ;  /* 0x0000010005057890 */ /* 0x000fc8000fffe0ff */
[----:B------:R-:W-:-:S06]  /*0290*/  ULEA UR5, UR7, UR5, 0x18 ;  /* 0x0000000507057291 */ /* 0x000fcc000f8ec0ff */
[C---:B0-----:R-:W-:Y:S02]  /*02a0*/  LEA.HI R2, R15.reuse, UR5, RZ, 0x1e ;  /* 0x000000050f027c11 */ /* 0x041fe4000f8ff0ff */
[----:B------:R-:W-:Y:S01]  /*02b0*/  LEA R3, R15, UR5, 0x3 ;  /* 0x000000050f037c11 */ /* 0x000fe2000f8e18ff */
[----:B-1----:R-:W-:-:S06]  /*02c0*/  USHF.R.U32.HI UR6, URZ, 0x5, UR10 ;  /* 0x00000005ff067899 */ /* 0x002fcc000801160a */
[----:B------:R-:W-:-:S13]  /*02d0*/  ISETP.GE.U32.AND P0, PT, R15, UR6, PT ;  /* 0x000000060f007c0c */ /* 0x000fda000bf06070 */
.L_x_81:
        /* <DEDUP_REMOVED lines=13> */
.L_x_78:
        /* <DEDUP_REMOVED lines=19> */
.L_x_77:
[----:B------:R-:W-:Y:S05]  /*04e0*/  BSYNC.RECONVERGENT B0 ;  /* 0x0000000000007941 */ /* 0x000fea0003800200 */
.L_x_76:
        /* <DEDUP_REMOVED lines=43> */
.L_x_107:
[----:B------:R-:W-:Y:S01]  /*07a0*/  @!P2 LEA R11, R0, UR4, 0x3 ;  /* 0x00000004000bac11 */ /* 0x000fe2000f8e18ff */
[----:B--23--:R-:W-:-:S04]  /*07b0*/  DADD R6, R4, R6 ;  /* 0x0000000004067229 */ /* 0x00cfc80000000006 */
[----:B------:R-:W2:Y:S04]  /*07c0*/  @!P2 LDS.64 R8, [R11] ;  /* 0x000000000b08a984 */ /* 0x000ea80000000a00 */
[----:B--2---:R-:W-:-:S07]  /*07d0*/  @!P2 DADD R8, R6, R8 ;  /* 0x000000000608a229 */ /* 0x004fce0000000008 */
[----:B------:R2:W-:Y:S04]  /*07e0*/  @!P2 STS.64 [R11+0x8], R8 ;  /* 0x000008080b00a388 */ /* 0x0005e80000000a00 */
.L_x_79:
[----:B------:R-:W-:Y:S05]  /*07f0*/  WARPSYNC.ALL ;  /* 0x0000000000007948 */ /* 0x000fea0003800000 */
[----:B------:R-:W3:Y:S01]  /*0800*/  LDCU UR5, c[0x0][0x394] ;  /* 0x00007280ff0577ac */ /* 0x000ee20008000800 */
[----:B------:R-:W-:Y:S01]  /*0810*/  VIADD R0, R0, 0x1 ;  /* 0x0000000100007836 */ /* 0x000fe20000000000 */
[----:B------:R-:W-:Y:S04]  /*0820*/  BAR.SYNC.DEFER_BLOCKING 0x0 ;  /* 0x0000000000007b1d */ /* 0x000fe80000010000 */
[----:B---3--:R-:W-:-:S13]  /*0830*/  ISETP.NE.AND P1, PT, R0, UR5, PT ;  /* 0x0000000500007c0c */ /* 0x008fda000bf25270 */
[----:B------:R-:W-:Y:S05]  /*0840*/  @P1 BRA `(.L_x_81) ;  /* 0xfffffff800a41947 */ /* 0x000fea000383ffff */
.L_x_75:
[----:B------:R-:W3:Y:S01]  /*0850*/  LDCU UR4, c[0x0][0x3b8] ;  /* 0x00007700ff0477ac */ /* 0x000ee20008000800 */
[----:B------:R-:W-:Y:S01]  /*0860*/  CS2R R20, SRZ ;  /* 0x0000000000147805 */ /* 0x000fe2000001ff00 */
[----:B---3--:R-:W-:-:S09]  /*0870*/  UISETP.GE.AND UP0, UPT, UR4, 0x1, UPT ;  /* 0x000000010400788c */ /* 0x008fd2000bf06270 */
[----:B------:R-:W-:Y:S05]  /*0880*/  BRA.U !UP0, `(.L_x_82) ;  /* 0x0000000908a07547 */ /* 0x000fea000b800000 */
[----:B------:R-:W3:Y:S01]  /*0890*/  S2UR UR6, SR_CgaCtaId ;  /* 0x00000000000679c3 */ /* 0x000ee20000008800 */
[----:B------:R-:W-:Y:S01]  /*08a0*/  UMOV UR5, 0x400 ;  /* 0x0000040000057882 */ /* 0x000fe20000000000 */
[----:B------:R-:W-:Y:S01]  /*08b0*/  BSSY B1, `(.L_x_82) ;  /* 0x00000a5000017945 */ /* 0x000fe20003800000 */
[----:B------:R-:W-:Y:S01]  /*08c0*/  UIADD3 UR4, UPT, UPT, UR5, 0x200, URZ ;  /* 0x0000020005047890 */ /* 0x000fe2000fffe0ff */
[----:B------:R-:W-:Y:S01]  /*08d0*/  IMAD.MOV.U32 R10, RZ, RZ, RZ ;  /* 0x000000ffff0a7224 */ /* 0x000fe200078e00ff */
[----:B------:R-:W-:Y:S01]  /*08e0*/  UIADD3 UR5, UPT, UPT, UR5, 0x300, URZ ;  /* 0x0000030005057890 */ /* 0x000fe2000fffe0ff */
[----:B------:R-:W-:Y:S02]  /*08f0*/  CS2R R20, SRZ ;  /* 0x0000000000147805 */ /* 0x000fe4000001ff00 */
[----:B0-2---:R-:W0:Y:S01]  /*0900*/  LDC R9, c[0x0][0x360] ;  /* 0x0000d800ff097b82 */ /* 0x005e220000000800 */
[----:B---3--:R-:W-:Y:S02]  /*0910*/  ULEA UR4, UR6, UR4, 0x18 ;  /* 0x0000000406047291 */ /* 0x008fe4000f8ec0ff */
[----:B------:R-:W-:-:S04]  /*0920*/  ULEA UR5, UR6, UR5, 0x18 ;  /* 0x0000000506057291 */ /* 0x000fc8000f8ec0ff */
[C---:B------:R-:W-:Y:S02]  /*0930*/  LEA.HI R8, R15.reuse, UR4, RZ, 0x1e ;  /* 0x000000040f087c11 */ /* 0x040fe4000f8ff0ff */
[----:B0-----:R-:W-:Y:S02]  /*0940*/  SHF.R.U32.HI R0, RZ, 0x5, R9 ;  /* 0x00000005ff007819 */ /* 0x001fe40000011609 */
[C---:B------:R-:W-:Y:S02]  /*0950*/  LEA R7, R15.reuse, UR4, 0x3 ;  /* 0x000000040f077c11 */ /* 0x040fe4000f8e18ff */
[C---:B------:R-:W-:Y:S02]  /*0960*/  ISETP.GE.U32.AND P3, PT, R15.reuse, R0, PT ;  /* 0x000000000f00720c */ /* 0x040fe40003f66070 */
[----:B------:R-:W-:-:S11]  /*0970*/  LEA R6, R15, UR5, 0x3 ;  /* 0x000000050f067c11 */ /* 0x000fd6000f8e18ff */
.L_x_95:
[----:B0-----:R-:W0:Y:S01]  /*0980*/  LDCU UR10, c[0x0][0x3b8] ;  /* 0x00007700ff0a77ac */ /* 0x001e220008000800 */
[----:B------:R-:W-:Y:S01]  /*0990*/  MOV R11, RZ ;  /* 0x000000ff000b7202 */ /* 0x000fe20000000f00 */
[----:B-1----:R-:W1:Y:S02]  /*09a0*/  LDCU.128 UR4, c[0x0][0x3a0] ;  /* 0x00007400ff0477ac */ /* 0x002e640008000c00 */
[----:B0-----:R-:W-:-:S03]  /*09b0*/  IMAD.WIDE.U32 R2, R30, UR10, R10 ;  /* 0x0000000a1e027c25 */ /* 0x001fc6000f8e000a */
[----:B-1----:R-:W-:-:S04]  /*09c0*/  LEA R4, P0, R2, UR6, 0x2 ;  /* 0x0000000602047c11 */ /* 0x002fc8000f8010ff */
[C-C-:B------:R-:W-:Y:S01]  /*09d0*/  LEA.HI.X R5, R2.reuse, UR7, R3.reuse, 0x2, P0 ;  /* 0x0000000702057c11 */ /* 0x140fe200080f1403 */
[----:B------:R-:W0:Y:S05]  /*09e0*/  LDCU.64 UR6, c[0x0][0x3b0] ;  /* 0x00007600ff0677ac */ /* 0x000e2a0008000a00 */
[----:B------:R-:W2:Y:S01]  /*09f0*/  LDG.E.CONSTANT R5, desc[UR8][R4.64] ;  /* 0x0000000804057981 */ /* 0x000ea2000c1e9900 */
[C---:B------:R-:W-:Y:S01]  /*0a00*/  IMAD.SHL.U32 R18, R2.reuse, 0x8, RZ ;  /* 0x0000000802127824 */ /* 0x040fe200078e00ff */
[----:B------:R-:W-:Y:S01]  /*0a10*/  SHF.L.U64.HI R2, R2, 0x3, R3 ;  /* 0x0000000302027819 */ /* 0x000fe20000010203 */
[----:B------:R-:W-:Y:S01]  /*0a20*/  VIADD R10, R10, 0x1 ;  /* 0x000000010a0a7836 */ /* 0x000fe20000000000 */
[----:B------:R-:W-:Y:S02]  /*0a30*/  BSSY B0, `(.L_x_83) ;  /* 0x000008b000007945 */ /* 0x000fe40003800000 */
[----:B------:R-:W-:-:S02]  /*0a40*/  IADD3 R12, P1, PT, R18, UR4, RZ ;  /* 0x00000004120c7c10 */ /* 0x000fc4000ff3e0ff */
[----:B------:R-:W-:Y:S02]  /*0a50*/  ISETP.NE.AND P4, PT, R10, UR10, PT ;  /* 0x0000000a0a007c0c */ /* 0x000fe4000bf85270 */
        /* <DEDUP_REMOVED lines=8> */
[----:B------:R-:W-:Y:S02]  /*0ae0*/  HFMA2 R2, -RZ, RZ, 0, 0 ;  /* 0x00000000ff027431 */ /* 0x000fe400000001ff */
[----:B------:R-:W-:Y:S01]  /*0af0*/  IMAD.MOV.U32 R4, RZ, RZ, RZ ;  /* 0x000000ffff047224 */ /* 0x000fe200078e00ff */
[----:B--2---:R-:W-:-:S04]  /*0b00*/  LEA R16, P0, R12, UR4, 0x3 ;  /* 0x000000040c107c11 */ /* 0x004fc8000f8018ff */
[----:B------:R-:W-:-:S09]  /*0b10*/  LEA.HI.X R17, R12, UR5, R13, 0x3, P0 ;  /* 0x000000050c117c11 */ /* 0x000fd200080f1c0d */
.L_x_94:
[C---:B------:R-:W-:Y:S01]  /*0b20*/  IMAD.WIDE R12, R4.reuse, 0x8, R16 ;  /* 0x00000008040c7825 */ /* 0x040fe200078e0210 */
[----:B0-----:R-:W0:Y:S01]  /*0b30*/  S2UR UR6, SR_CgaCtaId ;  /* 0x00000000000679c3 */ /* 0x001e220000008800 */
[----:B-1----:R-:W1:Y:S04]  /*0b40*/  LDCU UR4, c[0x0][0x390] ;  /* 0x00007200ff0477ac */ /* 0x002e680008000800 */
[----:B------:R-:W2:Y:S01]  /*0b50*/  LDG.E.64.CONSTANT R12, desc[UR8][R12.64] ;  /* 0x000000080c0c7981 */ /* 0x000ea2000c1e9b00 */
[----:B------:R-:W3:Y:S01]  /*0b60*/  LDCU UR7, c[0x0][0x394] ;  /* 0x00007280ff0777ac */ /* 0x000ee20008000800 */
[----:B------:R-:W-:Y:S01]  /*0b70*/  VIADD R4, R4, 0x1 ;  /* 0x0000000104047836 */ /* 0x000fe20000000000 */
[----:B------:R-:W-:Y:S02]  /*0b80*/  UMOV UR5, 0x400 ;  /* 0x0000040000057882 */ /* 0x000fe40000000000 */
[----:B------:R-:W-:-:S04]  /*0b90*/  UIADD3 UR5, UPT, UPT, UR5, 0x300, URZ ;  /* 0x0000030005057890 */ /* 0x000fc8000fffe0ff */
[----:B0-----:R-:W-:-:S04]  /*0ba0*/  ULEA UR5, UR6, UR5, 0x18 ;  /* 0x0000000506057291 */ /* 0x001fc8000f8ec0ff */
[----:B-1----:R-:W-:Y:S01]  /*0bb0*/  ULEA UR4, UR4, UR5, 0x3 ;  /* 0x0000000504047291 */ /* 0x002fe2000f8e18ff */
[C---:B--2---:R-:W-:Y:S02]  /*0bc0*/  LOP3.LUT R0, R12.reuse, 0x1, RZ, 0xc0, !PT ;  /* 0x000000010c007812 */ /* 0x044fe400078ec0ff */
[----:B------:R-:W-:Y:S02]  /*0bd0*/  SHF.R.U64 R3, R12, 0x1, R13 ;  /* 0x000000010c037819 */ /* 0x000fe4000000120d */
[----:B------:R-:W-:Y:S02]  /*0be0*/  ISETP.NE.U32.AND P0, PT, R0, 0x1, PT ;  /* 0x000000010000780c */ /* 0x000fe40003f05070 */
[----:B------:R-:W-:Y:S02]  /*0bf0*/  ISETP.LT.U32.AND P1, PT, R12, RZ, PT ;  /* 0x000000ff0c00720c */ /* 0x000fe40003f21070 */
[----:B------:R-:W-:-:S04]  /*0c00*/  ISETP.NE.U32.AND.EX P0, PT, RZ, RZ, PT, P0 ;  /* 0x000000ffff00720c */ /* 0x000fc80003f05100 */
[----:B------:R-:W-:-:S13]  /*0c10*/  ISETP.NE.OR P0, PT, R15, RZ, P0 ;  /* 0x000000ff0f00720c */ /* 0x000fda0000705670 */
[C---:B---3--:R-:W-:Y:S02]  /*0c20*/  @!P0 VIADDMNMX R0, R2.reuse, R3, UR7, PT ;  /* 0x0000000702008e46 */ /* 0x048fe4000b800103 */
[C---:B------:R-:W-:Y:S01]  /*0c30*/  @!P0 LEA R24, R2.reuse, UR4, 0x3 ;  /* 0x0000000402188c11 */ /* 0x040fe2000f8e18ff */
[----:B------:R-:W-:Y:S01]  /*0c40*/  IMAD.IADD R2, R2, 0x1, R3 ;  /* 0x0000000102027824 */ /* 0x000fe200078e0203 */
[----:B------:R-:W-:-:S04]  /*0c50*/  @!P0 LEA R0, R0, UR4, 0x3 ;  /* 0x0000000400008c11 */ /* 0x000fc8000f8e18ff */
        /* <DEDUP_REMOVED lines=10> */
.L_x_93:
[----:B0-----:R-:W0:Y:S01]  /*0d00*/  LDC R14, c[0x0][0x390] ;  /* 0x0000e400ff0e7b82 */ /* 0x001e220000000800 */
[----:B------:R-:W-:Y:S01]  /*0d10*/  BSSY.RECONVERGENT B2, `(.L_x_86) ;  /* 0x000001e000027945 */ /* 0x000fe20003800200 */
[C---:B------:R-:W-:Y:S02]  /*0d20*/  LOP3.LUT P0, RZ, R15.reuse, 0x1f, RZ, 0xc0, !PT ;  /* 0x0000001f0fff7812 */ /* 0x040fe4000780c0ff */
[----:B------:R-:W-:Y:S02]  /*0d30*/  CS2R R24, SRZ ;  /* 0x0000000000187805 */ /* 0x000fe4000001ff00 */
[----:B0-----:R-:W-:-:S13]  /*0d40*/  ISETP.GE.AND P1, PT, R15, R14, PT ;  /* 0x0000000e0f00720c */ /* 0x001fda0003f26270 */
[----:B-1----:R-:W-:Y:S05]  /*0d50*/  @P1 BRA `(.L_x_87) ;  /* 0x0000000000641947 */ /* 0x002fea0003800000 */
[----:B------:R-:W-:-:S06]  /*0d60*/  IMAD.WIDE R12, R4, 0x8, R16 ;  /* 0x00000008040c7825 */ /* 0x000fcc00078e0210 */
[----:B------:R-:W5:Y:S01]  /*0d70*/  LDG.E.64.CONSTANT R12, desc[UR8][R12.64] ;  /* 0x000000080c0c7981 */ /* 0x000f62000c1e9b00 */
[--C-:B------:R-:W-:Y:S01]  /*0d80*/  SHF.R.S32.HI R23, RZ, 0x1f, R2.reuse ;  /* 0x0000001fff177819 */ /* 0x100fe20000011402 */
[----:B------:R-:W-:Y:S01]  /*0d90*/  IMAD.MOV.U32 R11, RZ, RZ, R15 ;  /* 0x000000ffff0b7224 */ /* 0x000fe200078e000f */
[----:B------:R-:W-:Y:S02]  /*0da0*/  MOV R34, R6 ;  /* 0x0000000600227202 */ /* 0x000fe40000000f00 */
[----:B------:R-:W-:Y:S01]  /*0db0*/  CS2R R24, SRZ ;  /* 0x0000000000187805 */ /* 0x000fe2000001ff00 */
[----:B------:R-:W-:-:S07]  /*0dc0*/  IMAD.MOV.U32 R22, RZ, RZ, R2 ;  /* 0x000000ffff167224 */ /* 0x000fce00078e0002 */
.L_x_88:
[----:B------:R-:W0:Y:S01]  /*0dd0*/  LDCU UR4, c[0x0][0x394] ;  /* 0x00007280ff0477ac */ /* 0x000e220008000800 */
[----:B------:R-:W1:Y:S01]  /*0de0*/  LDCU.64 UR6, c[0x0][0x380] ;  /* 0x00007000ff0677ac */ /* 0x000e620008000a00 */
[----:B0-----:R-:W-:-:S03]  /*0df0*/  IMAD.WIDE R26, R11, UR4, R22 ;  /* 0x000000040b1a7c25 */ /* 0x001fc6000f8e0216 */
[----:B-1----:R-:W-:-:S04]  /*0e00*/  LEA R32, P1, R26, UR6, 0x3 ;  /* 0x000000061a207c11 */ /* 0x002fc8000f8218ff */
[----:B------:R-:W-:Y:S02]  /*0e10*/  LEA.HI.X R33, R26, UR7, R27, 0x3, P1 ;  /* 0x000000071a217c11 */ /* 0x000fe400088f1c1b */
[----:B------:R0:W1:Y:S04]  /*0e20*/  LDS.64 R26, [R34] ;  /* 0x00000000221a7984 */ /* 0x0000680000000a00 */
[----:B------:R-:W2:Y:S01]  /*0e30*/  LDG.E.64.CONSTANT R28, desc[UR8][R32.64] ;  /* 0x00000008201c7981 */ /* 0x000ea2000c1e9b00 */
[C---:B------:R-:W-:Y:S01]  /*0e40*/  IADD3 R11, PT, PT, R9.reuse, R11, RZ ;  /* 0x0000000b090b7210 */ /* 0x040fe20007ffe0ff */
[----:B0-----:R-:W-:-:S03]  /*0e50*/  IMAD R34, R9, 0x8, R34 ;  /* 0x0000000809227824 */ /* 0x001fc600078e0222 */
[----:B------:R-:W-:Y:S02]  /*0e60*/  ISETP.GE.AND P1, PT, R11, R14, PT ;  /* 0x0000000e0b00720c */ /* 0x000fe40003f26270 */
[----:B--2--5:R-:W-:Y:S02]  /*0e70*/  LOP3.LUT R31, R28, R12, RZ, 0xc0, !PT ;  /* 0x0000000c1c1f7212 */ /* 0x024fe400078ec0ff */
[----:B------:R-:W-:Y:S02]  /*0e80*/  LOP3.LUT R35, R29, R13, RZ, 0xc0, !PT ;  /* 0x0000000d1d237212 */ /* 0x000fe400078ec0ff */
[----:B------:R-:W-:Y:S08]  /*0e90*/  POPC R28, R31 ;  /* 0x0000001f001c7309 */ /* 0x000ff00000000000 */
[----:B------:R-:W0:Y:S02]  /*0ea0*/  POPC R29, R35 ;  /* 0x00000023001d7309 */ /* 0x000e240000000000 */
[----:B0-----:R-:W-:-:S06]  /*0eb0*/  IMAD.IADD R28, R28, 0x1, R29 ;  /* 0x000000011c1c7824 */ /* 0x001fcc00078e021d */
[----:B------:R-:W1:Y:S02]  /*0ec0*/  I2F.F64.U32 R28, R28 ;  /* 0x0000001c001c7312 */ /* 0x000e640000201800 */
[----:B-1----:R-:W-:Y:S01]  /*0ed0*/  DFMA R24, R28, R26, R24 ;  /* 0x0000001a1c18722b */ /* 0x002fe20000000018 */
[----:B------:R-:W-:Y:S10]  /*0ee0*/  @!P1 BRA `(.L_x_88) ;  /* 0xfffffffc00b89947 */ /* 0x000ff4000383ffff */
.L_x_87:
[----:B------:R-:W-:Y:S05]  /*0ef0*/  BSYNC.RECONVERGENT B2 ;  /* 0x0000000000027941 */ /* 0x000fea0003800200 */
.L_x_86:
        /* <DEDUP_REMOVED lines=16> */
.L_x_119:
[----:B--2---:R-:W-:Y:S01]  /*1000*/  IMAD.MOV.U32 R12, RZ, RZ, R31 ;  /* 0x000000ffff0c7224 */ /* 0x004fe200078e001f */
[----:B------:R-:W-:Y:S05]  /*1010*/  WARPSYNC.ALL ;  /* 0x0000000000007948 */ /* 0x000fea0003800000 */
[----:B-1----:R-:W-:Y:S01]  /*1020*/  IMAD.MOV.U32 R13, RZ, RZ, R28 ;  /* 0x000000ffff0d7224 */ /* 0x002fe200078e001c */
[----:B------:R-:W-:Y:S01]  /*1030*/  BSSY B2, `(.L_x_90) ;  /* 0x000001c000027945 */ /* 0x000fe20003800000 */
[----:B------:R-:W-:-:S04]  /*1040*/  CS2R R22, SRZ ;  /* 0x0000000000167805 */ /* 0x000fc8000001ff00 */
[----:B------:R-:W-:-:S07]  /*1050*/  DADD R12, R24, R12 ;  /* 0x00000000180c7229 */ /* 0x000fce000000000c */
[----:B------:R1:W-:Y:S01]  /*1060*/  @!P0 STS.64 [R8], R12 ;  /* 0x0000000c08008388 */ /* 0x0003e20000000a00 */
[----:B------:R-:W-:Y:S01]  /*1070*/  BAR.SYNC.DEFER_BLOCKING 0x0 ;  /* 0x0000000000007b1d */ /* 0x000fe20000010000 */
[----:B------:R-:W-:-:S13]  /*1080*/  ISETP.GT.U32.AND P0, PT, R15, 0x1f, PT ;  /* 0x0000001f0f00780c */ /* 0x000fda0003f04070 */
[----:B-1----:R-:W-:Y:S05]  /*1090*/  @P0 BRA `(.L_x_91) ;  /* 0x0000000000540947 */ /* 0x002fea0003800000 */
[----:B------:R-:W-:Y:S01]  /*10a0*/  CS2R R22, SRZ ;  /* 0x0000000000167805 */ /* 0x000fe2000001ff00 */
[----:B------:R-:W-:-:S05]  /*10b0*/  UMOV UR4, 0xffffffff ;  /* 0xffffffff00047882 */ /* 0x000fca0000000000 */
[----:B------:R1:W2:Y:S01]  /*10c0*/  @!P3 LDS.64 R22, [R7] ;  /* 0x000000000716b984 */ /* 0x0002a20000000a00 */
[----:B------:R-:W-:Y:S05]  /*10d0*/  BRA.DIV UR4, `(.L_x_92) ;  /* 0x0000000e04887947 */ /* 0x000fea000b800000 */
[----:B0-2---:R-:W-:Y:S04]  /*10e0*/  SHFL.DOWN PT, R25, R23, 0x10, 0x1f ;  /* 0x0a001f0017197f89 */ /* 0x005fe800000e0000 */
        /* <DEDUP_REMOVED lines=11> */
[----:B------:R0:W2:Y:S04]  /*11a0*/  SHFL.DOWN PT, R24, R23, 0x1, 0x1f ;  /* 0x08201f0017187f89 */ /* 0x0000a800000e0000 */
[----:B------:R0:W3:Y:S02]  /*11b0*/  SHFL.DOWN PT, R31, R22, 0x1, 0x1f ;  /* 0x08201f00161f7f89 */ /* 0x0000e400000e0000 */
.L_x_130:
[----:B---3--:R-:W-:Y:S01]  /*11c0*/  MOV R12, R31 ;  /* 0x0000001f000c7202 */ /* 0x008fe20000000f00 */
[----:B--2---:R-:W-:-:S06]  /*11d0*/  IMAD.MOV.U32 R13, RZ, RZ, R24 ;  /* 0x000000ffff0d7224 */ /* 0x004fcc00078e0018 */
[----:B0-----:R-:W-:-:S11]  /*11e0*/  DADD R22, R22, R12 ;  /* 0x0000000016167229 */ /* 0x001fd6000000000c */
.L_x_91:
[----:B------:R-:W-:Y:S05]  /*11f0*/  BSYNC B2 ;  /* 0x0000000000027941 */ /* 0x000fea0003800000 */
.L_x_90:
[----:B------:R-:W2:Y:S01]  /*1200*/  LDCU UR4, c[0x0][0x394] ;  /* 0x00007280ff0477ac */ /* 0x000ea20008000800 */
[----:B------:R-:W-:Y:S01]  /*1210*/  VIADD R2, R2, 0x1 ;  /* 0x0000000102027836 */ /* 0x000fe20000000000 */
[----:B------:R-:W-:Y:S01]  /*1220*/  IADD3 R4, PT, PT, R4, 0x1, RZ ;  /* 0x0000000104047810 */ /* 0x000fe20007ffe0ff */
[----:B------:R-:W-:Y:S01]  /*1230*/  VIADD R0, R0, 0x1 ;  /* 0x0000000100007836 */ /* 0x000fe20000000000 */
[----:B------:R-:W-:Y:S01]  /*1240*/  DFMA R22, R18, R22, R20 ;  /* 0x000000161216722b */ /* 0x000fe20000000014 */
[----:B------:R-:W-:-:S03]  /*1250*/  ISETP.NE.AND P1, PT, R15, RZ, PT ;  /* 0x000000ff0f00720c */ /* 0x000fc60003f25270 */
[----:B------:R-:W-:-:S06]  /*1260*/  ISETP.LT.U32.AND P2, PT, R0, R3, PT ;  /* 0x000000030000720c */ /* 0x000fcc0003f41070 */
[----:B------:R-:W-:Y:S02]  /*1270*/  FSEL R20, R22, R20, !P1 ;  /* 0x0000001416147208 */ /* 0x000fe40004800000 */
[----:B------:R-:W-:Y:S02]  /*1280*/  FSEL R21, R23, R21, !P1 ;  /* 0x0000001517157208 */ /* 0x000fe40004800000 */
[----:B--2---:R-:W-:-:S04]  /*1290*/  ISETP.GE.AND P0, PT, R2, UR4, PT ;  /* 0x0000000402007c0c */ /* 0x004fc8000bf06270 */
[----:B------:R-:W-:-:S13]  /*12a0*/  ISETP.LT.AND P0, PT, R4, R5, !P0 ;  /* 0x000000050400720c */ /* 0x000fda0004701270 */
[----:B------:R-:W-:Y:S05]  /*12b0*/  @P0 BRA P2, `(.L_x_93) ;  /* 0xfffffff800900947 */ /* 0x000fea000103ffff */
.L_x_85:
[----:B------:R-:W-:-:S13]  /*12c0*/  ISETP.GE.AND P0, PT, R4, R5, PT ;  /* 0x000000050400720c */ /* 0x000fda0003f06270 */
[----:B------:R-:W-:Y:S05]  /*12d0*/  @!P0 BRA `(.L_x_94) ;  /* 0xfffffff800108947 */ /* 0x000fea000383ffff */
.L_x_84:
[----:B------:R-:W-:Y:S05]  /*12e0*/  BSYNC B0 ;  /* 0x0000000000007941 */ /* 0x000fea0003800000 */
.L_x_83:
[----:B------:R-:W-:Y:S05]  /*12f0*/  @P4 BRA `(.L_x_95) ;  /* 0xfffffff400a04947 */ /* 0x000fea000383ffff */
[----:B------:R-:W-:Y:S05]  /*1300*/  BSYNC B1 ;  /* 0x0000000000017941 */ /* 0x000fea0003800000 */
.L_x_82:
[----:B------:R-:W-:-:S03]  /*1310*/  UMOV UR4, 0xffffffff ;  /* 0xffffffff00047882 */ /* 0x000fc60000000000 */
[----:B------:R-:W-:Y:S05]  /*1320*/  BRA.DIV UR4, `(.L_x_96) ;  /* 0x0000000e04e87947 */ /* 0x000fea000b800000 */
[----:B0-----:R-:W-:Y:S04]  /*1330*/  SHFL.DOWN PT, R3, R21, 0x10, 0x1f ;  /* 0x0a001f0015037f89 */ /* 0x001fe800000e0000 */
[----:B------:R-:W0:Y:S02]  /*1340*/  SHFL.DOWN PT, R2, R20, 0x10, 0x1f ;  /* 0x0a001f0014027f89 */ /* 0x000e2400000e0000 */
[----:B0-----:R-:W-:-:S07]  /*1350*/  DADD R2, R2, R20 ;  /* 0x0000000002027229 */ /* 0x001fce0000000014 */
[----:B-1----:R-:W-:Y:S04]  /*1360*/  SHFL.DOWN PT, R5, R3, 0x8, 0x1f ;  /* 0x09001f0003057f89 */ /* 0x002fe800000e0000 */
[----:B------:R-:W0:Y:S02]  /*1370*/  SHFL.DOWN PT, R4, R2, 0x8, 0x1f ;  /* 0x09001f0002047f89 */ /* 0x000e2400000e0000 */
[----:B0-----:R-:W-:-:S07]  /*1380*/  DADD R4, R2, R4 ;  /* 0x0000000002047229 */ /* 0x001fce0000000004 */
[----:B------:R-:W0:Y:S04]  /*1390*/  SHFL.DOWN PT, R7, R5, 0x4, 0x1f ;  /* 0x08801f0005077f89 */ /* 0x000e2800000e0000 */
[----:B------:R-:W1:Y:S01]  /*13a0*/  SHFL.DOWN PT, R6, R4, 0x4, 0x1f ;  /* 0x08801f0004067f89 */ /* 0x000e6200000e0000 */
[----:B0-----:R-:W-:Y:S02]  /*13b0*/  IMAD.MOV.U32 R3, RZ, RZ, R7 ;  /* 0x000000ffff037224 */ /* 0x001fe400078e0007 */
[----:B-1----:R-:W-:-:S06]  /*13c0*/  IMAD.MOV.U32 R2, RZ, RZ, R6 ;  /* 0x000000ffff027224 */ /* 0x002fcc00078e0006 */
[----:B------:R-:W-:-:S07]  /*13d0*/  DADD R6, R4, R2 ;  /* 0x0000000004067229 */ /* 0x000fce0000000002 */
[----:B--2---:R-:W0:Y:S04]  /*13e0*/  SHFL.DOWN PT, R9, R7, 0x2, 0x1f ;  /* 0x08401f0007097f89 */ /* 0x004e2800000e0000 */
[----:B------:R-:W1:Y:S01]  /*13f0*/  SHFL.DOWN PT, R8, R6, 0x2, 0x1f ;  /* 0x08401f0006087f89 */ /* 0x000e6200000e0000 */
[----:B0-----:R-:W-:Y:S01]  /*1400*/  MOV R3, R9 ;  /* 0x0000000900037202 */ /* 0x001fe20000000f00 */
[----:B-1----:R-:W-:-:S06]  /*1410*/  IMAD.MOV.U32 R2, RZ, RZ, R8 ;  /* 0x000000ffff027224 */ /* 0x002fcc00078e0008 */
[----:B------:R-:W-:-:S07]  /*1420*/  DADD R8, R6, R2 ;  /* 0x0000000006087229 */ /* 0x000fce0000000002 */
[----:B------:R0:W1:Y:S04]  /*1430*/  SHFL.DOWN PT, R3, R9, 0x1, 0x1f ;  /* 0x08201f0009037f89 */ /* 0x00006800000e0000 */
[----:B------:R0:W2:Y:S02]  /*1440*/  SHFL.DOWN PT, R2, R8, 0x1, 0x1f ;  /* 0x08201f0008027f89 */ /* 0x0000a400000e0000 */
.L_x_142:
        /* <DEDUP_REMOVED lines=37> */
[----:B-12---:R-:W-:-:S07]  /*16a0*/  DADD R2, R10, R2 ;  /* 0x000000000a027229 */ /* 0x006fce0000000002 */
[----:B------:R-:W1:Y:S01]  /*16b0*/  LDC.64 R6, c[0x0][0x3c8] ;  /* 0x0000f200ff067b82 */ /* 0x000e620000000a00 */
[----:B---3--:R-:W-:Y:S01]  /*16c0*/  DMUL R2, R2, R4 ;  /* 0x0000000402027228 */ /* 0x008fe20000000000 */
[----:B-1----:R-:W-:-:S06]  /*16d0*/  IMAD.WIDE.U32 R30, R30, 0x8, R6 ;  /* 0x000000081e1e7825 */ /* 0x002fcc00078e0006 */
[----:B------:R-:W-:Y:S01]  /*16e0*/  STG.E.64 desc[UR8][R30.64], R2 ;  /* 0x000000021e007986 */ /* 0x000fe2000c101b08 */
[----:B------:R-:W-:Y:S05]  /*16f0*/  EXIT ;  /* 0x000000000000794d */ /* 0x000fea0003800000 */
.L_x_80:
[----:B-1----:R-:W-:Y:S01]  /*1700*/  IMAD.MOV.U32 R14, RZ, RZ, R5 ;  /* 0x000000ffff0e7224 */ /* 0x002fe200078e0005 */
[----:B------:R-:W-:Y:S01]  /*1710*/  MOV R12, 0x1f ;  /* 0x0000001f000c7802 */ /* 0x000fe20000000f00 */
[----:B------:R-:W-:Y:S02]  /*1720*/  IMAD.MOV.U32 R13, RZ, RZ, 0x10 ;  /* 0x00000010ff0d7424 */ /* 0x000fe400078e00ff */
[----:B------:R-:W-:-:S07]  /*1730*/  IMAD.MOV.U32 R11, RZ, RZ, -0x1 ;  /* 0xffffffffff0b7424 */ /* 0x000fce00078e00ff */
[----:B0-----:R-:W-:Y:S05]  /*1740*/  WARPSYNC.COLLECTIVE R11, `(.L_x_97) ;  /* 0x000000000b087348 */ /* 0x001fea0003c00000 */
[----:B------:R1:W2:Y:S02]  /*1750*/  SHFL.DOWN P1, R31, R14, R13, R12 ;  /* 0x0800000d0e1f7389 */ /* 0x0002a4000002000c */
[----:B012---:R-:W-:Y:S05]  /*1760*/  ENDCOLLECTIVE ;  /* 0x000000000000791b */ /* 0x007fea0003800000 */
.L_x_97:
[----:B------:R-:W-:Y:S02]  /*1770*/  IMAD.MOV.U32 R14, RZ, RZ, R4 ;  /* 0x000000ffff0e7224 */ /* 0x000fe400078e0004 */
[----:B------:R-:W-:-:S07]  /*1780*/  IMAD.MOV.U32 R7, RZ, RZ, R31 ;  /* 0x000000ffff077224 */ /* 0x000fce00078e001f */
[----:B------:R-:W-:Y:S05]  /*1790*/  WARPSYNC.COLLECTIVE R11, `(.L_x_98) ;  /* 0x000000000b087348 */ /* 0x000fea0003c00000 */
[----:B------:R0:W1:Y:S02]  /*17a0*/  SHFL.DOWN P1, R31, R14, R13, R12 ;  /* 0x0800000d0e1f7389 */ /* 0x000064000002000c */
[----:B01----:R-:W-:Y:S05]  /*17b0*/  ENDCOLLECTIVE ;  /* 0x000000000000791b */ /* 0x003fea0003800000 */
.L_x_98:
[----:B------:R-:W-:Y:S01]  /*17c0*/  IMAD.MOV.U32 R13, RZ, RZ, 0x8 ;  /* 0x00000008ff0d7424 */ /* 0x000fe200078e00ff */
[----:B------:R-:W-:-:S06]  /*17d0*/  MOV R6, R31 ;  /* 0x0000001f00067202 */ /* 0x000fcc0000000f00 */
[----:B------:R-:W-:-:S10]  /*17e0*/  DADD R6, R6, R4 ;  /* 0x0000000006067229 */ /* 0x000fd40000000004 */
[----:B------:R-:W-:-:S07]  /*17f0*/  IMAD.MOV.U32 R14, RZ, RZ, R7 ;  /* 0x000000ffff0e7224 */ /* 0x000fce00078e0007 */
[----:B------:R-:W-:Y:S05]  /*1800*/  WARPSYNC.COLLECTIVE R11, `(.L_x_99) ;  /* 0x000000000b087348 */ /* 0x000fea0003c00000 */
[----:B------:R0:W1:Y:S02]  /*1810*/  SHFL.DOWN P1, R31, R14, R13, R12 ;  /* 0x0800000d0e1f7389 */ /* 0x000064000002000c */
[----:B01----:R-:W-:Y:S05]  /*1820*/  ENDCOLLECTIVE ;  /* 0x000000000000791b */ /* 0x003fea0003800000 */
.L_x_99:
[----:B------:R-:W-:Y:S01]  /*1830*/  MOV R14, R6 ;  /* 0x00000006000e7202 */ /* 0x000fe20000000f00 */
[----:B------:R-:W-:-:S07]  /*1840*/  IMAD.MOV.U32 R9, RZ, RZ, R31 ;  /* 0x000000ffff097224 */ /* 0x000fce00078e001f */
[----:B------:R-:W-:Y:S05]  /*1850*/  WARPSYNC.COLLECTIVE R11, `(.L_x_100) ;  /* 0x000000000b087348 */ /* 0x000fea0003c00000 */
[----:B------:R0:W1:Y:S02]  /*1860*/  SHFL.DOWN P1, R31, R14, R13, R12 ;  /* 0x0800000d0e1f7389 */ /* 0x000064000002000c */
[----:B01----:R-:W-:Y:S05]  /*1870*/  ENDCOLLECTIVE ;  /* 0x000000000000791b */ /* 0x003fea0003800000 */
.L_x_100:
[----:B------:R-:W-:Y:S02]  /*1880*/  IMAD.MOV.U32 R13, RZ, RZ, 0x4 ;  /* 0x00000004ff0d7424 */ /* 0x000fe400078e00ff */
[----:B------:R-:W-:-:S06]  /*1890*/  IMAD.MOV.U32 R8, RZ, RZ, R31 ;  /* 0x000000ffff087224 */ /* 0x000fcc00078e001f */
[----:B------:R-:W-:-:S10]  /*18a0*/  DADD R8, R6, R8 ;  /* 0x0000000006087229 */ /* 0x000fd40000000008 */
[----:B------:R-:W-:-:S07]  /*18b0*/  IMAD.MOV.U32 R14, RZ, RZ, R9 ;  /* 0x000000ffff0e7224 */ /* 0x000fce00078e0009 */
[----:B------:R-:W-:Y:S05]  /*18c0*/  WARPSYNC.COLLECTIVE R11, `(.L_x_101) ;  /* 0x000000000b087348 */ /* 0x000fea0003c00000 */
[----:B------:R0:W1:Y:S02]  /*18d0*/  SHFL.DOWN P1, R31, R14, R13, R12 ;  /* 0x0800000d0e1f7389 */ /* 0x000064000002000c */
[----:B01----:R-:W-:Y:S05]  /*18e0*/  ENDCOLLECTIVE ;  /* 0x000000000000791b */ /* 0x003fea0003800000 */
.L_x_101:
[----:B------:R-:W-:Y:S01]  /*18f0*/  IMAD.MOV.U32 R14, RZ, RZ, R8 ;  /* 0x000000ffff0e7224 */ /* 0x000fe200078e0008 */
[----:B------:R-:W-:-:S07]  /*1900*/  MOV R17, R31 ;  /* 0x0000001f00117202 */ /* 0x000fce0000000f00 */
[----:B------:R-:W-:Y:S05]  /*1910*/  WARPSYNC.COLLECTIVE R11, `(.L_x_102) ;  /* 0x000000000b087348 */ /* 0x000fea0003c00000 */
[----:B------:R0:W1:Y:S02]  /*1920*/  SHFL.DOWN P1, R31, R14, R13, R12 ;  /* 0x0800000d0e1f7389 */ /* 0x000064000002000c */
[----:B01----:R-:W-:Y:S05]  /*1930*/  ENDCOLLECTIVE ;  /* 0x000000000000791b */ /* 0x003fea0003800000 */
.L_x_102:
[----:B------:R-:W-:Y:S01]  /*1940*/  MOV R13, 0x2 ;  /* 0x00000002000d7802 */ /* 0x000fe20000000f00 */
[----:B------:R-:W-:-:S06]  /*1950*/  IMAD.MOV.U32 R16, RZ, RZ, R31 ;  /* 0x000000ffff107224 */ /* 0x000fcc00078e001f */
[----:B------:R-:W-:-:S10]  /*1960*/  DADD R16, R8, R16 ;  /* 0x0000000008107229 */ /* 0x000fd40000000010 */
[----:B------:R-:W-:-:S07]  /*1970*/  IMAD.MOV.U32 R14, RZ, RZ, R17 ;  /* 0x000000ffff0e7224 */ /* 0x000fce00078e0011 */
[----:B------:R-:W-:Y:S05]  /*1980*/  WARPSYNC.COLLECTIVE R11, `(.L_x_103) ;  /* 0x000000000b087348 */ /* 0x000fea0003c00000 */
[----:B------:R0:W1:Y:S02]  /*1990*/  SHFL.DOWN P1, R31, R14, R13, R12 ;  /* 0x0800000d0e1f7389 */ /* 0x000064000002000c */
[----:B01----:R-:W-:Y:S05]  /*19a0*/  ENDCOLLECTIVE ;  /* 0x000000000000791b */ /* 0x003fea0003800000 */
.L_x_103:
[----:B------:R-:W-:Y:S02]  /*19b0*/  IMAD.MOV.U32 R14, RZ, RZ, R16 ;  /* 0x000000ffff0e7224 */ /* 0x000fe400078e0010 */
[----:B------:R-:W-:-:S07]  /*19c0*/  IMAD.MOV.U32 R5, RZ, RZ, R31 ;  /* 0x000000ffff057224 */ /* 0x000fce00078e001f */
[----:B------:R-:W-:Y:S05]  /*19d0*/  WARPSYNC.COLLECTIVE R11, `(.L_x_104) ;  /* 0x000000000b087348 */ /* 0x000fea0003c00000 */
[----:B------:R0:W1:Y:S02]  /*19e0*/  SHFL.DOWN P1, R31, R14, R13, R12 ;  /* 0x0800000d0e1f7389 */ /* 0x000064000002000c */
[----:B01----:R-:W-:Y:S05]  /*19f0*/  ENDCOLLECTIVE ;  /* 0x000000000000791b */ /* 0x003fea0003800000 */
.L_x_104:
[----:B------:R-:W-:Y:S02]  /*1a00*/  IMAD.MOV.U32 R13, RZ, RZ, 0x1 ;  /* 0x00000001ff0d7424 */ /* 0x000fe400078e00ff */
[----:B------:R-:W-:-:S06]  /*1a10*/  IMAD.MOV.U32 R4, RZ, RZ, R31 ;  /* 0x000000ffff047224 */ /* 0x000fcc00078e001f */
[----:B------:R-:W-:-:S10]  /*1a20*/  DADD R4, R16, R4 ;  /* 0x0000000010047229 */ /* 0x000fd40000000004 */
[----:B------:R-:W-:-:S07]  /*1a30*/  MOV R14, R5 ;  /* 0x00000005000e7202 */ /* 0x000fce0000000f00 */
[----:B------:R-:W-:Y:S05]  /*1a40*/  WARPSYNC.COLLECTIVE R11, `(.L_x_105) ;  /* 0x000000000b087348 */ /* 0x000fea0003c00000 */
[----:B------:R0:W1:Y:S02]  /*1a50*/  SHFL.DOWN P1, R31, R14, R13, R12 ;  /* 0x0800000d0e1f7389 */ /* 0x000064000002000c */
[----:B01----:R-:W-:Y:S05]  /*1a60*/  ENDCOLLECTIVE ;  /* 0x000000000000791b */ /* 0x003fea0003800000 */
.L_x_105:
[----:B------:R-:W-:Y:S02]  /*1a70*/  IMAD.MOV.U32 R14, RZ, RZ, R4 ;  /* 0x000000ffff0e7224 */ /* 0x000fe400078e0004 */
[----:B------:R-:W-:-:S07]  /*1a80*/  IMAD.MOV.U32 R7, RZ, RZ, R31 ;  /* 0x000000ffff077224 */ /* 0x000fce00078e001f */
[----:B------:R-:W-:Y:S05]  /*1a90*/  WARPSYNC.COLLECTIVE R11, `(.L_x_106) ;  /* 0x000000000b087348 */ /* 0x000fea0003c00000 */
[----:B------:R0:W1:Y:S02]  /*1aa0*/  SHFL.DOWN P1, R31, R14, R13, R12 ;  /* 0x0800000d0e1f7389 */ /* 0x000064000002000c */
[----:B01----:R-:W-:Y:S05]  /*1ab0*/  ENDCOLLECTIVE ;  /* 0x000000000000791b */ /* 0x003fea0003800000 */
.L_x_106:
[----:B------:R-:W-:Y:S01]  /*1ac0*/  MOV R6, R31 ;  /* 0x0000001f00067202 */ /* 0x000fe20000000f00 */
[----:B------:R-:W-:Y:S06]  /*1ad0*/  BRA `(.L_x_107) ;  /* 0xffffffec00307947 */ /* 0x000fec000383ffff */
.L_x_89:
[----:B------:R-:W-:Y:S01]  /*1ae0*/  BSSY B2, `(.L_x_108) ;  /* 0x0000008000027945 */ /* 0x000fe20003800000 */
[----:B------:R-:W-:Y:S01]  /*1af0*/  IMAD.MOV.U32 R14, RZ, RZ, R25 ;  /* 0x000000ffff0e7224 */ /* 0x000fe200078e0019 */
[----:B------:R-:W-:Y:S01]  /*1b00*/  MOV R11, 0xffffffff ;  /* 0xffffffff000b7802 */ /* 0x000fe20000000f00 */
[----:B------:R-:W-:Y:S02]  /*1b10*/  IMAD.MOV.U32 R13, RZ, RZ, 0x10 ;  /* 0x00000010ff0d7424 */ /* 0x000fe400078e00ff */
[----:B------:R-:W-:-:S07]  /*1b20*/  IMAD.MOV.U32 R12, RZ, RZ, 0x1f ;  /* 0x0000001fff0c7424 */ /* 0x000fce00078e00ff */
[----:B------:R-:W-:Y:S05]  /*1b30*/  WARPSYNC.COLLECTIVE R11, `(.L_x_109) ;  /* 0x000000000b087348 */ /* 0x000fea0003c00000 */
[----:B------:R0:W1:Y:S02]  /*1b40*/  SHFL.DOWN P1, R31, R14, R13, R12 ;  /* 0x0800000d0e1f7389 */ /* 0x000064000002000c */
[----:B01----:R-:W-:Y:S05]  /*1b50*/  ENDCOLLECTIVE ;  /* 0x000000000000791b */ /* 0x003fea0003800000 */
.L_x_109:
[----:B------:R-:W-:Y:S05]  /*1b60*/  BSYNC B2 ;  /* 0x0000000000027941 */ /* 0x000fea0003800000 */
.L_x_108:
[----:B------:R-:W-:Y:S02]  /*1b70*/  HFMA2 R12, -RZ, RZ, 0, 1.847743988037109375e-06 ;  /* 0x0000001fff0c7431 */ /* 0x000fe400000001ff */
[----:B------:R-:W-:Y:S02]  /*1b80*/  IMAD.MOV.U32 R14, RZ, RZ, R24 ;  /* 0x000000ffff0e7224 */ /* 0x000fe400078e0018 */
[----:B------:R-:W-:Y:S02]  /*1b90*/  IMAD.MOV.U32 R13, RZ, RZ, 0x10 ;  /* 0x00000010ff0d7424 */ /* 0x000fe400078e00ff */
[----:B------:R-:W-:Y:S02]  /*1ba0*/  IMAD.MOV.U32 R11, RZ, RZ, -0x1 ;  /* 0xffffffffff0b7424 */ /* 0x000fe400078e00ff */
[----:B------:R-:W-:-:S07]  /*1bb0*/  IMAD.MOV.U32 R29, RZ, RZ, R31 ;  /* 0x000000ffff1d7224 */ /* 0x000fce00078e001f */
[----:B------:R-:W-:Y:S05]  /*1bc0*/  WARPSYNC.COLLECTIVE R11, `(.L_x_110) ;  /* 0x000000000b087348 */ /* 0x000fea0003c00000 */
[----:B------:R0:W1:Y:S02]  /*1bd0*/  SHFL.DOWN P1, R31, R14, R13, R12 ;  /* 0x0800000d0e1f7389 */ /* 0x000064000002000c */
[----:B01----:R-:W-:Y:S05]  /*1be0*/  ENDCOLLECTIVE ;  /* 0x000000000000791b */ /* 0x003fea0003800000 */
.L_x_110:
[----:B------:R-:W-:Y:S01]  /*1bf0*/  MOV R13, 0x8 ;  /* 0x00000008000d7802 */ /* 0x000fe20000000f00 */
[----:B------:R-:W-:-:S06]  /*1c00*/  IMAD.MOV.U32 R28, RZ, RZ, R31 ;  /* 0x000000ffff1c7224 */ /* 0x000fcc00078e001f */
[----:B------:R-:W-:-:S10]  /*1c10*/  DADD R28, R28, R24 ;  /* 0x000000001c1c7229 */ /* 0x000fd40000000018 */
[----:B------:R-:W-:-:S07]  /*1c20*/  IMAD.MOV.U32 R14, RZ, RZ, R29 ;  /* 0x000000ffff0e7224 */ /* 0x000fce00078e001d */
[----:B------:R-:W-:Y:S05]  /*1c30*/  WARPSYNC.COLLECTIVE R11, `(.L_x_111) ;  /* 0x000000000b087348 */ /* 0x000fea0003c00000 */
[----:B------:R0:W1:Y:S02]  /*1c40*/  SHFL.DOWN P1, R31, R14, R13, R12 ;  /* 0x0800000d0e1f7389 */ /* 0x000064000002000c */
[----:B01----:R-:W-:Y:S05]  /*1c50*/  ENDCOLLECTIVE ;  /* 0x000000000000791b */ /* 0x003fea0003800000 */
.L_x_111:
[----:B------:R-:W-:Y:S02]  /*1c60*/  IMAD.MOV.U32 R14, RZ, RZ, R28 ;  /* 0x000000ffff0e7224 */ /* 0x000fe400078e001c */
[----:B------:R-:W-:-:S07]  /*1c70*/  IMAD.MOV.U32 R27, RZ, RZ, R31 ;  /* 0x000000ffff1b7224 */ /* 0x000fce00078e001f */
[----:B------:R-:W-:Y:S05]  /*1c80*/  WARPSYNC.COLLECTIVE R11, `(.L_x_112) ;  /* 0x000000000b087348 */ /* 0x000fea0003c00000 */
[----:B------:R0:W1:Y:S02]  /*1c90*/  SHFL.DOWN P1, R31, R14, R13, R12 ;  /* 0x0800000d0e1f7389 */ /* 0x000064000002000c */
[----:B01----:R-:W-:Y:S05]  /*1ca0*/  ENDCOLLECTIVE ;  /* 0x000000000000791b */ /* 0x003fea0003800000 */
.L_x_112:
[----:B------:R-:W-:Y:S02]  /*1cb0*/  IMAD.MOV.U32 R13, RZ, RZ, 0x4 ;  /* 0x00000004ff0d7424 */ /* 0x000fe400078e00ff */
[----:B------:R-:W-:-:S06]  /*1cc0*/  IMAD.MOV.U32 R26, RZ, RZ, R31 ;  /* 0x000000ffff1a7224 */ /* 0x000fcc00078e001f */
[----:B------:R-:W-:-:S10]  /*1cd0*/  DADD R26, R28, R26 ;  /* 0x000000001c1a7229 */ /* 0x000fd4000000001a */
[----:B------:R-:W-:-:S07]  /*1ce0*/  MOV R14, R27 ;  /* 0x0000001b000e7202 */ /* 0x000fce0000000f00 */
[----:B------:R-:W-:Y:S05]  /*1cf0*/  WARPSYNC.COLLECTIVE R11, `(.L_x_113) ;  /* 0x000000000b087348 */ /* 0x000fea0003c00000 */
[----:B------:R0:W1:Y:S02]  /*1d00*/  SHFL.DOWN P1, R31, R14, R13, R12 ;  /* 0x0800000d0e1f7389 */ /* 0x000064000002000c */
[----:B01----:R-:W-:Y:S05]  /*1d10*/  ENDCOLLECTIVE ;  /* 0x000000000000791b */ /* 0x003fea0003800000 */
.L_x_113:
[----:B------:R-:W-:Y:S02]  /*1d20*/  IMAD.MOV.U32 R14, RZ, RZ, R26 ;  /* 0x000000ffff0e7224 */ /* 0x000fe400078e001a */
[----:B------:R-:W-:-:S07]  /*1d30*/  IMAD.MOV.U32 R23, RZ, RZ, R31 ;  /* 0x000000ffff177224 */ /* 0x000fce00078e001f */
[----:B------:R-:W-:Y:S05]  /*1d40*/  WARPSYNC.COLLECTIVE R11, `(.L_x_114) ;  /* 0x000000000b087348 */ /* 0x000fea0003c00000 */
[----:B------:R0:W1:Y:S02]  /*1d50*/  SHFL.DOWN P1, R31, R14, R13, R12 ;  /* 0x0800000d0e1f7389 */ /* 0x000064000002000c */
[----:B01----:R-:W-:Y:S05]  /*1d60*/  ENDCOLLECTIVE ;  /* 0x000000000000791b */ /* 0x003fea0003800000 */
.L_x_114:
[----:B------:R-:W-:Y:S01]  /*1d70*/  IMAD.MOV.U32 R13, RZ, RZ, 0x2 ;  /* 0x00000002ff0d7424 */ /* 0x000fe200078e00ff */
[----:B------:R-:W-:-:S06]  /*1d80*/  MOV R22, R31 ;  /* 0x0000001f00167202 */ /* 0x000fcc0000000f00 */
[----:B------:R-:W-:-:S10]  /*1d90*/  DADD R22, R26, R22 ;  /* 0x000000001a167229 */ /* 0x000fd40000000016 */
[----:B------:R-:W-:-:S07]  /*1da0*/  IMAD.MOV.U32 R14, RZ, RZ, R23 ;  /* 0x000000ffff0e7224 */ /* 0x000fce00078e0017 */
[----:B------:R-:W-:Y:S05]  /*1db0*/  WARPSYNC.COLLECTIVE R11, `(.L_x_115) ;  /* 0x000000000b087348 */ /* 0x000fea0003c00000 */
[----:B------:R0:W1:Y:S02]  /*1dc0*/  SHFL.DOWN P1, R31, R14, R13, R12 ;  /* 0x0800000d0e1f7389 */ /* 0x000064000002000c */
[----:B01----:R-:W-:Y:S05]  /*1dd0*/  ENDCOLLECTIVE ;  /* 0x000000000000791b */ /* 0x003fea0003800000 */
.L_x_115:
[----:B------:R-:W-:Y:S01]  /*1de0*/  MOV R14, R22 ;  /* 0x00000016000e7202 */ /* 0x000fe20000000f00 */
[----:B------:R-:W-:-:S07]  /*1df0*/  IMAD.MOV.U32 R25, RZ, RZ, R31 ;  /* 0x000000ffff197224 */ /* 0x000fce00078e001f */
[----:B------:R-:W-:Y:S05]  /*1e00*/  WARPSYNC.COLLECTIVE R11, `(.L_x_116) ;  /* 0x000000000b087348 */ /* 0x000fea0003c00000 */
[----:B------:R0:W1:Y:S02]  /*1e10*/  SHFL.DOWN P1, R31, R14, R13, R12 ;  /* 0x0800000d0e1f7389 */ /* 0x000064000002000c */
[----:B01----:R-:W-:Y:S05]  /*1e20*/  ENDCOLLECTIVE ;  /* 0x000000000000791b */ /* 0x003fea0003800000 */
.L_x_116:
[----:B------:R-:W-:Y:S02]  /*1e30*/  IMAD.MOV.U32 R13, RZ, RZ, 0x1 ;  /* 0x00000001ff0d7424 */ /* 0x000fe400078e00ff */
[----:B------:R-:W-:-:S06]  /*1e40*/  IMAD.MOV.U32 R24, RZ, RZ, R31 ;  /* 0x000000ffff187224 */ /* 0x000fcc00078e001f */
[----:B------:R-:W-:-:S10]  /*1e50*/  DADD R24, R22, R24 ;  /* 0x0000000016187229 */ /* 0x000fd40000000018 */
[----:B------:R-:W-:-:S07]  /*1e60*/  IMAD.MOV.U32 R14, RZ, RZ, R25 ;  /* 0x000000ffff0e7224 */ /* 0x000fce00078e0019 */
[----:B------:R-:W-:Y:S05]  /*1e70*/  WARPSYNC.COLLECTIVE R11, `(.L_x_117) ;  /* 0x000000000b087348 */ /* 0x000fea0003c00000 */
[----:B------:R0:W1:Y:S02]  /*1e80*/  SHFL.DOWN P1, R31, R14, R13, R12 ;  /* 0x0800000d0e1f7389 */ /* 0x000064000002000c */
[----:B01----:R-:W-:Y:S05]  /*1e90*/  ENDCOLLECTIVE ;  /* 0x000000000000791b */ /* 0x003fea0003800000 */
.L_x_117:
[----:B------:R-:W-:Y:S01]  /*1ea0*/  IMAD.MOV.U32 R14, RZ, RZ, R24 ;  /* 0x000000ffff0e7224 */ /* 0x000fe200078e0018 */
[----:B------:R-:W-:-:S07]  /*1eb0*/  MOV R28, R31 ;  /* 0x0000001f001c7202 */ /* 0x000fce0000000f00 */
[----:B------:R-:W-:Y:S05]  /*1ec0*/  WARPSYNC.COLLECTIVE R11, `(.L_x_118) ;  /* 0x000000000b087348 */ /* 0x000fea0003c00000 */
[----:B------:R0:W1:Y:S02]  /*1ed0*/  SHFL.DOWN P1, R31, R14, R13, R12 ;  /* 0x0800000d0e1f7389 */ /* 0x000064000002000c */
[----:B01----:R-:W-:Y:S05]  /*1ee0*/  ENDCOLLECTIVE ;  /* 0x000000000000791b */ /* 0x003fea0003800000 */
.L_x_118:
[----:B------:R-:W-:Y:S05]  /*1ef0*/  BRA `(.L_x_119) ;  /* 0xfffffff000407947 */ /* 0x000fea000383ffff */
.L_x_92:
[----:B------:R-:W-:Y:S02]  /*1f00*/  HFMA2 R12, -RZ, RZ, 0, 1.847743988037109375e-06 ;  /* 0x0000001fff0c7431 */ /* 0x000fe400000001ff */
[----:B--2---:R-:W-:Y:S02]  /*1f10*/  IMAD.MOV.U32 R14, RZ, RZ, R23 ;  /* 0x000000ffff0e7224 */ /* 0x004fe400078e0017 */
[----:B------:R-:W-:Y:S02]  /*1f20*/  IMAD.MOV.U32 R13, RZ, RZ, 0x10 ;  /* 0x00000010ff0d7424 */ /* 0x000fe400078e00ff */
[----:B------:R-:W-:-:S07]  /*1f30*/  IMAD.MOV.U32 R11, RZ, RZ, -0x1 ;  /* 0xffffffffff0b7424 */ /* 0x000fce00078e00ff */
[----:B01----:R-:W-:Y:S05]  /*1f40*/  WARPSYNC.COLLECTIVE R11, `(.L_x_120) ;  /* 0x000000000b087348 */ /* 0x003fea0003c00000 */
[----:B------:R2:W3:Y:S02]  /*1f50*/  SHFL.DOWN P1, R31, R14, R13, R12 ;  /* 0x0800000d0e1f7389 */ /* 0x0004e4000002000c */
[----:B0123--:R-:W-:Y:S05]  /*1f60*/  ENDCOLLECTIVE ;  /* 0x000000000000791b */ /* 0x00ffea0003800000 */
.L_x_120:
[----:B------:R-:W-:Y:S02]  /*1f70*/  IMAD.MOV.U32 R14, RZ, RZ, R22 ;  /* 0x000000ffff0e7224 */ /* 0x000fe400078e0016 */
[----:B------:R-:W-:-:S07]  /*1f80*/  IMAD.MOV.U32 R25, RZ, RZ, R31 ;  /* 0x000000ffff197224 */ /* 0x000fce00078e001f */
[----:B------:R-:W-:Y:S05]  /*1f90*/  WARPSYNC.COLLECTIVE R11, `(.L_x_121) ;  /* 0x000000000b087348 */ /* 0x000fea0003c00000 */
[----:B------:R0:W1:Y:S02]  /*1fa0*/  SHFL.DOWN P1, R31, R14, R13, R12 ;  /* 0x0800000d0e1f7389 */ /* 0x000064000002000c */
[----:B01----:R-:W-:Y:S05]  /*1fb0*/  ENDCOLLECTIVE ;  /* 0x000000000000791b */ /* 0x003fea0003800000 */
.L_x_121:
[----:B------:R-:W-:Y:S01]  /*1fc0*/  IMAD.MOV.U32 R13, RZ, RZ, 0x8 ;  /* 0x00000008ff0d7424 */ /* 0x000fe200078e00ff */
[----:B------:R-:W-:-:S06]  /*1fd0*/  MOV R24, R31 ;  /* 0x0000001f00187202 */ /* 0x000fcc0000000f00 */
[----:B------:R-:W-:-:S10]  /*1fe0*/  DADD R24, R24, R22 ;  /* 0x0000000018187229 */ /* 0x000fd40000000016 */
[----:B------:R-:W-:-:S07]  /*1ff0*/  IMAD.MOV.U32 R14, RZ, RZ, R25 ;  /* 0x000000ffff0e7224 */ /* 0x000fce00078e0019 */
[----:B------:R-:W-:Y:S05]  /*2000*/  WARPSYNC.COLLECTIVE R11, `(.L_x_122) ;  /* 0x000000000b087348 */ /* 0x000fea0003c00000 */
[----:B------:R0:W1:Y:S02]  /*2010*/  SHFL.DOWN P1, R31, R14, R13, R12 ;  /* 0x0800000d0e1f7389 */ /* 0x000064000002000c */
[----:B01----:R-:W-:Y:S05]  /*2020*/  ENDCOLLECTIVE ;  /* 0x000000000000791b */ /* 0x003fea0003800000 */
.L_x_122:
[----:B------:R-:W-:Y:S01]  /*2030*/  MOV R14, R24 ;  /* 0x00000018000e7202 */ /* 0x000fe20000000f00 */
[----:B------:R-:W-:-:S07]  /*2040*/  IMAD.MOV.U32 R27, RZ, RZ, R31 ;  /* 0x000000ffff1b7224 */ /* 0x000fce00078e001f */
[----:B------:R-:W-:Y:S05]  /*2050*/  WARPSYNC.COLLECTIVE R11, `(.L_x_123) ;  /* 0x000000000b087348 */ /* 0x000fea0003c00000 */
[----:B------:R0:W1:Y:S02]  /*2060*/  SHFL.DOWN P1, R31, R14, R13, R12 ;  /* 0x0800000d0e1f7389 */ /* 0x000064000002000c */
[----:B01----:R-:W-:Y:S05]  /*2070*/  ENDCOLLECTIVE ;  /* 0x000000000000791b */ /* 0x003fea0003800000 */
.L_x_123:
[----:B------:R-:W-:Y:S02]  /*2080*/  IMAD.MOV.U32 R13, RZ, RZ, 0x4 ;  /* 0x00000004ff0d7424 */ /* 0x000fe400078e00ff */
[----:B------:R-:W-:-:S06]  /*2090*/  IMAD.MOV.U32 R26, RZ, RZ, R31 ;  /* 0x000000ffff1a7224 */ /* 0x000fcc00078e001f */
[----:B------:R-:W-:-:S10]  /*20a0*/  DADD R26, R24, R26 ;  /* 0x00000000181a7229 */ /* 0x000fd4000000001a */
[----:B------:R-:W-:-:S07]  /*20b0*/  IMAD.MOV.U32 R14, RZ, RZ, R27 ;  /* 0x000000ffff0e7224 */ /* 0x000fce00078e001b */
[----:B------:R-:W-:Y:S05]  /*20c0*/  WARPSYNC.COLLECTIVE R11, `(.L_x_124) ;  /* 0x000000000b087348 */ /* 0x000fea0003c00000 */
[----:B------:R0:W1:Y:S02]  /*20d0*/  SHFL.DOWN P1, R31, R14, R13, R12 ;  /* 0x0800000d0e1f7389 */ /* 0x000064000002000c */
[----:B01----:R-:W-:Y:S05]  /*20e0*/  ENDCOLLECTIVE ;  /* 0x000000000000791b */ /* 0x003fea0003800000 */
.L_x_124:
[----:B------:R-:W-:Y:S01]  /*20f0*/  IMAD.MOV.U32 R14, RZ, RZ, R26 ;  /* 0x000000ffff0e7224 */ /* 0x000fe200078e001a */
[----:B------:R-:W-:-:S07]  /*2100*/  MOV R29, R31 ;  /* 0x0000001f001d7202 */ /* 0x000fce0000000f00 */
[----:B------:R-:W-:Y:S05]  /*2110*/  WARPSYNC.COLLECTIVE R11, `(.L_x_125) ;  /* 0x000000000b087348 */ /* 0x000fea0003c00000 */
[----:B------:R0:W1:Y:S02]  /*2120*/  SHFL.DOWN P1, R31, R14, R13, R12 ;  /* 0x0800000d0e1f7389 */ /* 0x000064000002000c */
[----:B01----:R-:W-:Y:S05]  /*2130*/  ENDCOLLECTIVE ;  /* 0x000000000000791b */ /* 0x003fea0003800000 */
.L_x_125:
[----:B------:R-:W-:Y:S01]  /*2140*/  MOV R13, 0x2 ;  /* 0x00000002000d7802 */ /* 0x000fe20000000f00 */
[----:B------:R-:W-:-:S06]  /*2150*/  IMAD.MOV.U32 R28, RZ, RZ, R31 ;  /* 0x000000ffff1c7224 */ /* 0x000fcc00078e001f */
[----:B------:R-:W-:-:S10]  /*2160*/  DADD R28, R26, R28 ;  /* 0x000000001a1c7229 */ /* 0x000fd4000000001c */
[----:B------:R-:W-:-:S07]  /*2170*/  IMAD.MOV.U32 R14, RZ, RZ, R29 ;  /* 0x000000ffff0e7224 */ /* 0x000fce00078e001d */
[----:B------:R-:W-:Y:S05]  /*2180*/  WARPSYNC.COLLECTIVE R11, `(.L_x_126) ;  /* 0x000000000b087348 */ /* 0x000fea0003c00000 */
[----:B------:R0:W1:Y:S02]  /*2190*/  SHFL.DOWN P1, R31, R14, R13, R12 ;  /* 0x0800000d0e1f7389 */ /* 0x000064000002000c */
[----:B01----:R-:W-:Y:S05]  /*21a0*/  ENDCOLLECTIVE ;  /* 0x000000000000791b */ /* 0x003fea0003800000 */
.L_x_126:
[----:B------:R-:W-:Y:S02]  /*21b0*/  IMAD.MOV.U32 R14, RZ, RZ, R28 ;  /* 0x000000ffff0e7224 */ /* 0x000fe400078e001c */
[----:B------:R-:W-:-:S07]  /*21c0*/  IMAD.MOV.U32 R23, RZ, RZ, R31 ;  /* 0x000000ffff177224 */ /* 0x000fce00078e001f */
[----:B------:R-:W-:Y:S05]  /*21d0*/  WARPSYNC.COLLECTIVE R11, `(.L_x_127) ;  /* 0x000000000b087348 */ /* 0x000fea0003c00000 */
[----:B------:R0:W1:Y:S02]  /*21e0*/  SHFL.DOWN P1, R31, R14, R13, R12 ;  /* 0x0800000d0e1f7389 */ /* 0x000064000002000c */
[----:B01----:R-:W-:Y:S05]  /*21f0*/  ENDCOLLECTIVE ;  /* 0x000000000000791b */ /* 0x003fea0003800000 */
.L_x_127:
[----:B------:R-:W-:Y:S02]  /*2200*/  IMAD.MOV.U32 R13, RZ, RZ, 0x1 ;  /* 0x00000001ff0d7424 */ /* 0x000fe400078e00ff */
[----:B------:R-:W-:-:S06]  /*2210*/  IMAD.MOV.U32 R22, RZ, RZ, R31 ;  /* 0x000000ffff167224 */ /* 0x000fcc00078e001f */
[----:B------:R-:W-:-:S10]  /*2220*/  DADD R22, R28, R22 ;  /* 0x000000001c167229 */ /* 0x000fd40000000016 */
[----:B------:R-:W-:-:S07]  /*2230*/  MOV R14, R23 ;  /* 0x00000017000e7202 */ /* 0x000fce0000000f00 */
[----:B------:R-:W-:Y:S05]  /*2240*/  WARPSYNC.COLLECTIVE R11, `(.L_x_128) ;  /* 0x000000000b087348 */ /* 0x000fea0003c00000 */
[----:B------:R0:W1:Y:S02]  /*2250*/  SHFL.DOWN P1, R31, R14, R13, R12 ;  /* 0x0800000d0e1f7389 */ /* 0x000064000002000c */
[----:B01----:R-:W-:Y:S05]  /*2260*/  ENDCOLLECTIVE ;  /* 0x000000000000791b */ /* 0x003fea0003800000 */
.L_x_128:
[----:B------:R-:W-:Y:S02]  /*2270*/  IMAD.MOV.U32 R14, RZ, RZ, R22 ;  /* 0x000000ffff0e7224 */ /* 0x000fe400078e0016 */
[----:B------:R-:W-:-:S07]  /*2280*/  IMAD.MOV.U32 R24, RZ, RZ, R31 ;  /* 0x000000ffff187224 */ /* 0x000fce00078e001f */
[----:B------:R-:W-:Y:S05]  /*2290*/  WARPSYNC.COLLECTIVE R11, `(.L_x_129) ;  /* 0x000000000b087348 */ /* 0x000fea0003c00000 */
[----:B------:R0:W1:Y:S02]  /*22a0*/  SHFL.DOWN P1, R31, R14, R13, R12 ;  /* 0x0800000d0e1f7389 */ /* 0x000064000002000c */
[----:B01----:R-:W-:Y:S05]  /*22b0*/  ENDCOLLECTIVE ;  /* 0x000000000000791b */ /* 0x003fea0003800000 */
.L_x_129:
[----:B------:R-:W-:Y:S05]  /*22c0*/  BRA `(.L_x_130) ;  /* 0xffffffec00bc7947 */ /* 0x000fea000383ffff */
.L_x_96:
[----:B------:R-:W-:Y:S01]  /*22d0*/  BSSY B0, `(.L_x_131) ;  /* 0x0000008000007945 */ /* 0x000fe20003800000 */
[----:B------:R-:W-:Y:S01]  /*22e0*/  MOV R14, R21 ;  /* 0x00000015000e7202 */ /* 0x000fe20000000f00 */
[----:B------:R-:W-:Y:S02]  /*22f0*/  IMAD.MOV.U32 R13, RZ, RZ, 0x10 ;  /* 0x00000010ff0d7424 */ /* 0x000fe400078e00ff */
[----:B------:R-:W-:Y:S02]  /*2300*/  IMAD.MOV.U32 R12, RZ, RZ, 0x1f ;  /* 0x0000001fff0c7424 */ /* 0x000fe400078e00ff */
[----:B--2---:R-:W-:-:S07]  /*2310*/  IMAD.MOV.U32 R11, RZ, RZ, -0x1 ;  /* 0xffffffffff0b7424 */ /* 0x004fce00078e00ff */
[----:B01----:R-:W-:Y:S05]  /*2320*/  WARPSYNC.COLLECTIVE R11, `(.L_x_132) ;  /* 0x000000000b087348 */ /* 0x003fea0003c00000 */
[----:B------:R2:W3:Y:S02]  /*2330*/  SHFL.DOWN P1, R31, R14, R13, R12 ;  /* 0x0800000d0e1f7389 */ /* 0x0004e4000002000c */
[----:B0123--:R-:W-:Y:S05]  /*2340*/  ENDCOLLECTIVE ;  /* 0x000000000000791b */ /* 0x00ffea0003800000 */
.L_x_132:
[----:B------:R-:W-:Y:S05]  /*2350*/  BSYNC B0 ;  /* 0x0000000000007941 */ /* 0x000fea0003800000 */
.L_x_131:
[----:B------:R-:W-:Y:S02]  /*2360*/  HFMA2 R12, -RZ, RZ, 0, 1.847743988037109375e-06 ;  /* 0x0000001fff0c7431 */ /* 0x000fe400000001ff */
[----:B------:R-:W-:Y:S01]  /*2370*/  IMAD.MOV.U32 R14, RZ, RZ, R20 ;  /* 0x000000ffff0e7224 */ /* 0x000fe200078e0014 */
[----:B------:R-:W-:Y:S01]  /*2380*/  MOV R3, R31 ;  /* 0x0000001f00037202 */ /* 0x000fe20000000f00 */
[----:B------:R-:W-:Y:S02]  /*2390*/  IMAD.MOV.U32 R13, RZ, RZ, 0x10 ;  /* 0x00000010ff0d7424 */ /* 0x000fe400078e00ff */
[----:B------:R-:W-:-:S07]  /*23a0*/  IMAD.MOV.U32 R11, RZ, RZ, -0x1 ;  /* 0xffffffffff0b7424 */ /* 0x000fce00078e00ff */
[----:B------:R-:W-:Y:S05]  /*23b0*/  WARPSYNC.COLLECTIVE R11, `(.L_x_133) ;  /* 0x000000000b087348 */ /* 0x000fea0003c00000 */
[----:B------:R0:W1:Y:S02]  /*23c0*/  SHFL.DOWN P1, R31, R14, R13, R12 ;  /* 0x0800000d0e1f7389 */ /* 0x000064000002000c */
[----:B01----:R-:W-:Y:S05]  /*23d0*/  ENDCOLLECTIVE ;  /* 0x000000000000791b */ /* 0x003fea0003800000 */
.L_x_133:
[----:B------:R-:W-:Y:S02]  /*23e0*/  IMAD.MOV.U32 R13, RZ, RZ, 0x8 ;  /* 0x00000008ff0d7424 */ /* 0x000fe400078e00ff */
[----:B------:R-:W-:-:S06]  /*23f0*/  IMAD.MOV.U32 R2, RZ, RZ, R31 ;  /* 0x000000ffff027224 */ /* 0x000fcc00078e001f */
[----:B------:R-:W-:-:S10]  /*2400*/  DADD R2, R2, R20 ;  /* 0x0000000002027229 */ /* 0x000fd40000000014 */
[----:B------:R-:W-:-:S07]  /*2410*/  MOV R14, R3 ;  /* 0x00000003000e7202 */ /* 0x000fce0000000f00 */
[----:B------:R-:W-:Y:S05]  /*2420*/  WARPSYNC.COLLECTIVE R11, `(.L_x_134) ;  /* 0x000000000b087348 */ /* 0x000fea0003c00000 */
[----:B------:R0:W1:Y:S02]  /*2430*/  SHFL.DOWN P1, R31, R14, R13, R12 ;  /* 0x0800000d0e1f7389 */ /* 0x000064000002000c */
[----:B01----:R-:W-:Y:S05]  /*2440*/  ENDCOLLECTIVE ;  /* 0x000000000000791b */ /* 0x003fea0003800000 */
.L_x_134:
[----:B------:R-:W-:Y:S01]  /*2450*/  MOV R14, R2 ;  /* 0x00000002000e7202 */ /* 0x000fe20000000f00 */
[----:B------:R-:W-:-:S07]  /*2460*/  IMAD.MOV.U32 R5, RZ, RZ, R31 ;  /* 0x000000ffff057224 */ /* 0x000fce00078e001f */
[----:B------:R-:W-:Y:S05]  /*2470*/  WARPSYNC.COLLECTIVE R11, `(.L_x_135) ;  /* 0x000000000b087348 */ /* 0x000fea0003c00000 */
[----:B------:R0:W1:Y:S02]  /*2480*/  SHFL.DOWN P1, R31, R14, R13, R12 ;  /* 0x0800000d0e1f7389 */ /* 0x000064000002000c */
[----:B01----:R-:W-:Y:S05]  /*2490*/  ENDCOLLECTIVE ;  /* 0x000000000000791b */ /* 0x003fea0003800000 */
.L_x_135:
[----:B------:R-:W-:Y:S01]  /*24a0*/  MOV R13, 0x4 ;  /* 0x00000004000d7802 */ /* 0x000fe20000000f00 */
[----:B------:R-:W-:-:S06]  /*24b0*/  IMAD.MOV.U32 R4, RZ, RZ, R31 ;  /* 0x000000ffff047224 */ /* 0x000fcc00078e001f */
[----:B------:R-:W-:-:S10]  /*24c0*/  DADD R4, R2, R4 ;  /* 0x0000000002047229 */ /* 0x000fd40000000004 */
[----:B------:R-:W-:-:S07]  /*24d0*/  IMAD.MOV.U32 R14, RZ, RZ, R5 ;  /* 0x000000ffff0e7224 */ /* 0x000fce00078e0005 */
[----:B------:R-:W-:Y:S05]  /*24e0*/  WARPSYNC.COLLECTIVE R11, `(.L_x_136) ;  /* 0x000000000b087348 */ /* 0x000fea0003c00000 */
[----:B------:R0:W1:Y:S02]  /*24f0*/  SHFL.DOWN P1, R31, R14, R13, R12 ;  /* 0x0800000d0e1f7389 */ /* 0x000064000002000c */
[----:B01----:R-:W-:Y:S05]  /*2500*/  ENDCOLLECTIVE ;  /* 0x000000000000791b */ /* 0x003fea0003800000 */
.L_x_136:
[----:B------:R-:W-:Y:S02]  /*2510*/  IMAD.MOV.U32 R14, RZ, RZ, R4 ;  /* 0x000000ffff0e7224 */ /* 0x000fe400078e0004 */
[----:B------:R-:W-:-:S07]  /*2520*/  IMAD.MOV.U32 R7, RZ, RZ, R31 ;  /* 0x000000ffff077224 */ /* 0x000fce00078e001f */
[----:B------:R-:W-:Y:S05]  /*2530*/  WARPSYNC.COLLECTIVE R11, `(.L_x_137) ;  /* 0x000000000b087348 */ /* 0x000fea0003c00000 */
[----:B------:R0:W1:Y:S02]  /*2540*/  SHFL.DOWN P1, R31, R14, R13, R12 ;  /* 0x0800000d0e1f7389 */ /* 0x000064000002000c */
[----:B01----:R-:W-:Y:S05]  /*2550*/  ENDCOLLECTIVE ;  /* 0x000000000000791b */ /* 0x003fea0003800000 */
.L_x_137:
[----:B------:R-:W-:Y:S01]  /*2560*/  IMAD.MOV.U32 R13, RZ, RZ, 0x2 ;  /* 0x00000002ff0d7424 */ /* 0x000fe200078e00ff */
[----:B------:R-:W-:-:S06]  /*2570*/  MOV R6, R31 ;  /* 0x0000001f00067202 */ /* 0x000fcc0000000f00 */
[----:B------:R-:W-:-:S10]  /*2580*/  DADD R6, R4, R6 ;  /* 0x0000000004067229 */ /* 0x000fd40000000006 */
[----:B------:R-:W-:-:S07]  /*2590*/  IMAD.MOV.U32 R14, RZ, RZ, R7 ;  /* 0x000000ffff0e7224 */ /* 0x000fce00078e0007 */
[----:B------:R-:W-:Y:S05]  /*25a0*/  WARPSYNC.COLLECTIVE R11, `(.L_x_138) ;  /* 0x000000000b087348 */ /* 0x000fea0003c00000 */
[----:B------:R0:W1:Y:S02]  /*25b0*/  SHFL.DOWN P1, R31, R14, R13, R12 ;  /* 0x0800000d0e1f7389 */ /* 0x000064000002000c */
[----:B01----:R-:W-:Y:S05]  /*25c0*/  ENDCOLLECTIVE ;  /* 0x000000000000791b */ /* 0x003fea0003800000 */
.L_x_138:
[----:B------:R-:W-:Y:S01]  /*25d0*/  IMAD.MOV.U32 R14, RZ, RZ, R6 ;  /* 0x000000ffff0e7224 */ /* 0x000fe200078e0006 */
[----:B------:R-:W-:-:S07]  /*25e0*/  MOV R9, R31 ;  /* 0x0000001f00097202 */ /* 0x000fce0000000f00 */
[----:B------:R-:W-:Y:S05]  /*25f0*/  WARPSYNC.COLLECTIVE R11, `(.L_x_139) ;  /* 0x000000000b087348 */ /* 0x000fea0003c00000 */
[----:B------:R0:W1:Y:S02]  /*2600*/  SHFL.DOWN P1, R31, R14, R13, R12 ;  /* 0x0800000d0e1f7389 */ /* 0x000064000002000c */
[----:B01----:R-:W-:Y:S05]  /*2610*/  ENDCOLLECTIVE ;  /* 0x000000000000791b */ /* 0x003fea0003800000 */
.L_x_139:
[----:B------:R-:W-:Y:S02]  /*2620*/  IMAD.MOV.U32 R13, RZ, RZ, 0x1 ;  /* 0x00000001ff0d7424 */ /* 0x000fe400078e00ff */
[----:B------:R-:W-:-:S06]  /*2630*/  IMAD.MOV.U32 R8, RZ, RZ, R31 ;  /* 0x000000ffff087224 */ /* 0x000fcc00078e001f */
[----:B------:R-:W-:-:S10]  /*2640*/  DADD R8, R6, R8 ;  /* 0x0000000006087229 */ /* 0x000fd40000000008 */
[----:B------:R-:W-:-:S07]  /*2650*/  MOV R14, R9 ;  /* 0x00000009000e7202 */ /* 0x000fce0000000f00 */
[----:B------:R-:W-:Y:S05]  /*2660*/  WARPSYNC.COLLECTIVE R11, `(.L_x_140) ;  /* 0x000000000b087348 */ /* 0x000fea0003c00000 */
[----:B------:R0:W1:Y:S02]  /*2670*/  SHFL.DOWN P1, R31, R14, R13, R12 ;  /* 0x0800000d0e1f7389 */ /* 0x000064000002000c */
[----:B01----:R-:W-:Y:S05]  /*2680*/  ENDCOLLECTIVE ;  /* 0x000000000000791b */ /* 0x003fea0003800000 */
.L_x_140:
[----:B------:R-:W-:Y:S01]  /*2690*/  MOV R14, R8 ;  /* 0x00000008000e7202 */ /* 0x000fe20000000f00 */
[----:B------:R-:W-:-:S07]  /*26a0*/  IMAD.MOV.U32 R3, RZ, RZ, R31 ;  /* 0x000000ffff037224 */ /* 0x000fce00078e001f */
[----:B------:R-:W-:Y:S05]  /*26b0*/  WARPSYNC.COLLECTIVE R11, `(.L_x_141) ;  /* 0x000000000b087348 */ /* 0x000fea0003c00000 */
[----:B------:R0:W1:Y:S02]  /*26c0*/  SHFL.DOWN P1, R31, R14, R13, R12 ;  /* 0x0800000d0e1f7389 */ /* 0x000064000002000c */
[----:B01----:R-:W-:Y:S05]  /*26d0*/  ENDCOLLECTIVE ;  /* 0x000000000000791b */ /* 0x003fea0003800000 */
.L_x_141:
[----:B------:R-:W-:Y:S01]  /*26e0*/  IMAD.MOV.U32 R2, RZ, RZ, R31 ;  /* 0x000000ffff027224 */ /* 0x000fe200078e001f */
[----:B------:R-:W-:Y:S06]  /*26f0*/  BRA `(.L_x_142) ;  /* 0xffffffec00547947 */ /* 0x000fec000383ffff */
.L_x_143:
        /* <DEDUP_REMOVED lines=16> */
.L_x_279:


//--------------------- .text.prefix_popcount_kernel --------------------------
	.section	.text.prefix_popcount_kernel,"ax",@progbits
	.align	128
        .global         prefix_popcount_kernel
        .type           prefix_popcount_kernel,@function
        .size           prefix_popcount_kernel,(.L_x_280 - prefix_popcount_kernel)
        .other          prefix_popcount_kernel,@"STO_CUDA_ENTRY STV_DEFAULT"
prefix_popcount_kernel:
.text.prefix_popcount_kernel:
[----:B------:R-:W-:Y:S01]  /*0000*/  LDC R1, c[0x0][0x37c] ;  /* 0x0000df00ff017b82 */ /* 0x000fe20000000800 */
[----:B------:R-:W0:Y:S07]  /*0010*/  S2R R0, SR_TID.X ;  /* 0x0000000000007919 */ /* 0x000e2e0000002100 */
[----:B------:R-:W1:Y:S08]  /*0020*/  S2UR UR6, SR_CTAID.X ;  /* 0x00000000000679c3 */ /* 0x000e700000002500 */
[----:B------:R-:W1:Y:S02]  /*0030*/  LDC R2, c[0x0][0x388] ;  /* 0x0000e200ff027b82 */ /* 0x000e640000000800 */
[----:B-1----:R-:W-:-:S04]  /*0040*/  ISETP.LE.AND P0, PT, R2, UR6, PT ;  /* 0x0000000602007c0c */ /* 0x002fc8000bf03270 */
[----:B0-----:R-:W-:-:S13]  /*0050*/  ISETP.NE.OR P0, PT, R0, RZ, P0 ;  /* 0x000000ff0000720c */ /* 0x001fda0000705670 */
[----:B------:R-:W-:Y:S05]  /*0060*/  @P0 EXIT ;  /* 0x000000000000094d */ /* 0x000fea0003800000 */
[----:B------:R-:W0:Y:S01]  /*0070*/  LDC R19, c[0x0][0x38c] ;  /* 0x0000e300ff137b82 */ /* 0x000e220000000800 */
[----:B------:R-:W1:Y:S07]  /*0080*/  LDCU.64 UR4, c[0x0][0x358] ;  /* 0x00006b00ff0477ac */ /* 0x000e6e0008000a00 */
[----:B------:R-:W2:Y:S01]  /*0090*/  LDC.64 R6, c[0x0][0x390] ;  /* 0x0000e400ff067b82 */ /* 0x000ea20000000a00 */
[C---:B0-----:R-:W-:Y:S01]  /*00a0*/  VIADD R4, R19.reuse, 0x1 ;  /* 0x0000000113047836 */ /* 0x041fe20000000000 */
[----:B------:R-:W-:-:S04]  /*00b0*/  ISETP.GE.AND P0, PT, R19, 0x1, PT ;  /* 0x000000011300780c */ /* 0x000fc80003f06270 */
[----:B------:R-:W-:Y:S01]  /*00c0*/  SHF.R.S32.HI R0, RZ, 0x1f, R4 ;  /* 0x0000001fff007819 */ /* 0x000fe20000011404 */
[----:B------:R-:W-:-:S04]  /*00d0*/  IMAD.WIDE.U32 R4, R4, UR6, RZ ;  /* 0x0000000604047c25 */ /* 0x000fc8000f8e00ff */
[----:B------:R-:W-:Y:S01]  /*00e0*/  IMAD R3, R0, UR6, RZ ;  /* 0x0000000600037c24 */ /* 0x000fe2000f8e02ff */
[----:B--2---:R-:W-:-:S03]  /*00f0*/  LEA R2, P1, R4, R6, 0x2 ;  /* 0x0000000604027211 */ /* 0x004fc600078210ff */
[----:B------:R-:W-:-:S05]  /*0100*/  IMAD.IADD R0, R5, 0x1, R3 ;  /* 0x0000000105007824 */ /* 0x000fca00078e0203 */
[----:B------:R-:W-:Y:S02]  /*0110*/  LEA.HI.X R3, R4, R7, R0, 0x2, P1 ;  /* 0x0000000704037211 */ /* 0x000fe400008f1400 */
[----:B------:R-:W-:-:S03]  /*0120*/  SHF.R.S32.HI R0, RZ, 0x1f, R19 ;  /* 0x0000001fff007819 */ /* 0x000fc60000011413 */
[----:B-1----:R0:W-:Y:S01]  /*0130*/  STG.E desc[UR4][R2.64], RZ ;  /* 0x000000ff02007986 */ /* 0x0021e2000c101904 */
[----:B------:R-:W-:Y:S05]  /*0140*/  @!P0 EXIT ;  /* 0x000000000000894d */ /* 0x000fea0003800000 */
[C---:B------:R-:W-:Y:S01]  /*0150*/  ISETP.GE.U32.AND P1, PT, R19.reuse, 0x8, PT ;  /* 0x000000081300780c */ /* 0x040fe20003f26070 */
[----:B------:R-:W-:Y:S01]  /*0160*/  IMAD R7, R0, UR6, RZ ;  /* 0x0000000600077c24 */ /* 0x000fe2000f8e02ff */
[C---:B------:R-:W-:Y:S01]  /*0170*/  LOP3.LUT R26, R19.reuse, 0x7, RZ, 0xc0, !PT ;  /* 0x00000007131a7812 */ /* 0x040fe200078ec0ff */
[----:B------:R-:W-:-:S03]  /*0180*/  IMAD.WIDE.U32 R4, R19, UR6, RZ ;  /* 0x0000000613047c25 */ /* 0x000fc6000f8e00ff */
[----:B------:R-:W-:Y:S01]  /*0190*/  ISETP.NE.AND P0, PT, R26, RZ, PT ;  /* 0x000000ff1a00720c */ /* 0x000fe20003f05270 */
[----:B------:R-:W-:Y:S02]  /*01a0*/  IMAD.MOV.U32 R13, RZ, RZ, RZ ;  /* 0x000000ffff0d7224 */ /* 0x000fe400078e00ff */
[----:B------:R-:W-:Y:S02]  /*01b0*/  IMAD.MOV.U32 R21, RZ, RZ, RZ ;  /* 0x000000ffff157224 */ /* 0x000fe400078e00ff */
[----:B------:R-:W-:Y:S02]  /*01c0*/  IMAD.IADD R20, R5, 0x1, R7 ;  /* 0x0000000105147824 */ /* 0x000fe400078e0207 */
[----:B------:R-:W-:Y:S06]  /*01d0*/  @!P1 BRA `(.L_x_144) ;  /* 0x0000000000ec9947 */ /* 0x000fec0003800000 */
[----:B------:R-:W1:Y:S01]  /*01e0*/  LDC.64 R6, c[0x0][0x380] ;  /* 0x0000e000ff067b82 */ /* 0x000e620000000a00 */
[----:B------:R-:W-:Y:S01]  /*01f0*/  IADD3 R0, P3, PT, R2, 0x10, RZ ;  /* 0x0000001002007810 */ /* 0x000fe20007f7e0ff */
[----:B------:R-:W-:Y:S01]  /*0200*/  IMAD.MOV.U32 R13, RZ, RZ, RZ ;  /* 0x000000ffff0d7224 */ /* 0x000fe200078e00ff */
[----:B------:R-:W-:-:S03]  /*0210*/  LOP3.LUT R21, R19, 0x7ffffff8, RZ, 0xc0, !PT ;  /* 0x7ffffff813157812 */ /* 0x000fc600078ec0ff */
[----:B------:R-:W-:Y:S02]  /*0220*/  IMAD.X R25, RZ, RZ, R3, P3 ;  /* 0x000000ffff197224 */ /* 0x000fe400018e0603 */
[----:B------:R-:W-:Y:S01]  /*0230*/  IMAD.MOV R18, RZ, RZ, -R21 ;  /* 0x000000ffff127224 */ /* 0x000fe200078e0a15 */
[----:B-1----:R-:W-:-:S04]  /*0240*/  LEA R6, P1, R4, R6, 0x3 ;  /* 0x0000000604067211 */ /* 0x002fc800078218ff */
[----:B------:R-:W-:Y:S02]  /*0250*/  IADD3 R6, P2, PT, R6, 0x20, RZ ;  /* 0x0000002006067810 */ /* 0x000fe40007f5e0ff */
[----:B------:R-:W-:-:S05]  /*0260*/  LEA.HI.X R7, R4, R7, R20, 0x3, P1 ;  /* 0x0000000704077211 */ /* 0x000fca00008f1c14 */
[----:B------:R-:W-:-:S07]  /*0270*/  IMAD.X R7, RZ, RZ, R7, P2 ;  /* 0x000000ffff077224 */ /* 0x000fce00010e0607 */
.L_x_145:
[----:B------:R-:W2:Y:S04]  /*0280*/  LDG.E.64.CONSTANT R14, desc[UR4][R6.64+-0x20] ;  /* 0xffffe004060e7981 */ /* 0x000ea8000c1e9b00 */
[----:B------:R-:W3:Y:S04]  /*0290*/  LDG.E.64.CONSTANT R16, desc[UR4][R6.64+-0x18] ;  /* 0xffffe80406107981 */ /* 0x000ee8000c1e9b00 */
[----:B-1----:R-:W4:Y:S04]  /*02a0*/  LDG.E.64.CONSTANT R28, desc[UR4][R6.64+-0x10] ;  /* 0xfffff004061c7981 */ /* 0x002f28000c1e9b00 */
[----:B------:R-:W5:Y:S04]  /*02b0*/  LDG.E.64.CONSTANT R8, desc[UR4][R6.64+-0x8] ;  /* 0xfffff80406087981 */ /* 0x000f68000c1e9b00 */
[----:B------:R-:W5:Y:S01]  /*02c0*/  LDG.E.64.CONSTANT R10, desc[UR4][R6.64] ;  /* 0x00000004060a7981 */ /* 0x000f62000c1e9b00 */
[----:B--2---:R-:W-:Y:S08]  /*02d0*/  POPC R24, R14 ;  /* 0x0000000e00187309 */ /* 0x004ff00000000000 */
[----:B------:R-:W1:Y:S08]  /*02e0*/  POPC R15, R15 ;  /* 0x0000000f000f7309 */ /* 0x000e700000000000 */
[----:B---3--:R-:W-:Y:S08]  /*02f0*/  POPC R23, R16 ;  /* 0x0000001000177309 */ /* 0x008ff00000000000 */
[----:B------:R-:W2:Y:S01]  /*0300*/  POPC R17, R17 ;  /* 0x0000001100117309 */ /* 0x000ea20000000000 */
[----:B-1----:R-:W-:-:S02]  /*0310*/  IADD3 R24, PT, PT, R13, R24, R15 ;  /* 0x000000180d187210 */ /* 0x002fc40007ffe00f */
[----:B------:R-:W3:Y:S04]  /*0320*/  LDG.E.64.CONSTANT R12, desc[UR4][R6.64+0x8] ;  /* 0x00000804060c7981 */ /* 0x000ee8000c1e9b00 */
[----:B------:R-:W3:Y:S01]  /*0330*/  LDG.E.64.CONSTANT R14, desc[UR4][R6.64+0x10] ;  /* 0x00001004060e7981 */ /* 0x000ee2000c1e9b00 */
[----:B----4-:R-:W-:Y:S01]  /*0340*/  POPC R22, R28 ;  /* 0x0000001c00167309 */ /* 0x010fe20000000000 */
[----:B--2---:R-:W-:-:S07]  /*0350*/  IADD3 R23, PT, PT, R24, R23, R17 ;  /* 0x0000001718177210 */ /* 0x004fce0007ffe011 */
[----:B------:R-:W1:Y:S01]  /*0360*/  POPC R29, R29 ;  /* 0x0000001d001d7309 */ /* 0x000e620000000000 */
[----:B------:R2:W4:Y:S07]  /*0370*/  LDG.E.64.CONSTANT R16, desc[UR4][R6.64+0x18] ;  /* 0x0000180406107981 */ /* 0x00052e000c1e9b00 */
[----:B-----5:R-:W-:Y:S08]  /*0380*/  POPC R27, R8 ;  /* 0x00000008001b7309 */ /* 0x020ff00000000000 */
[----:B------:R-:W5:Y:S01]  /*0390*/  POPC R9, R9 ;  /* 0x0000000900097309 */ /* 0x000f620000000000 */
[----:B-1----:R-:W-:-:S07]  /*03a0*/  IADD3 R22, PT, PT, R23, R22, R29 ;  /* 0x0000001617167210 */ /* 0x002fce0007ffe01d */
[----:B------:R-:W-:Y:S08]  /*03b0*/  POPC R10, R10 ;  /* 0x0000000a000a7309 */ /* 0x000ff00000000000 */
[----:B------:R-:W1:Y:S01]  /*03c0*/  POPC R11, R11 ;  /* 0x0000000b000b7309 */ /* 0x000e620000000000 */
[----:B-----5:R-:W-:Y:S01]  /*03d0*/  IADD3 R27, PT, PT, R22, R27, R9 ;  /* 0x0000001b161b7210 */ /* 0x020fe20007ffe009 */
[----:B------:R-:W-:-:S05]  /*03e0*/  VIADD R18, R18, 0x8 ;  /* 0x0000000812127836 */ /* 0x000fca0000000000 */
[----:B------:R-:W-:Y:S02]  /*03f0*/  ISETP.NE.AND P1, PT, R18, RZ, PT ;  /* 0x000000ff1200720c */ /* 0x000fe40003f25270 */
[----:B-1----:R-:W-:Y:S01]  /*0400*/  IADD3 R29, PT, PT, R27, R10, R11 ;  /* 0x0000000a1b1d7210 */ /* 0x002fe20007ffe00b */
[----:B------:R-:W-:Y:S02]  /*0410*/  IMAD.MOV.U32 R8, RZ, RZ, R0 ;  /* 0x000000ffff087224 */ /* 0x000fe400078e0000 */
[----:B------:R-:W-:Y:S01]  /*0420*/  IMAD.MOV.U32 R9, RZ, RZ, R25 ;  /* 0x000000ffff097224 */ /* 0x000fe200078e0019 */
[----:B--2---:R-:W-:Y:S02]  /*0430*/  IADD3 R6, P2, PT, R6, 0x40, RZ ;  /* 0x0000004006067810 */ /* 0x004fe40007f5e0ff */
[----:B------:R-:W-:Y:S02]  /*0440*/  IADD3 R0, P3, PT, R8, 0x20, RZ ;  /* 0x0000002008007810 */ /* 0x000fe40007f7e0ff */
[----:B------:R1:W-:Y:S01]  /*0450*/  STG.E desc[UR4][R8.64+-0xc], R24 ;  /* 0xfffff41808007986 */ /* 0x0003e2000c101904 */
[----:B------:R-:W-:-:S03]  /*0460*/  IMAD.X R7, RZ, RZ, R7, P2 ;  /* 0x000000ffff077224 */ /* 0x000fc600010e0607 */
[----:B------:R1:W-:Y:S01]  /*0470*/  STG.E desc[UR4][R8.64+-0x8], R23 ;  /* 0xfffff81708007986 */ /* 0x0003e2000c101904 */
[----:B------:R-:W-:-:S03]  /*0480*/  IMAD.X R25, RZ, RZ, R9, P3 ;  /* 0x000000ffff197224 */ /* 0x000fc600018e0609 */
[----:B------:R1:W-:Y:S04]  /*0490*/  STG.E desc[UR4][R8.64+-0x4], R22 ;  /* 0xfffffc1608007986 */ /* 0x0003e8000c101904 */
[----:B------:R1:W-:Y:S04]  /*04a0*/  STG.E desc[UR4][R8.64], R27 ;  /* 0x0000001b08007986 */ /* 0x0003e8000c101904 */
[----:B------:R1:W-:Y:S01]  /*04b0*/  STG.E desc[UR4][R8.64+0x4], R29 ;  /* 0x0000041d08007986 */ /* 0x0003e2000c101904 */
[----:B---3--:R-:W-:Y:S08]  /*04c0*/  POPC R12, R12 ;  /* 0x0000000c000c7309 */ /* 0x008ff00000000000 */
[----:B------:R-:W2:Y:S08]  /*04d0*/  POPC R13, R13 ;  /* 0x0000000d000d7309 */ /* 0x000eb00000000000 */
[----:B------:R-:W-:Y:S08]  /*04e0*/  POPC R14, R14 ;  /* 0x0000000e000e7309 */ /* 0x000ff00000000000 */
[----:B------:R-:W3:Y:S01]  /*04f0*/  POPC R15, R15 ;  /* 0x0000000f000f7309 */ /* 0x000ee20000000000 */
[----:B--2---:R-:W-:-:S07]  /*0500*/  IADD3 R28, PT, PT, R29, R12, R13 ;  /* 0x0000000c1d1c7210 */ /* 0x004fce0007ffe00d */
[----:B----4-:R-:W-:Y:S08]  /*0510*/  POPC R16, R16 ;  /* 0x0000001000107309 */ /* 0x010ff00000000000 */
[----:B------:R-:W2:Y:S01]  /*0520*/  POPC R17, R17 ;  /* 0x0000001100117309 */ /* 0x000ea20000000000 */
[----:B---3--:R-:W-:Y:S01]  /*0530*/  IADD3 R10, PT, PT, R28, R14, R15 ;  /* 0x0000000e1c0a7210 */ /* 0x008fe20007ffe00f */
[----:B------:R1:W-:Y:S04]  /*0540*/  STG.E desc[UR4][R8.64+0x8], R28 ;  /* 0x0000081c08007986 */ /* 0x0003e8000c101904 */
[----:B------:R1:W-:Y:S01]  /*0550*/  STG.E desc[UR4][R8.64+0xc], R10 ;  /* 0x00000c0a08007986 */ /* 0x0003e2000c101904 */
[----:B--2---:R-:W-:-:S05]  /*0560*/  IADD3 R13, PT, PT, R10, R16, R17 ;  /* 0x000000100a0d7210 */ /* 0x004fca0007ffe011 */
[----:B------:R1:W-:Y:S01]  /*0570*/  STG.E desc[UR4][R8.64+0x10], R13 ;  /* 0x0000100d08007986 */ /* 0x0003e2000c101904 */
[----:B------:R-:W-:Y:S05]  /*0580*/  @P1 BRA `(.L_x_145) ;  /* 0xfffffffc003c1947 */ /* 0x000fea000383ffff */
.L_x_144:
[----:B------:R-:W-:Y:S05]  /*0590*/  @!P0 EXIT ;  /* 0x000000000000894d */ /* 0x000fea0003800000 */
[----:B------:R-:W-:Y:S02]  /*05a0*/  ISETP.GE.U32.AND P0, PT, R26, 0x4, PT ;  /* 0x000000041a00780c */ /* 0x000fe40003f06070 */
[----:B------:R-:W-:-:S04]  /*05b0*/  LOP3.LUT R16, R19, 0x3, RZ, 0xc0, !PT ;  /* 0x0000000313107812 */ /* 0x000fc800078ec0ff */
[----:B------:R-:W-:-:S07]  /*05c0*/  ISETP.NE.AND P1, PT, R16, RZ, PT ;  /* 0x000000ff1000720c */ /* 0x000fce0003f25270 */
[----:B------:R-:W-:Y:S06]  /*05d0*/  @!P0 BRA `(.L_x_146) ;  /* 0x00000000006c8947 */ /* 0x000fec0003800000 */
[----:B------:R-:W2:Y:S01]  /*05e0*/  LDC.64 R14, c[0x0][0x380] ;  /* 0x0000e000ff0e7b82 */ /* 0x000ea20000000a00 */
[----:B------:R-:W-:-:S05]  /*05f0*/  IADD3 R0, P0, PT, R21, R4, RZ ;  /* 0x0000000415007210 */ /* 0x000fca0007f1e0ff */
[----:B------:R-:W-:Y:S01]  /*0600*/  IMAD.X R6, RZ, RZ, R20, P0 ;  /* 0x000000ffff067224 */ /* 0x000fe200000e0614 */
[----:B--2---:R-:W-:-:S04]  /*0610*/  LEA R14, P0, R0, R14, 0x3 ;  /* 0x0000000e000e7211 */ /* 0x004fc800078018ff */
[----:B------:R-:W-:-:S05]  /*0620*/  LEA.HI.X R15, R0, R15, R6, 0x3, P0 ;  /* 0x0000000f000f7211 */ /* 0x000fca00000f1c06 */
[----:B-1----:R-:W2:Y:S04]  /*0630*/  LDG.E.64.CONSTANT R24, desc[UR4][R14.64] ;  /* 0x000000040e187981 */ /* 0x002ea8000c1e9b00 */
[----:B------:R-:W3:Y:S04]  /*0640*/  LDG.E.64.CONSTANT R10, desc[UR4][R14.64+0x8] ;  /* 0x000008040e0a7981 */ /* 0x000ee8000c1e9b00 */
[----:B------:R-:W4:Y:S04]  /*0650*/  LDG.E.64.CONSTANT R6, desc[UR4][R14.64+0x10] ;  /* 0x000010040e067981 */ /* 0x000f28000c1e9b00 */
[----:B------:R-:W5:Y:S01]  /*0660*/  LDG.E.64.CONSTANT R8, desc[UR4][R14.64+0x18] ;  /* 0x000018040e087981 */ /* 0x000f62000c1e9b00 */
[----:B--2---:R-:W-:Y:S08]  /*0670*/  POPC R0, R24 ;  /* 0x0000001800007309 */ /* 0x004ff00000000000 */
[----:B------:R-:W1:Y:S08]  /*0680*/  POPC R12, R25 ;  /* 0x00000019000c7309 */ /* 0x000e700000000000 */
[----:B---3--:R-:W-:Y:S01]  /*0690*/  POPC R10, R10 ;  /* 0x0000000a000a7309 */ /* 0x008fe20000000000 */
[----:B-1----:R-:W-:-:S07]  /*06a0*/  IADD3 R17, PT, PT, R13, R0, R12 ;  /* 0x000000000d117210 */ /* 0x002fce0007ffe00c */
[----:B------:R-:W1:Y:S01]  /*06b0*/  POPC R11, R11 ;  /* 0x0000000b000b7309 */ /* 0x000e620000000000 */
[----:B------:R-:W-:-:S04]  /*06c0*/  IMAD.WIDE.U32 R12, R21, 0x4, R2 ;  /* 0x00000004150c7825 */ /* 0x000fc800078e0002 */
[----:B------:R-:W-:Y:S01]  /*06d0*/  VIADD R21, R21, 0x4 ;  /* 0x0000000415157836 */ /* 0x000fe20000000000 */
[----:B------:R2:W-:Y:S02]  /*06e0*/  STG.E desc[UR4][R12.64+0x4], R17 ;  /* 0x000004110c007986 */ /* 0x0005e4000c101904 */
[----:B----4-:R-:W-:Y:S01]  /*06f0*/  POPC R6, R6 ;  /* 0x0000000600067309 */ /* 0x010fe20000000000 */
[----:B-1----:R-:W-:-:S07]  /*0700*/  IADD3 R23, PT, PT, R17, R10, R11 ;  /* 0x0000000a11177210 */ /* 0x002fce0007ffe00b */
[----:B------:R-:W1:Y:S01]  /*0710*/  POPC R7, R7 ;  /* 0x0000000700077309 */ /* 0x000e620000000000 */
[----:B------:R2:W-:Y:S07]  /*0720*/  STG.E desc[UR4][R12.64+0x8], R23 ;  /* 0x000008170c007986 */ /* 0x0005ee000c101904 */
[----:B-----5:R-:W-:Y:S01]  /*0730*/  POPC R8, R8 ;  /* 0x0000000800087309 */ /* 0x020fe20000000000 */
[----:B-1----:R-:W-:-:S07]  /*0740*/  IADD3 R15, PT, PT, R23, R6, R7 ;  /* 0x00000006170f7210 */ /* 0x002fce0007ffe007 */
[----:B------:R-:W1:Y:S01]  /*0750*/  POPC R9, R9 ;  /* 0x0000000900097309 */ /* 0x000e620000000000 */
[----:B------:R2:W-:Y:S01]  /*0760*/  STG.E desc[UR4][R12.64+0xc], R15 ;  /* 0x00000c0f0c007986 */ /* 0x0005e2000c101904 */
[----:B-1----:R-:W-:-:S05]  /*0770*/  IADD3 R25, PT, PT, R15, R8, R9 ;  /* 0x000000080f197210 */ /* 0x002fca0007ffe009 */
[----:B------:R2:W-:Y:S02]  /*0780*/  STG.E desc[UR4][R12.64+0x10], R25 ;  /* 0x000010190c007986 */ /* 0x0005e4000c101904 */
.L_x_146:
[----:B------:R-:W-:Y:S05]  /*0790*/  @!P1 EXIT ;  /* 0x000000000000994d */ /* 0x000fea0003800000 */
[----:B------:R-:W-:Y:S02]  /*07a0*/  ISETP.NE.AND P0, PT, R16, 0x1, PT ;  /* 0x000000011000780c */ /* 0x000fe40003f05270 */
[----:B------:R-:W-:-:S04]  /*07b0*/  LOP3.LUT R19, R19, 0x1, RZ, 0xc0, !PT ;  /* 0x0000000113137812 */ /* 0x000fc800078ec0ff */
[----:B------:R-:W-:-:S07]  /*07c0*/  ISETP.NE.U32.AND P1, PT, R19, 0x1, PT ;  /* 0x000000011300780c */ /* 0x000fce0003f25070 */
[----:B------:R-:W-:Y:S06]  /*07d0*/  @!P0 BRA `(.L_x_147) ;  /* 0x0000000000488947 */ /* 0x000fec0003800000 */
[----:B-1----:R-:W1:Y:S01]  /*07e0*/  LDC.64 R8, c[0x0][0x380] ;  /* 0x0000e000ff087b82 */ /* 0x002e620000000a00 */
[----:B------:R-:W-:-:S05]  /*07f0*/  IADD3 R0, P0, PT, R21, R4, RZ ;  /* 0x0000000415007210 */ /* 0x000fca0007f1e0ff */
[----:B------:R-:W-:Y:S01]  /*0800*/  IMAD.X R6, RZ, RZ, R20, P0 ;  /* 0x000000ffff067224 */ /* 0x000fe200000e0614 */
[----:B-1----:R-:W-:-:S04]  /*0810*/  LEA R8, P0, R0, R8, 0x3 ;  /* 0x0000000800087211 */ /* 0x002fc800078018ff */
[----:B------:R-:W-:-:S05]  /*0820*/  LEA.HI.X R9, R0, R9, R6, 0x3, P0 ;  /* 0x0000000900097211 */ /* 0x000fca00000f1c06 */
[----:B--2---:R-:W2:Y:S04]  /*0830*/  LDG.E.64.CONSTANT R14, desc[UR4][R8.64] ;  /* 0x00000004080e7981 */ /* 0x004ea8000c1e9b00 */
[----:B------:R-:W3:Y:S01]  /*0840*/  LDG.E.64.CONSTANT R16, desc[UR4][R8.64+0x8] ;  /* 0x0000080408107981 */ /* 0x000ee2000c1e9b00 */
[----:B------:R-:W-:-:S05]  /*0850*/  IMAD.WIDE.U32 R6, R21, 0x4, R2 ;  /* 0x0000000415067825 */ /* 0x000fca00078e0002 */
[----:B------:R-:W4:Y:S01]  /*0860*/  LDG.E R0, desc[UR4][R6.64] ;  /* 0x0000000406007981 */ /* 0x000f22000c1e1900 */
[----:B------:R-:W-:Y:S01]  /*0870*/  VIADD R21, R21, 0x2 ;  /* 0x0000000215157836 */ /* 0x000fe20000000000 */
[----:B--2---:R-:W-:Y:S08]  /*0880*/  POPC R11, R14 ;  /* 0x0000000e000b7309 */ /* 0x004ff00000000000 */
[----:B------:R-:W4:Y:S08]  /*0890*/  POPC R10, R15 ;  /* 0x0000000f000a7309 */ /* 0x000f300000000000 */
[----:B---3--:R-:W-:Y:S01]  /*08a0*/  POPC R12, R16 ;  /* 0x00000010000c7309 */ /* 0x008fe20000000000 */
[----:B----4-:R-:W-:-:S07]  /*08b0*/  IADD3 R11, PT, PT, R0, R11, R10 ;  /* 0x0000000b000b7210 */ /* 0x010fce0007ffe00a */
[----:B------:R-:W1:Y:S01]  /*08c0*/  POPC R13, R17 ;  /* 0x00000011000d7309 */ /* 0x000e620000000000 */
[----:B------:R3:W-:Y:S01]  /*08d0*/  STG.E desc[UR4][R6.64+0x4], R11 ;  /* 0x0000040b06007986 */ /* 0x0007e2000c101904 */
[----:B-1----:R-:W-:-:S05]  /*08e0*/  IADD3 R13, PT, PT, R11, R12, R13 ;  /* 0x0000000c0b0d7210 */ /* 0x002fca0007ffe00d */
[----:B------:R3:W-:Y:S02]  /*08f0*/  STG.E desc[UR4][R6.64+0x8], R13 ;  /* 0x0000080d06007986 */ /* 0x0007e4000c101904 */
.L_x_147:
[----:B------:R-:W-:Y:S05]  /*0900*/  @P1 EXIT ;  /* 0x000000000000194d */ /* 0x000fea0003800000 */
[----:B---3--:R-:W3:Y:S01]  /*0910*/  LDC.64 R6, c[0x0][0x380] ;  /* 0x0000e000ff067b82 */ /* 0x008ee20000000a00 */
[----:B------:R-:W-:-:S05]  /*0920*/  IADD3 R5, P0, PT, R21, R4, RZ ;  /* 0x0000000415057210 */ /* 0x000fca0007f1e0ff */
[----:B------:R-:W-:Y:S01]  /*0930*/  IMAD.X R20, RZ, RZ, R20, P0 ;  /* 0x000000ffff147224 */ /* 0x000fe200000e0614 */
[----:B---3--:R-:W-:-:S04]  /*0940*/  LEA R4, P0, R5, R6, 0x3 ;  /* 0x0000000605047211 */ /* 0x008fc800078018ff */
[----:B------:R-:W-:-:S06]  /*0950*/  LEA.HI.X R5, R5, R7, R20, 0x3, P0 ;  /* 0x0000000705057211 */ /* 0x000fcc00000f1c14 */
[----:B------:R-:W3:Y:S01]  /*0960*/  LDG.E.64.CONSTANT R4, desc[UR4][R4.64] ;  /* 0x0000000404047981 */ /* 0x000ee2000c1e9b00 */
[----:B0-----:R-:W-:-:S05]  /*0970*/  IMAD.WIDE.U32 R2, R21, 0x4, R2 ;  /* 0x0000000415027825 */ /* 0x001fca00078e0002 */
[----:B------:R-:W4:Y:S01]  /*0980*/  LDG.E R0, desc[UR4][R2.64] ;  /* 0x0000000402007981 */ /* 0x000f22000c1e1900 */
[----:B---3--:R-:W-:Y:S08]  /*0990*/  POPC R7, R4 ;  /* 0x0000000400077309 */ /* 0x008ff00000000000 */
[----:B------:R-:W4:Y:S02]  /*09a0*/  POPC R6, R5 ;  /* 0x0000000500067309 */ /* 0x000f240000000000 */
[----:B----4-:R-:W-:-:S05]  /*09b0*/  IADD3 R7, PT, PT, R0, R7, R6 ;  /* 0x0000000700077210 */ /* 0x010fca0007ffe006 */
[----:B------:R-:W-:Y:S01]  /*09c0*/  STG.E desc[UR4][R2.64+0x4], R7 ;  /* 0x0000040702007986 */ /* 0x000fe2000c101904 */
[----:B------:R-:W-:Y:S05]  /*09d0*/  EXIT ;  /* 0x000000000000794d */ /* 0x000fea0003800000 */
.L_x_148:
        /* <DEDUP_REMOVED lines=10> */
.L_x_280:


//--------------------- .text.ewah_emit_kernel    --------------------------
	.section	.text.ewah_emit_kernel,"ax",@progbits
	.align	128
        .global         ewah_emit_kernel
        .type           ewah_emit_kernel,@function
        .size           ewah_emit_kernel,(.L_x_281 - ewah_emit_kernel)
        .other          ewah_emit_kernel,@"STO_CUDA_ENTRY STV_DEFAULT"
ewah_emit_kernel:
.text.ewah_emit_kernel:
[----:B------:R-:W-:Y:S01]  /*0000*/  LDC R1, c[0x0][0x37c] ;  /* 0x0000df00ff017b82 */ /* 0x000fe20000000800 */
[----:B------:R-:W0:Y:S01]  /*0010*/  S2R R2, SR_CTAID.X ;  /* 0x0000000000027919 */ /* 0x000e220000002500 */
[----:B------:R-:W0:Y:S01]  /*0020*/  LDCU UR4, c[0x0][0x388] ;  /* 0x00007100ff0477ac */ /* 0x000e220008000800 */
[----:B------:R-:W1:Y:S01]  /*0030*/  S2R R0, SR_TID.X ;  /* 0x0000000000007919 */ /* 0x000e620000002100 */
[----:B0-----:R-:W-:-:S04]  /*0040*/  ISETP.GE.AND P0, PT, R2, UR4, PT ;  /* 0x0000000402007c0c */ /* 0x001fc8000bf06270 */
[----:B-1----:R-:W-:-:S13]  /*0050*/  ISETP.NE.OR P0, PT, R0, RZ, P0 ;  /* 0x000000ff0000720c */ /* 0x002fda0000705670 */
[----:B------:R-:W-:Y:S05]  /*0060*/  @P0 EXIT ;  /* 0x000000000000094d */ /* 0x000fea0003800000 */
[----:B------:R-:W0:Y:S01]  /*0070*/  LDC.64 R4, c[0x0][0x398] ;  /* 0x0000e600ff047b82 */ /* 0x000e220000000a00 */
[----:B------:R-:W1:Y:S01]  /*0080*/  LDCU.64 UR6, c[0x0][0x358] ;  /* 0x00006b00ff0677ac */ /* 0x000e620008000a00 */
[----:B------:R-:W2:Y:S01]  /*0090*/  LDCU UR5, c[0x0][0x38c] ;  /* 0x00007180ff0577ac */ /* 0x000ea20008000800 */
[----:B0-----:R-:W-:-:S06]  /*00a0*/  IMAD.WIDE.U32 R4, R2, 0x8, R4 ;  /* 0x0000000802047825 */ /* 0x001fcc00078e0004 */
[----:B-1----:R-:W3:Y:S01]  /*00b0*/  LDG.E.64.CONSTANT R4, desc[UR6][R4.64] ;  /* 0x0000000604047981 */ /* 0x002ee2000c1e9b00 */
[----:B--2---:R-:W-:Y:S01]  /*00c0*/  UISETP.GE.AND UP0, UPT, UR5, 0x1, UPT ;  /* 0x000000010500788c */ /* 0x004fe2000bf06270 */
[----:B---3--:R-:W-:-:S08]  /*00d0*/  IMAD.MOV.U32 R17, RZ, RZ, R4 ;  /* 0x000000ffff117224 */ /* 0x008fd000078e0004 */
[----:B------:R-:W-:Y:S05]  /*00e0*/  BRA.U !UP0, `(.L_x_149) ;  /* 0x0000000d08b07547 */ /* 0x000fea000b800000 */
[----:B------:R-:W0:Y:S08]  /*00f0*/  LDC.64 R12, c[0x0][0x390] ;  /* 0x0000e400ff0c7b82 */ /* 0x000e300000000a00 */
[----:B------:R-:W1:Y:S01]  /*0100*/  LDC.64 R8, c[0x0][0x380] ;  /* 0x0000e000ff087b82 */ /* 0x000e620000000a00 */
[----:B0-----:R-:W-:-:S04]  /*0110*/  LEA R12, P0, R2, R12, 0x2 ;  /* 0x0000000c020c7211 */ /* 0x001fc800078010ff */
[----:B------:R-:W-:-:S05]  /*0120*/  LEA.HI.X R13, R2, R13, RZ, 0x2, P0 ;  /* 0x0000000d020d7211 */ /* 0x000fca00000f14ff */
[----:B------:R0:W5:Y:S01]  /*0130*/  LDG.E.CONSTANT R0, desc[UR6][R12.64] ;  /* 0x000000060c007981 */ /* 0x000162000c1e9900 */
[----:B------:R-:W-:Y:S02]  /*0140*/  USHF.R.S32.HI UR4, URZ, 0x1f, UR5 ;  /* 0x0000001fff047899 */ /* 0x000fe40008011405 */
[----:B------:R-:W-:-:S04]  /*0150*/  IMAD.WIDE.U32 R6, R2, UR5, RZ ;  /* 0x0000000502067c25 */ /* 0x000fc8000f8e00ff */
[----:B------:R-:W-:Y:S01]  /*0160*/  IMAD.MOV.U32 R16, RZ, RZ, R5 ;  /* 0x000000ffff107224 */ /* 0x000fe200078e0005 */
[----:B-1----:R-:W-:Y:S01]  /*0170*/  LEA R8, P0, R6, R8, 0x3 ;  /* 0x0000000806087211 */ /* 0x002fe200078018ff */
[----:B------:R-:W-:Y:S02]  /*0180*/  IMAD R3, R2, UR4, RZ ;  /* 0x0000000402037c24 */ /* 0x000fe4000f8e02ff */
[----:B------:R-:W-:Y:S01]  /*0190*/  IMAD.MOV.U32 R17, RZ, RZ, R4 ;  /* 0x000000ffff117224 */ /* 0x000fe200078e0004 */
[----:B------:R-:W-:Y:S01]  /*01a0*/  IADD3 R10, P1, PT, R8, 0x10, RZ ;  /* 0x00000010080a7810 */ /* 0x000fe20007f3e0ff */
[----:B------:R-:W-:-:S05]  /*01b0*/  IMAD.IADD R3, R7, 0x1, R3 ;  /* 0x0000000107037824 */ /* 0x000fca00078e0203 */
[----:B------:R-:W-:Y:S01]  /*01c0*/  LEA.HI.X R9, R6, R9, R3, 0x3, P0 ;  /* 0x0000000906097211 */ /* 0x000fe200000f1c03 */
[----:B------:R-:W-:-:S04]  /*01d0*/  IMAD.MOV.U32 R3, RZ, RZ, RZ ;  /* 0x000000ffff037224 */ /* 0x000fc800078e00ff */
[----:B0-----:R-:W-:-:S07]  /*01e0*/  IMAD.X R11, RZ, RZ, R9, P1 ;  /* 0x000000ffff0b7224 */ /* 0x001fce00008e0609 */
.L_x_162:
[----:B-----5:R-:W-:Y:S01]  /*01f0*/  ISETP.NE.AND P0, PT, R0, RZ, PT ;  /* 0x000000ff0000720c */ /* 0x020fe20003f05270 */
[----:B------:R-:W-:Y:S01]  /*0200*/  UMOV UR4, URZ ;  /* 0x000000ff00047c82 */ /* 0x000fe20008000000 */
[----:B------:R-:W-:Y:S02]  /*0210*/  HFMA2 R5, -RZ, RZ, 0, 0 ;  /* 0x00000000ff057431 */ /* 0x000fe400000001ff */
[----:B------:R-:W-:Y:S01]  /*0220*/  IMAD.MOV.U32 R6, RZ, RZ, R3 ;  /* 0x000000ffff067224 */ /* 0x000fe200078e0003 */
[----:B0-2-4-:R-:W-:-:S08]  /*0230*/  CS2R R14, SRZ ;  /* 0x00000000000e7805 */ /* 0x015fd0000001ff00 */
[----:B-1----:R-:W-:Y:S05]  /*0240*/  @!P0 BRA `(.L_x_150) ;  /* 0x00000000007c8947 */ /* 0x002fea0003800000 */
[----:B------:R-:W-:-:S06]  /*0250*/  IMAD.WIDE R12, R3, 0x8, R8 ;  /* 0x00000008030c7825 */ /* 0x000fcc00078e0208 */
[----:B------:R-:W2:Y:S02]  /*0260*/  LDG.E.64.CONSTANT R12, desc[UR6][R12.64] ;  /* 0x000000060c0c7981 */ /* 0x000ea4000c1e9b00 */
[----:B--2---:R-:W-:-:S04]  /*0270*/  IADD3 R7, P1, PT, R12, 0x1, RZ ;  /* 0x000000010c077810 */ /* 0x004fc80007f3e0ff */
[----:B------:R-:W-:Y:S01]  /*0280*/  ISETP.GT.U32.AND P0, PT, R7, 0x1, PT ;  /* 0x000000010700780c */ /* 0x000fe20003f04070 */
[----:B------:R-:W-:-:S05]  /*0290*/  IMAD.X R7, RZ, RZ, R13, P1 ;  /* 0x000000ffff077224 */ /* 0x000fca00008e060d */
[----:B------:R-:W-:-:S13]  /*02a0*/  ISETP.GT.U32.AND.EX P0, PT, R7, RZ, PT, P0 ;  /* 0x000000ff0700720c */ /* 0x000fda0003f04100 */
[----:B------:R-:W-:Y:S05]  /*02b0*/  @P0 BRA `(.L_x_150) ;  /* 0x0000000000600947 */ /* 0x000fea0003800000 */
[----:B------:R-:W0:Y:S01]  /*02c0*/  LDCU UR5, c[0x0][0x38c] ;  /* 0x00007180ff0577ac */ /* 0x000e220008000800 */
[----:B------:R-:W-:Y:S01]  /*02d0*/  IMAD.MOV.U32 R6, RZ, RZ, R3 ;  /* 0x000000ffff067224 */ /* 0x000fe200078e0003 */
[----:B0-----:R-:W-:-:S13]  /*02e0*/  ISETP.GE.AND P0, PT, R3, UR5, PT ;  /* 0x0000000503007c0c */ /* 0x001fda000bf06270 */
[----:B------:R-:W-:Y:S05]  /*02f0*/  @P0 BRA `(.L_x_151) ;  /* 0x00000000003c0947 */ /* 0x000fea0003800000 */
[----:B------:R-:W0:Y:S01]  /*0300*/  LDC R7, c[0x0][0x38c] ;  /* 0x0000e300ff077b82 */ /* 0x000e220000000800 */
[----:B------:R-:W-:Y:S01]  /*0310*/  ISETP.NE.U32.AND P0, PT, R12, -0x1, PT ;  /* 0xffffffff0c00780c */ /* 0x000fe20003f05070 */
[----:B------:R-:W-:Y:S01]  /*0320*/  IMAD.MOV.U32 R6, RZ, RZ, R3 ;  /* 0x000000ffff067224 */ /* 0x000fe200078e0003 */
[----:B------:R-:W1:Y:S02]  /*0330*/  LDCU UR5, c[0x0][0x38c] ;  /* 0x00007180ff0577ac */ /* 0x000e640008000800 */
[----:B------:R-:W-:-:S04]  /*0340*/  ISETP.NE.AND.EX P0, PT, R13, -0x1, PT, P0 ;  /* 0xffffffff0d00780c */ /* 0x000fc80003f05300 */
[----:B------:R-:W-:-:S09]  /*0350*/  SEL R5, RZ, 0xffffffff, P0 ;  /* 0xffffffffff057807 */ /* 0x000fd20000000000 */
.L_x_152:
[----:B------:R-:W-:-:S06]  /*0360*/  IMAD.WIDE R14, R6, 0x8, R8 ;  /* 0x00000008060e7825 */ /* 0x000fcc00078e0208 */
[----:B------:R-:W2:Y:S02]  /*0370*/  LDG.E.64.CONSTANT R14, desc[UR6][R14.64] ;  /* 0x000000060e0e7981 */ /* 0x000ea4000c1e9b00 */
[----:B--2---:R-:W-:-:S04]  /*0380*/  ISETP.NE.U32.AND P0, PT, R14, R5, PT ;  /* 0x000000050e00720c */ /* 0x004fc80003f05070 */
[----:B------:R-:W-:-:S13]  /*0390*/  ISETP.NE.AND.EX P0, PT, R15, R5, PT, P0 ;  /* 0x000000050f00720c */ /* 0x000fda0003f05300 */
[----:B------:R-:W-:Y:S05]  /*03a0*/  @P0 BRA `(.L_x_151) ;  /* 0x0000000000100947 */ /* 0x000fea0003800000 */
[----:B------:R-:W-:-:S05]  /*03b0*/  VIADD R6, R6, 0x1 ;  /* 0x0000000106067836 */ /* 0x000fca0000000000 */
[----:B-1----:R-:W-:-:S13]  /*03c0*/  ISETP.NE.AND P0, PT, R6, UR5, PT ;  /* 0x0000000506007c0c */ /* 0x002fda000bf05270 */
[----:B------:R-:W-:Y:S05]  /*03d0*/  @P0 BRA `(.L_x_152) ;  /* 0xfffffffc00e00947 */ /* 0x000fea000383ffff */
[----:B0-----:R-:W-:-:S07]  /*03e0*/  IMAD.MOV.U32 R6, RZ, RZ, R7 ;  /* 0x000000ffff067224 */ /* 0x001fce00078e0007 */
.L_x_151:
[----:B------:R-:W-:Y:S01]  /*03f0*/  ISETP.NE.U32.AND P0, PT, R12, -0x1, PT ;  /* 0xffffffff0c00780c */ /* 0x000fe20003f05070 */
[----:B------:R-:W-:-:S03]  /*0400*/  IMAD.IADD R14, R6, 0x1, -R3 ;  /* 0x00000001060e7824 */ /* 0x000fc600078e0a03 */
[----:B------:R-:W-:Y:S01]  /*0410*/  ISETP.NE.AND.EX P0, PT, R13, -0x1, PT, P0 ;  /* 0xffffffff0d00780c */ /* 0x000fe20003f05300 */
[----:B------:R-:W-:-:S03]  /*0420*/  IMAD.WIDE.U32 R14, R14, 0x2, RZ ;  /* 0x000000020e0e7825 */ /* 0x000fc600078e00ff */
[----:B------:R-:W-:-:S09]  /*0430*/  SEL R5, RZ, 0x1, P0 ;  /* 0x00000001ff057807 */ /* 0x000fd20000000000 */
.L_x_150:
[----:B0-----:R-:W0:Y:S01]  /*0440*/  LDC R7, c[0x0][0x38c] ;  /* 0x0000e300ff077b82 */ /* 0x001e220000000800 */
[----:B------:R-:W-:Y:S01]  /*0450*/  MOV R21, RZ ;  /* 0x000000ff00157202 */ /* 0x000fe20000000f00 */
[----:B------:R-:W-:Y:S01]  /*0460*/  IMAD.MOV.U32 R3, RZ, RZ, R6 ;  /* 0x000000ffff037224 */ /* 0x000fe200078e0006 */
[----:B0-----:R-:W-:-:S13]  /*0470*/  ISETP.GE.AND P0, PT, R6, R7, PT ;  /* 0x000000070600720c */ /* 0x001fda0003f06270 */
[----:B------:R-:W-:Y:S05]  /*0480*/  @P0 BRA `(.L_x_153) ;  /* 0x0000000000480947 */ /* 0x000fea0003800000 */
[----:B------:R-:W0:Y:S01]  /*0490*/  LDC R19, c[0x0][0x38c] ;  /* 0x0000e300ff137b82 */ /* 0x000e220000000800 */
[----:B------:R-:W-:Y:S01]  /*04a0*/  ISETP.NE.AND P1, PT, R0, RZ, PT ;  /* 0x000000ff0000720c */ /* 0x000fe20003f25270 */
[----:B------:R-:W-:Y:S02]  /*04b0*/  IMAD.IADD R20, R7, 0x1, -R6 ;  /* 0x0000000107147824 */ /* 0x000fe400078e0a06 */
[----:B------:R-:W-:-:S10]  /*04c0*/  IMAD.MOV.U32 R21, RZ, RZ, RZ ;  /* 0x000000ffff157224 */ /* 0x000fd400078e00ff */
.L_x_155:
[----:B------:R-:W-:Y:S05]  /*04d0*/  @!P1 BRA `(.L_x_154) ;  /* 0x0000000000209947 */ /* 0x000fea0003800000 */
[----:B------:R-:W-:-:S04]  /*04e0*/  IMAD.IADD R3, R21, 0x1, R6 ;  /* 0x0000000115037824 */ /* 0x000fc800078e0206 */
[----:B------:R-:W-:-:S06]  /*04f0*/  IMAD.WIDE R12, R3, 0x8, R8 ;  /* 0x00000008030c7825 */ /* 0x000fcc00078e0208 */
[----:B------:R-:W2:Y:S02]  /*0500*/  LDG.E.64.CONSTANT R12, desc[UR6][R12.64] ;  /* 0x000000060c0c7981 */ /* 0x000ea4000c1e9b00 */
[----:B--2---:R-:W-:-:S05]  /*0510*/  IADD3 R7, P0, PT, R12, 0x1, RZ ;  /* 0x000000010c077810 */ /* 0x004fca0007f1e0ff */
[----:B------:R-:W-:Y:S01]  /*0520*/  IMAD.X R18, RZ, RZ, R13, P0 ;  /* 0x000000ffff127224 */ /* 0x000fe200000e060d */
[----:B------:R-:W-:-:S04]  /*0530*/  ISETP.GE.U32.AND P0, PT, R7, 0x2, PT ;  /* 0x000000020700780c */ /* 0x000fc80003f06070 */
[----:B------:R-:W-:-:S13]  /*0540*/  ISETP.GE.U32.AND.EX P0, PT, R18, RZ, PT, P0 ;  /* 0x000000ff1200720c */ /* 0x000fda0003f06100 */
[----:B------:R-:W-:Y:S05]  /*0550*/  @!P0 BRA `(.L_x_153) ;  /* 0x0000000000148947 */ /* 0x000fea0003800000 */
.L_x_154:
[----:B------:R-:W-:-:S05]  /*0560*/  VIADD R21, R21, 0x1 ;  /* 0x0000000115157836 */ /* 0x000fca0000000000 */
[----:B------:R-:W-:-:S13]  /*0570*/  ISETP.NE.AND P0, PT, R21, R20, PT ;  /* 0x000000141500720c */ /* 0x000fda0003f05270 */
[----:B------:R-:W-:Y:S05]  /*0580*/  @P0 BRA `(.L_x_155) ;  /* 0xfffffffc00d00947 */ /* 0x000fea000383ffff */
[----:B0-----:R-:W-:Y:S01]  /*0590*/  MOV R3, R19 ;  /* 0x0000001300037202 */ /* 0x001fe20000000f00 */
[----:B------:R-:W-:-:S07]  /*05a0*/  IMAD.MOV.U32 R21, RZ, RZ, R20 ;  /* 0x000000ffff157224 */ /* 0x000fce00078e0014 */
.L_x_153:
[----:B------:R-:W2:Y:S01]  /*05b0*/  LDC.64 R12, c[0x0][0x3a0] ;  /* 0x0000e800ff0c7b82 */ /* 0x000ea20000000a00 */
[C---:B------:R-:W-:Y:S01]  /*05c0*/  IMAD.SHL.U32 R23, R17.reuse, 0x8, RZ ;  /* 0x0000000811177824 */ /* 0x040fe200078e00ff */
[----:B------:R-:W-:Y:S01]  /*05d0*/  SHF.L.U64.HI R20, R17, 0x3, R16 ;  /* 0x0000000311147819 */ /* 0x000fe20000010210 */
[----:B------:R-:W-:Y:S01]  /*05e0*/  IMAD.SHL.U32 R7, R21, 0x2, RZ ;  /* 0x0000000215077824 */ /* 0x000fe200078e00ff */
[----:B------:R-:W-:Y:S02]  /*05f0*/  LOP3.LUT R14, R5, R14, RZ, 0xfc, !PT ;  /* 0x0000000e050e7212 */ /* 0x000fe400078efcff */
[----:B------:R-:W-:Y:S02]  /*0600*/  IADD3 R17, P1, PT, R17, 0x1, RZ ;  /* 0x0000000111117810 */ /* 0x000fe40007f3e0ff */
[----:B------:R-:W-:-:S03]  /*0610*/  LOP3.LUT R15, R7, UR4, R15, 0xfe, !PT ;  /* 0x00000004070f7c12 */ /* 0x000fc6000f8efe0f */
[----:B------:R-:W-:Y:S01]  /*0620*/  IMAD.X R16, RZ, RZ, R16, P1 ;  /* 0x000000ffff107224 */ /* 0x000fe200008e0610 */
[----:B--2---:R-:W-:-:S05]  /*0630*/  IADD3 R18, P0, PT, R23, R12, RZ ;  /* 0x0000000c17127210 */ /* 0x004fca0007f1e0ff */
[----:B0-----:R-:W-:Y:S01]  /*0640*/  IMAD.X R19, R20, 0x1, R13, P0 ;  /* 0x0000000114137824 */ /* 0x001fe200000e060d */
[----:B------:R-:W-:-:S04]  /*0650*/  ISETP.NE.AND P0, PT, R21, RZ, PT ;  /* 0x000000ff1500720c */ /* 0x000fc80003f05270 */
[----:B------:R0:W-:Y:S09]  /*0660*/  STG.E.64 desc[UR6][R18.64], R14 ;  /* 0x0000000e12007986 */ /* 0x0001f2000c101b06 */
[----:B------:R-:W-:Y:S05]  /*0670*/  @!P0 BRA `(.L_x_156) ;  /* 0x0000000800408947 */ /* 0x000fea0003800000 */
[C---:B------:R-:W-:Y:S01]  /*0680*/  ISETP.GE.U32.AND P0, PT, R21.reuse, 0x4, PT ;  /* 0x000000041500780c */ /* 0x040fe20003f06070 */
[----:B------:R-:W-:Y:S01]  /*0690*/  IMAD.MOV.U32 R7, RZ, RZ, RZ ;  /* 0x000000ffff077224 */ /* 0x000fe200078e00ff */
[----:B------:R-:W-:Y:S01]  /*06a0*/  LOP3.LUT R5, R21, 0x3, RZ, 0xc0, !PT ;  /* 0x0000000315057812 */ /* 0x000fe200078ec0ff */
[----:B------:R-:W-:Y:S01]  /*06b0*/  IMAD.MOV.U32 R26, RZ, RZ, R16 ;  /* 0x000000ffff1a7224 */ /* 0x000fe200078e0010 */
[----:B------:R-:W-:-:S09]  /*06c0*/  MOV R29, R17 ;  /* 0x00000011001d7202 */ /* 0x000fd20000000f00 */
[----:B------:R-:W-:Y:S05]  /*06d0*/  @!P0 BRA `(.L_x_157) ;  /* 0x0000000400cc8947 */ /* 0x000fea0003800000 */
[----:B------:R-:W-:Y:S01]  /*06e0*/  LOP3.LUT R7, R21, 0xfffffffc, RZ, 0xc0, !PT ;  /* 0xfffffffc15077812 */ /* 0x000fe200078ec0ff */
[----:B------:R-:W-:Y:S01]  /*06f0*/  IMAD.MOV.U32 R29, RZ, RZ, R17 ;  /* 0x000000ffff1d7224 */ /* 0x000fe200078e0011 */
[----:B0-----:R-:W-:Y:S01]  /*0700*/  IADD3 R14, P1, P2, R23, 0x20, R12 ;  /* 0x00000020170e7810 */ /* 0x001fe20007a3e00c */
[----:B------:R-:W-:Y:S02]  /*0710*/  IMAD.MOV.U32 R26, RZ, RZ, R16 ;  /* 0x000000ffff1a7224 */ /* 0x000fe400078e0010 */
[----:B------:R-:W-:Y:S01]  /*0720*/  IMAD.MOV R28, RZ, RZ, -R7 ;  /* 0x000000ffff1c7224 */ /* 0x000fe200078e0a07 */
[----:B------:R-:W-:Y:S01]  /*0730*/  IADD3.X R15, PT, PT, R20, R13, RZ, P1, P2 ;  /* 0x0000000d140f7210 */ /* 0x000fe20000fe44ff */
[----:B------:R-:W-:-:S03]  /*0740*/  IMAD.MOV.U32 R27, RZ, RZ, R6 ;  /* 0x000000ffff1b7224 */ /* 0x000fc600078e0006 */
[----:B------:R-:W-:-:S13]  /*0750*/  ISETP.GE.AND P0, PT, R28, RZ, PT ;  /* 0x000000ff1c00720c */ /* 0x000fda0003f06270 */
[----:B------:R-:W-:Y:S05]  /*0760*/  @P0 BRA `(.L_x_158) ;  /* 0x00000004005c0947 */ /* 0x000fea0003800000 */
[----:B------:R-:W-:Y:S01]  /*0770*/  IMAD.MOV R16, RZ, RZ, -R28 ;  /* 0x000000ffff107224 */ /* 0x000fe200078e0a1c */
[----:B------:R-:W-:-:S04]  /*0780*/  PLOP3.LUT P0, PT, PT, PT, PT, 0x80, 0x8 ;  /* 0x000000000008781c */ /* 0x000fc80003f0f070 */
[----:B------:R-:W-:-:S13]  /*0790*/  ISETP.GT.AND P1, PT, R16, 0xc, PT ;  /* 0x0000000c1000780c */ /* 0x000fda0003f24270 */
[----:B------:R-:W-:Y:S05]  /*07a0*/  @!P1 BRA `(.L_x_159) ;  /* 0x0000000000c89947 */ /* 0x000fea0003800000 */
[----:B------:R-:W-:-:S13]  /*07b0*/  PLOP3.LUT P0, PT, PT, PT, PT, 0x8, 0x80 ;  /* 0x000000000080781c */ /* 0x000fda0003f0e170 */
.L_x_160:
[----:B------:R-:W-:-:S05]  /*07c0*/  IMAD.WIDE R16, R27, 0x8, R10 ;  /* 0x000000081b107825 */ /* 0x000fca00078e020a */
[----:B------:R-:W2:Y:S04]  /*07d0*/  LDG.E.64.CONSTANT R24, desc[UR6][R16.64+-0x10] ;  /* 0xfffff00610187981 */ /* 0x000ea8000c1e9b00 */
[----:B------:R-:W3:Y:S04]  /*07e0*/  LDG.E.64.CONSTANT R22, desc[UR6][R16.64+-0x8] ;  /* 0xfffff80610167981 */ /* 0x000ee8000c1e9b00 */
[----:B------:R-:W4:Y:S01]  /*07f0*/  LDG.E.64.CONSTANT R20, desc[UR6][R16.64] ;  /* 0x0000000610147981 */ /* 0x000f22000c1e9b00 */
[----:B------:R-:W-:-:S05]  /*0800*/  IADD3 R19, PT, PT, R27, 0x4, RZ ;  /* 0x000000041b137810 */ /* 0x000fca0007ffe0ff */
[----:B------:R-:W-:Y:S01]  /*0810*/  IMAD.WIDE R18, R19, 0x8, R10 ;  /* 0x0000000813127825 */ /* 0x000fe200078e020a */
[----:B------:R-:W5:Y:S04]  /*0820*/  LDG.E.64.CONSTANT R16, desc[UR6][R16.64+0x8] ;  /* 0x0000080610107981 */ /* 0x000f68000c1e9b00 */
[----:B--2---:R0:W-:Y:S04]  /*0830*/  STG.E.64 desc[UR6][R14.64+-0x18], R24 ;  /* 0xffffe8180e007986 */ /* 0x0041e8000c101b06 */
[----:B---3--:R2:W-:Y:S04]  /*0840*/  STG.E.64 desc[UR6][R14.64+-0x10], R22 ;  /* 0xfffff0160e007986 */ /* 0x0085e8000c101b06 */
[----:B----4-:R3:W-:Y:S04]  /*0850*/  STG.E.64 desc[UR6][R14.64+-0x8], R20 ;  /* 0xfffff8140e007986 */ /* 0x0107e8000c101b06 */
[----:B0-----:R-:W4:Y:S04]  /*0860*/  LDG.E.64.CONSTANT R24, desc[UR6][R18.64+-0x8] ;  /* 0xfffff80612187981 */ /* 0x001f28000c1e9b00 */
[----:B--2---:R-:W2:Y:S04]  /*0870*/  LDG.E.64.CONSTANT R22, desc[UR6][R18.64+-0x10] ;  /* 0xfffff00612167981 */ /* 0x004ea8000c1e9b00 */
[----:B---3--:R-:W3:Y:S04]  /*0880*/  LDG.E.64.CONSTANT R20, desc[UR6][R18.64] ;  /* 0x0000000612147981 */ /* 0x008ee8000c1e9b00 */
[----:B-----5:R0:W-:Y:S04]  /*0890*/  STG.E.64 desc[UR6][R14.64], R16 ;  /* 0x000000100e007986 */ /* 0x0201e8000c101b06 */
[----:B------:R-:W5:Y:S01]  /*08a0*/  LDG.E.64.CONSTANT R18, desc[UR6][R18.64+0x8] ;  /* 0x0000080612127981 */ /* 0x000f62000c1e9b00 */
[----:B0-----:R-:W-:-:S04]  /*08b0*/  VIADD R17, R27, 0x8 ;  /* 0x000000081b117836 */ /* 0x001fc80000000000 */
[----:B------:R-:W-:Y:S01]  /*08c0*/  IMAD.WIDE R16, R17, 0x8, R10 ;  /* 0x0000000811107825 */ /* 0x000fe200078e020a */
[----:B--2---:R0:W-:Y:S04]  /*08d0*/  STG.E.64 desc[UR6][R14.64+0x8], R22 ;  /* 0x000008160e007986 */ /* 0x0041e8000c101b06 */
[----:B---3--:R2:W-:Y:S04]  /*08e0*/  STG.E.64 desc[UR6][R14.64+0x18], R20 ;  /* 0x000018140e007986 */ /* 0x0085e8000c101b06 */
[----:B-----5:R3:W-:Y:S04]  /*08f0*/  STG.E.64 desc[UR6][R14.64+0x20], R18 ;  /* 0x000020120e007986 */ /* 0x0207e8000c101b06 */
[----:B0-----:R-:W5:Y:S04]  /*0900*/  LDG.E.64.CONSTANT R22, desc[UR6][R16.64+-0x10] ;  /* 0xfffff00610167981 */ /* 0x001f68000c1e9b00 */
[----:B--2---:R-:W2:Y:S04]  /*0910*/  LDG.E.64.CONSTANT R20, desc[UR6][R16.64+-0x8] ;  /* 0xfffff80610147981 */ /* 0x004ea8000c1e9b00 */
[----:B---3--:R-:W3:Y:S04]  /*0920*/  LDG.E.64.CONSTANT R18, desc[UR6][R16.64] ;  /* 0x0000000610127981 */ /* 0x008ee8000c1e9b00 */
[----:B------:R-:W3:Y:S04]  /*0930*/  LDG.E.64.CONSTANT R16, desc[UR6][R16.64+0x8] ;  /* 0x0000080610107981 */ /* 0x000ee8000c1e9b00 */
[----:B----4-:R0:W-:Y:S02]  /*0940*/  STG.E.64 desc[UR6][R14.64+0x10], R24 ;  /* 0x000010180e007986 */ /* 0x0101e4000c101b06 */
[----:B0-----:R-:W-:-:S04]  /*0950*/  VIADD R25, R27, 0xc ;  /* 0x0000000c1b197836 */ /* 0x001fc80000000000 */
[----:B------:R-:W-:Y:S01]  /*0960*/  IMAD.WIDE R24, R25, 0x8, R10 ;  /* 0x0000000819187825 */ /* 0x000fe200078e020a */
[----:B-----5:R0:W-:Y:S04]  /*0970*/  STG.E.64 desc[UR6][R14.64+0x28], R22 ;  /* 0x000028160e007986 */ /* 0x0201e8000c101b06 */
[----:B--2---:R2:W-:Y:S04]  /*0980*/  STG.E.64 desc[UR6][R14.64+0x30], R20 ;  /* 0x000030140e007986 */ /* 0x0045e8000c101b06 */
[----:B---3--:R3:W-:Y:S04]  /*0990*/  STG.E.64 desc[UR6][R14.64+0x38], R18 ;  /* 0x000038120e007986 */ /* 0x0087e8000c101b06 */
[----:B0-----:R-:W4:Y:S04]  /*09a0*/  LDG.E.64.CONSTANT R22, desc[UR6][R24.64+-0x10] ;  /* 0xfffff00618167981 */ /* 0x001f28000c1e9b00 */
[----:B--2---:R-:W2:Y:S04]  /*09b0*/  LDG.E.64.CONSTANT R20, desc[UR6][R24.64+-0x8] ;  /* 0xfffff80618147981 */ /* 0x004ea8000c1e9b00 */
[----:B------:R0:W-:Y:S04]  /*09c0*/  STG.E.64 desc[UR6][R14.64+0x40], R16 ;  /* 0x000040100e007986 */ /* 0x0001e8000c101b06 */
[----:B---3--:R-:W3:Y:S04]  /*09d0*/  LDG.E.64.CONSTANT R18, desc[UR6][R24.64] ;  /* 0x0000000618127981 */ /* 0x008ee8000c1e9b00 */
[----:B0-----:R-:W5:Y:S01]  /*09e0*/  LDG.E.64.CONSTANT R16, desc[UR6][R24.64+0x8] ;  /* 0x0000080618107981 */ /* 0x001f62000c1e9b00 */
[----:B------:R-:W-:-:S05]  /*09f0*/  VIADD R28, R28, 0x10 ;  /* 0x000000101c1c7836 */ /* 0x000fca0000000000 */
[----:B------:R-:W-:Y:S02]  /*0a00*/  ISETP.GE.AND P1, PT, R28, -0xc, PT ;  /* 0xfffffff41c00780c */ /* 0x000fe40003f26270 */
[----:B------:R-:W-:Y:S01]  /*0a10*/  IADD3 R29, P2, PT, R29, 0x10, RZ ;  /* 0x000000101d1d7810 */ /* 0x000fe20007f5e0ff */
[----:B------:R-:W-:-:S04]  /*0a20*/  VIADD R27, R27, 0x10 ;  /* 0x000000101b1b7836 */ /* 0x000fc80000000000 */
[----:B------:R-:W-:Y:S01]  /*0a30*/  IMAD.X R26, RZ, RZ, R26, P2 ;  /* 0x000000ffff1a7224 */ /* 0x000fe200010e061a */
[----:B----4-:R-:W-:Y:S04]  /*0a40*/  STG.E.64 desc[UR6][R14.64+0x48], R22 ;  /* 0x000048160e007986 */ /* 0x010fe8000c101b06 */
[----:B--2---:R-:W-:Y:S04]  /*0a50*/  STG.E.64 desc[UR6][R14.64+0x50], R20 ;  /* 0x000050140e007986 */ /* 0x004fe8000c101b06 */
[----:B---3--:R-:W-:Y:S04]  /*0a60*/  STG.E.64 desc[UR6][R14.64+0x58], R18 ;  /* 0x000058120e007986 */ /* 0x008fe8000c101b06 */
[----:B-----5:R0:W-:Y:S02]  /*0a70*/  STG.E.64 desc[UR6][R14.64+0x60], R16 ;  /* 0x000060100e007986 */ /* 0x0201e4000c101b06 */
[----:B0-----:R-:W-:-:S05]  /*0a80*/  IADD3 R16, P3, PT, R14, 0x80, RZ ;  /* 0x000000800e107810 */ /* 0x001fca0007f7e0ff */
[----:B------:R-:W-:Y:S01]  /*0a90*/  IMAD.X R17, RZ, RZ, R15, P3 ;  /* 0x000000ffff117224 */ /* 0x000fe200018e060f */
[----:B------:R-:W-:-:S03]  /*0aa0*/  MOV R14, R16 ;  /* 0x00000010000e7202 */ /* 0x000fc60000000f00 */
[----:B------:R-:W-:Y:S01]  /*0ab0*/  IMAD.MOV.U32 R15, RZ, RZ, R17 ;  /* 0x000000ffff0f7224 */ /* 0x000fe200078e0011 */
[----:B------:R-:W-:Y:S06]  /*0ac0*/  @!P1 BRA `(.L_x_160) ;  /* 0xfffffffc003c9947 */ /* 0x000fec000383ffff */
.L_x_159:
[----:B------:R-:W-:-:S05]  /*0ad0*/  IMAD.MOV R16, RZ, RZ, -R28 ;  /* 0x000000ffff107224 */ /* 0x000fca00078e0a1c */
[----:B------:R-:W-:-:S13]  /*0ae0*/  ISETP.GT.AND P1, PT, R16, 0x4, PT ;  /* 0x000000041000780c */ /* 0x000fda0003f24270 */
[----:B------:R-:W-:Y:S05]  /*0af0*/  @!P1 BRA `(.L_x_161) ;  /* 0x0000000000709947 */ /* 0x000fea0003800000 */
[----:B------:R-:W-:-:S05]  /*0b00*/  IMAD.WIDE R16, R27, 0x8, R10 ;  /* 0x000000081b107825 */ /* 0x000fca00078e020a */
[----:B------:R-:W2:Y:S04]  /*0b10*/  LDG.E.64.CONSTANT R18, desc[UR6][R16.64] ;  /* 0x0000000610127981 */ /* 0x000ea8000c1e9b00 */
[----:B------:R-:W3:Y:S04]  /*0b20*/  LDG.E.64.CONSTANT R22, desc[UR6][R16.64+-0x10] ;  /* 0xfffff00610167981 */ /* 0x000ee8000c1e9b00 */
[----:B------:R-:W4:Y:S04]  /*0b30*/  LDG.E.64.CONSTANT R20, desc[UR6][R16.64+-0x8] ;  /* 0xfffff80610147981 */ /* 0x000f28000c1e9b00 */
[----:B------:R-:W5:Y:S01]  /*0b40*/  LDG.E.64.CONSTANT R16, desc[UR6][R16.64+0x8] ;  /* 0x0000080610107981 */ /* 0x000f62000c1e9b00 */
[----:B------:R-:W-:-:S04]  /*0b50*/  VIADD R25, R27, 0x4 ;  /* 0x000000041b197836 */ /* 0x000fc80000000000 */
[----:B------:R-:W-:Y:S01]  /*0b60*/  IMAD.WIDE R24, R25, 0x8, R10 ;  /* 0x0000000819187825 */ /* 0x000fe200078e020a */
[----:B--2---:R0:W-:Y:S04]  /*0b70*/  STG.E.64 desc[UR6][R14.64+-0x8], R18 ;  /* 0xfffff8120e007986 */ /* 0x0041e8000c101b06 */
[----:B---3--:R2:W-:Y:S04]  /*0b80*/  STG.E.64 desc[UR6][R14.64+-0x18], R22 ;  /* 0xffffe8160e007986 */ /* 0x0085e8000c101b06 */
[----:B0-----:R-:W3:Y:S04]  /*0b90*/  LDG.E.64.CONSTANT R18, desc[UR6][R24.64] ;  /* 0x0000000618127981 */ /* 0x001ee8000c1e9b00 */
[----:B----4-:R0:W-:Y:S04]  /*0ba0*/  STG.E.64 desc[UR6][R14.64+-0x10], R20 ;  /* 0xfffff0140e007986 */ /* 0x0101e8000c101b06 */
[----:B-----5:R4:W-:Y:S04]  /*0bb0*/  STG.E.64 desc[UR6][R14.64], R16 ;  /* 0x000000100e007986 */ /* 0x0209e8000c101b06 */
[----:B--2---:R-:W2:Y:S04]  /*0bc0*/  LDG.E.64.CONSTANT R22, desc[UR6][R24.64+-0x10] ;  /* 0xfffff00618167981 */ /* 0x004ea8000c1e9b00 */
[----:B0-----:R-:W5:Y:S04]  /*0bd0*/  LDG.E.64.CONSTANT R20, desc[UR6][R24.64+-0x8] ;  /* 0xfffff80618147981 */ /* 0x001f68000c1e9b00 */
[----:B----4-:R-:W4:Y:S01]  /*0be0*/  LDG.E.64.CONSTANT R16, desc[UR6][R24.64+0x8] ;  /* 0x0000080618107981 */ /* 0x010f22000c1e9b00 */
[----:B------:R-:W-:Y:S01]  /*0bf0*/  IADD3 R29, P1, PT, R29, 0x8, RZ ;  /* 0x000000081d1d7810 */ /* 0x000fe20007f3e0ff */
[----:B------:R-:W-:Y:S01]  /*0c00*/  VIADD R28, R28, 0x8 ;  /* 0x000000081c1c7836 */ /* 0x000fe20000000000 */
[----:B------:R-:W-:Y:S01]  /*0c10*/  PLOP3.LUT P0, PT, PT, PT, PT, 0x8, 0x80 ;  /* 0x000000000080781c */ /* 0x000fe20003f0e170 */
[----:B------:R-:W-:Y:S01]  /*0c20*/  VIADD R27, R27, 0x8 ;  /* 0x000000081b1b7836 */ /* 0x000fe20000000000 */
[----:B------:R-:W-:Y:S01]  /*0c30*/  IADD3.X R26, PT, PT, RZ, R26, RZ, P1, !PT ;  /* 0x0000001aff1a7210 */ /* 0x000fe20000ffe4ff */
[----:B---3--:R0:W-:Y:S02]  /*0c40*/  STG.E.64 desc[UR6][R14.64+0x18], R18 ;  /* 0x000018120e007986 */ /* 0x0081e4000c101b06 */
[----:B0-----:R-:W-:-:S02]  /*0c50*/  IADD3 R18, P2, PT, R14, 0x40, RZ ;  /* 0x000000400e127810 */ /* 0x001fc40007f5e0ff */
[----:B--2---:R-:W-:Y:S03]  /*0c60*/  STG.E.64 desc[UR6][R14.64+0x8], R22 ;  /* 0x000008160e007986 */ /* 0x004fe6000c101b06 */
[----:B------:R-:W-:Y:S01]  /*0c70*/  IMAD.X R19, RZ, RZ, R15, P2 ;  /* 0x000000ffff137224 */ /* 0x000fe200010e060f */
[----:B-----5:R-:W-:Y:S04]  /*0c80*/  STG.E.64 desc[UR6][R14.64+0x10], R20 ;  /* 0x000010140e007986 */ /* 0x020fe8000c101b06 */
[----:B----4-:R0:W-:Y:S02]  /*0c90*/  STG.E.64 desc[UR6][R14.64+0x20], R16 ;  /* 0x000020100e007986 */ /* 0x0101e4000c101b06 */
[----:B0-----:R-:W-:-:S02]  /*0ca0*/  IMAD.MOV.U32 R14, RZ, RZ, R18 ;  /* 0x000000ffff0e7224 */ /* 0x001fc400078e0012 */
[----:B------:R-:W-:-:S07]  /*0cb0*/  IMAD.MOV.U32 R15, RZ, RZ, R19 ;  /* 0x000000ffff0f7224 */ /* 0x000fce00078e0013 */
.L_x_161:
[----:B------:R-:W-:-:S13]  /*0cc0*/  ISETP.EQ.AND P1, PT, R28, RZ, PT ;  /* 0x000000ff1c00720c */ /* 0x000fda0003f22270 */
[----:B------:R-:W-:Y:S05]  /*0cd0*/  @!P0 BRA P1, `(.L_x_157) ;  /* 0x00000000004c8947 */ /* 0x000fea0000800000 */
.L_x_158:
[----:B------:R-:W-:-:S05]  /*0ce0*/  IMAD.WIDE R22, R27, 0x8, R10 ;  /* 0x000000081b167825 */ /* 0x000fca00078e020a */
[----:B------:R-:W2:Y:S04]  /*0cf0*/  LDG.E.64.CONSTANT R16, desc[UR6][R22.64] ;  /* 0x0000000616107981 */ /* 0x000ea8000c1e9b00 */
[----:B------:R-:W3:Y:S04]  /*0d00*/  LDG.E.64.CONSTANT R20, desc[UR6][R22.64+-0x10] ;  /* 0xfffff00616147981 */ /* 0x000ee8000c1e9b00 */
[----:B------:R-:W4:Y:S04]  /*0d10*/  LDG.E.64.CONSTANT R18, desc[UR6][R22.64+-0x8] ;  /* 0xfffff80616127981 */ /* 0x000f28000c1e9b00 */
[----:B------:R-:W5:Y:S01]  /*0d20*/  LDG.E.64.CONSTANT R24, desc[UR6][R22.64+0x8] ;  /* 0x0000080616187981 */ /* 0x000f62000c1e9b00 */
[----:B------:R-:W-:-:S05]  /*0d30*/  VIADD R28, R28, 0x4 ;  /* 0x000000041c1c7836 */ /* 0x000fca0000000000 */
[----:B------:R-:W-:Y:S02]  /*0d40*/  ISETP.NE.AND P0, PT, R28, RZ, PT ;  /* 0x000000ff1c00720c */ /* 0x000fe40003f05270 */
[----:B------:R-:W-:Y:S01]  /*0d50*/  IADD3 R29, P1, PT, R29, 0x4, RZ ;  /* 0x000000041d1d7810 */ /* 0x000fe20007f3e0ff */
[----:B------:R-:W-:-:S03]  /*0d60*/  VIADD R27, R27, 0x4 ;  /* 0x000000041b1b7836 */ /* 0x000fc60000000000 */
[----:B------:R-:W-:Y:S01]  /*0d70*/  IADD3.X R26, PT, PT, RZ, R26, RZ, P1, !PT ;  /* 0x0000001aff1a7210 */ /* 0x000fe20000ffe4ff */
[----:B--2---:R0:W-:Y:S04]  /*0d80*/  STG.E.64 desc[UR6][R14.64+-0x8], R16 ;  /* 0xfffff8100e007986 */ /* 0x0041e8000c101b06 */
[----:B---3--:R-:W-:Y:S04]  /*0d90*/  STG.E.64 desc[UR6][R14.64+-0x18], R20 ;  /* 0xffffe8140e007986 */ /* 0x008fe8000c101b06 */
[----:B----4-:R-:W-:Y:S01]  /*0da0*/  STG.E.64 desc[UR6][R14.64+-0x10], R18 ;  /* 0xfffff0120e007986 */ /* 0x010fe2000c101b06 */
[----:B0-----:R-:W-:-:S03]  /*0db0*/  IADD3 R16, P2, PT, R14, 0x20, RZ ;  /* 0x000000200e107810 */ /* 0x001fc60007f5e0ff */
[----:B-----5:R0:W-:Y:S02]  /*0dc0*/  STG.E.64 desc[UR6][R14.64], R24 ;  /* 0x000000180e007986 */ /* 0x0201e4000c101b06 */
[----:B------:R-:W-:Y:S02]  /*0dd0*/  IMAD.X R17, RZ, RZ, R15, P2 ;  /* 0x000000ffff117224 */ /* 0x000fe400010e060f */
[----:B0-----:R-:W-:Y:S02]  /*0de0*/  IMAD.MOV.U32 R14, RZ, RZ, R16 ;  /* 0x000000ffff0e7224 */ /* 0x001fe400078e0010 */
[----:B------:R-:W-:Y:S01]  /*0df0*/  IMAD.MOV.U32 R15, RZ, RZ, R17 ;  /* 0x000000ffff0f7224 */ /* 0x000fe200078e0011 */
[----:B------:R-:W-:Y:S06]  /*0e00*/  @P0 BRA `(.L_x_158) ;  /* 0xfffffffc00b40947 */ /* 0x000fec000383ffff */
.L_x_157:
[----:B------:R-:W-:Y:S01]  /*0e10*/  ISETP.NE.AND P0, PT, R5, RZ, PT ;  /* 0x000000ff0500720c */ /* 0x000fe20003f05270 */
[----:B------:R-:W-:Y:S02]  /*0e20*/  IMAD.MOV.U32 R17, RZ, RZ, R29 ;  /* 0x000000ffff117224 */ /* 0x000fe400078e001d */
[----:B------:R-:W-:-:S10]  /*0e30*/  IMAD.MOV.U32 R16, RZ, RZ, R26 ;  /* 0x000000ffff107224 */ /* 0x000fd400078e001a */
[----:B------:R-:W-:Y:S05]  /*0e40*/  @!P0 BRA `(.L_x_156) ;  /* 0x00000000004c8947 */ /* 0x000fea0003800000 */
[----:B------:R-:W-:-:S05]  /*0e50*/  IADD3 R7, PT, PT, R6, R7, RZ ;  /* 0x0000000706077210 */ /* 0x000fca0007ffe0ff */
[----:B------:R-:W-:-:S05]  /*0e60*/  IMAD.WIDE R6, R7, 0x8, R8 ;  /* 0x0000000807067825 */ /* 0x000fca00078e0208 */
[----:B0-----:R-:W2:Y:S01]  /*0e70*/  LDG.E.64.CONSTANT R14, desc[UR6][R6.64] ;  /* 0x00000006060e7981 */ /* 0x001ea2000c1e9b00 */
[C---:B------:R-:W-:Y:S02]  /*0e80*/  LEA R12, P0, R29.reuse, R12, 0x3 ;  /* 0x0000000c1d0c7211 */ /* 0x040fe400078018ff */
[C---:B------:R-:W-:Y:S02]  /*0e90*/  IADD3 R17, P1, PT, R29.reuse, 0x1, RZ ;  /* 0x000000011d117810 */ /* 0x040fe40007f3e0ff */
[--C-:B------:R-:W-:Y:S02]  /*0ea0*/  LEA.HI.X R13, R29, R13, R26.reuse, 0x3, P0 ;  /* 0x0000000d1d0d7211 */ /* 0x100fe400000f1c1a */
[----:B------:R-:W-:Y:S01]  /*0eb0*/  ISETP.NE.AND P0, PT, R5, 0x1, PT ;  /* 0x000000010500780c */ /* 0x000fe20003f05270 */
[----:B------:R-:W-:Y:S02]  /*0ec0*/  IMAD.X R16, RZ, RZ, R26, P1 ;  /* 0x000000ffff107224 */ /* 0x000fe400008e061a */
[----:B--2---:R2:W-:Y:S10]  /*0ed0*/  STG.E.64 desc[UR6][R12.64], R14 ;  /* 0x0000000e0c007986 */ /* 0x0045f4000c101b06 */
[----:B------:R-:W-:Y:S05]  /*0ee0*/  @!P0 BRA `(.L_x_156) ;  /* 0x0000000000248947 */ /* 0x000fea0003800000 */
[----:B------:R-:W-:Y:S01]  /*0ef0*/  ISETP.NE.AND P0, PT, R5, 0x2, PT ;  /* 0x000000020500780c */ /* 0x000fe20003f05270 */
[----:B--2---:R-:W2:-:S12]  /*0f00*/  LDG.E.64.CONSTANT R14, desc[UR6][R6.64+0x8] ;  /* 0x00000806060e7981 */ /* 0x004e98000c1e9b00 */
[----:B------:R-:W3:Y:S01]  /*0f10*/  @P0 LDG.E.64.CONSTANT R18, desc[UR6][R6.64+0x10] ;  /* 0x0000100606120981 */ /* 0x000ee2000c1e9b00 */
[C---:B------:R-:W-:Y:S02]  /*0f20*/  IADD3 R17, P1, PT, R29.reuse, 0x2, RZ ;  /* 0x000000021d117810 */ /* 0x040fe40007f3e0ff */
[----:B------:R-:W-:-:S03]  /*0f30*/  @P0 IADD3 R17, P2, PT, R29, 0x3, RZ ;  /* 0x000000031d110810 */ /* 0x000fc60007f5e0ff */
[--C-:B------:R-:W-:Y:S02]  /*0f40*/  IMAD.X R16, RZ, RZ, R26.reuse, P1 ;  /* 0x000000ffff107224 */ /* 0x100fe400008e061a */
[----:B------:R-:W-:Y:S01]  /*0f50*/  @P0 IMAD.X R16, RZ, RZ, R26, P2 ;  /* 0x000000ffff100224 */ /* 0x000fe200010e061a */
[----:B--2---:R4:W-:Y:S04]  /*0f60*/  STG.E.64 desc[UR6][R12.64+0x8], R14 ;  /* 0x0000080e0c007986 */ /* 0x0049e8000c101b06 */
[----:B---3--:R4:W-:Y:S03]  /*0f70*/  @P0 STG.E.64 desc[UR6][R12.64+0x10], R18 ;  /* 0x000010120c000986 */ /* 0x0089e6000c101b06 */
.L_x_156:
[----:B------:R-:W3:Y:S02]  /*0f80*/  LDCU UR4, c[0x0][0x38c] ;  /* 0x00007180ff0477ac */ /* 0x000ee40008000800 */
[----:B---3--:R-:W-:-:S13]  /*0f90*/  ISETP.GE.AND P0, PT, R3, UR4, PT ;  /* 0x0000000403007c0c */ /* 0x008fda000bf06270 */
[----:B------:R-:W-:Y:S05]  /*0fa0*/  @!P0 BRA `(.L_x_162) ;  /* 0xfffffff000908947 */ /* 0x000fea000383ffff */
.L_x_149:
[----:B------:R-:W3:Y:S01]  /*0fb0*/  LDC.64 R6, c[0x0][0x3a8] ;  /* 0x0000ea00ff067b82 */ /* 0x000ee20000000a00 */
[----:B------:R-:W-:Y:S01]  /*0fc0*/  IMAD.IADD R3, R17, 0x1, -R4 ;  /* 0x0000000111037824 */ /* 0x000fe200078e0a04 */
[----:B---3--:R-:W-:-:S04]  /*0fd0*/  LEA R6, P0, R2, R6, 0x2 ;  /* 0x0000000602067211 */ /* 0x008fc800078010ff */
[----:B------:R-:W-:-:S05]  /*0fe0*/  LEA.HI.X R7, R2, R7, RZ, 0x2, P0 ;  /* 0x0000000702077211 */ /* 0x000fca00000f14ff */
[----:B------:R-:W-:Y:S01]  /*0ff0*/  STG.E desc[UR6][R6.64], R3 ;  /* 0x0000000306007986 */ /* 0x000fe2000c101906 */
[----:B-1----:R-:W-:Y:S05]  /*1000*/  EXIT ;  /* 0x000000000000794d */ /* 0x002fea0003800000 */
.L_x_163:
        /* <DEDUP_REMOVED lines=15> */
.L_x_281:


//--------------------- .text.ewah_size_kernel    --------------------------
	.section	.text.ewah_size_kernel,"ax",@progbits
	.align	128
        .global         ewah_size_kernel
        .type           ewah_size_kernel,@function
        .size           ewah_size_kernel,(.L_x_282 - ewah_size_kernel)
        .other          ewah_size_kernel,@"STO_CUDA_ENTRY STV_DEFAULT"
ewah_size_kernel:
.text.ewah_size_kernel:
[----:B------:R-:W-:Y:S01]  /*0000*/  LDC R1, c[0x0][0x37c] ;  /* 0x0000df00ff017b82 */ /* 0x000fe20000000800 */
[----:B------:R-:W0:Y:S07]  /*0010*/  S2R R0, SR_TID.X ;  /* 0x0000000000007919 */ /* 0x000e2e0000002100 */
[----:B------:R-:W1:Y:S08]  /*0020*/  S2UR UR10, SR_CTAID.X ;  /* 0x00000000000a79c3 */ /* 0x000e700000002500 */
[----:B------:R-:W1:Y:S02]  /*0030*/  LDC R2, c[0x0][0x388] ;  /* 0x0000e200ff027b82 */ /* 0x000e640000000800 */
[----:B-1----:R-:W-:-:S04]  /*0040*/  ISETP.LE.AND P0, PT, R2, UR10, PT ;  /* 0x0000000a02007c0c */ /* 0x002fc8000bf03270 */
[----:B0-----:R-:W-:-:S13]  /*0050*/  ISETP.NE.OR P0, PT, R0, RZ, P0 ;  /* 0x000000ff0000720c */ /* 0x001fda0000705670 */
[----:B------:R-:W-:Y:S05]  /*0060*/  @P0 EXIT ;  /* 0x000000000000094d */ /* 0x000fea0003800000 */
[----:B------:R-:W0:Y:S01]  /*0070*/  LDCU UR7, c[0x0][0x38c] ;  /* 0x00007180ff0777ac */ /* 0x000e220008000800 */
[----:B------:R-:W-:Y:S02]  /*0080*/  IMAD.MOV.U32 R0, RZ, RZ, RZ ;  /* 0x000000ffff007224 */ /* 0x000fe400078e00ff */
[----:B------:R-:W-:Y:S01]  /*0090*/  IMAD.MOV.U32 R5, RZ, RZ, RZ ;  /* 0x000000ffff057224 */ /* 0x000fe200078e00ff */
[----:B------:R-:W1:Y:S01]  /*00a0*/  LDCU.64 UR12, c[0x0][0x358] ;  /* 0x00006b00ff0c77ac */ /* 0x000e620008000a00 */
[----:B0-----:R-:W-:-:S09]  /*00b0*/  UISETP.GE.AND UP0, UPT, UR7, 0x1, UPT ;  /* 0x000000010700788c */ /* 0x001fd2000bf06270 */
[----:B-1----:R-:W-:Y:S05]  /*00c0*/  BRA.U !UP0, `(.L_x_164) ;  /* 0x0000000508287547 */ /* 0x002fea000b800000 */
[----:B------:R-:W0:Y:S01]  /*00d0*/  LDCU.64 UR4, c[0x0][0x390] ;  /* 0x00007200ff0477ac */ /* 0x000e220008000a00 */
[----:B------:R-:W1:Y:S01]  /*00e0*/  LDCU.64 UR8, c[0x0][0x380] ;  /* 0x00007000ff0877ac */ /* 0x000e620008000a00 */
[----:B------:R-:W-:Y:S02]  /*00f0*/  USHF.R.S32.HI UR6, URZ, 0x1f, UR7 ;  /* 0x0000001fff067899 */ /* 0x000fe40008011407 */
[----:B0-----:R-:W-:-:S04]  /*0100*/  ULEA UR4, UP0, UR10, UR4, 0x2 ;  /* 0x000000040a047291 */ /* 0x001fc8000f8010ff */
[----:B------:R-:W-:Y:S02]  /*0110*/  ULEA.HI.X UR5, UR10, UR5, URZ, 0x2, UP0 ;  /* 0x000000050a057291 */ /* 0x000fe400080f14ff */
[----:B------:R-:W-:Y:S01]  /*0120*/  IMAD.U32 R2, RZ, RZ, UR4 ;  /* 0x00000004ff027e24 */ /* 0x000fe2000f8e00ff */
[----:B------:R-:W-:-:S03]  /*0130*/  UIMAD UR6, UR6, UR10, URZ ;  /* 0x0000000a060672a4 */ /* 0x000fc6000f8e02ff */
[----:B------:R-:W-:Y:S01]  /*0140*/  IMAD.U32 R3, RZ, RZ, UR5 ;  /* 0x00000005ff037e24 */ /* 0x000fe2000f8e00ff */
[----:B------:R-:W-:-:S04]  /*0150*/  UIMAD.WIDE.U32 UR4, UR10, UR7, URZ ;  /* 0x000000070a0472a5 */ /* 0x000fc8000f8e00ff */
[----:B-1----:R-:W-:Y:S01]  /*0160*/  ULEA UR7, UP0, UR4, UR8, 0x3 ;  /* 0x0000000804077291 */ /* 0x002fe2000f8018ff */
[----:B------:R-:W-:Y:S01]  /*0170*/  HFMA2 R0, -RZ, RZ, 0, 0 ;  /* 0x00000000ff007431 */ /* 0x000fe200000001ff */
[----:B------:R-:W-:Y:S01]  /*0180*/  UIADD3 UR5, UPT, UPT, UR5, UR6, URZ ;  /* 0x0000000605057290 */ /* 0x000fe2000fffe0ff */
[----:B------:R0:W5:Y:S01]  /*0190*/  LDG.E.CONSTANT R4, desc[UR12][R2.64] ;  /* 0x0000000c02047981 */ /* 0x000162000c1e9900 */
[----:B------:R-:W-:Y:S02]  /*01a0*/  IMAD.MOV.U32 R5, RZ, RZ, RZ ;  /* 0x000000ffff057224 */ /* 0x000fe400078e00ff */
[----:B------:R-:W-:Y:S01]  /*01b0*/  ULEA.HI.X UR5, UR4, UR9, UR5, 0x3, UP0 ;  /* 0x0000000904057291 */ /* 0x000fe200080f1c05 */
[----:B------:R-:W-:Y:S02]  /*01c0*/  IMAD.MOV.U32 R9, RZ, RZ, RZ ;  /* 0x000000ffff097224 */ /* 0x000fe400078e00ff */
[----:B0-----:R-:W-:-:S03]  /*01d0*/  IMAD.U32 R2, RZ, RZ, UR7 ;  /* 0x00000007ff027e24 */ /* 0x001fc6000f8e00ff */
[----:B------:R-:W-:-:S07]  /*01e0*/  IMAD.U32 R3, RZ, RZ, UR5 ;  /* 0x00000005ff037e24 */ /* 0x000fce000f8e00ff */
.L_x_171:
[----:B-----5:R-:W-:-:S13]  /*01f0*/  ISETP.NE.AND P0, PT, R4, RZ, PT ;  /* 0x000000ff0400720c */ /* 0x020fda0003f05270 */
[----:B0-----:R-:W-:Y:S05]  /*0200*/  @!P0 BRA `(.L_x_165) ;  /* 0x00000000005c8947 */ /* 0x001fea0003800000 */
[----:B------:R-:W-:Y:S01]  /*0210*/  IMAD.WIDE R6, R9, 0x8, R2 ;  /* 0x0000000809067825 */ /* 0x000fe200078e0202 */
[----:B------:R-:W0:Y:S05]  /*0220*/  LDCU UR4, c[0x0][0x38c] ;  /* 0x00007180ff0477ac */ /* 0x000e2a0008000800 */
[----:B------:R-:W2:Y:S02]  /*0230*/  LDG.E.64.CONSTANT R6, desc[UR12][R6.64] ;  /* 0x0000000c06067981 */ /* 0x000ea4000c1e9b00 */
[----:B--2---:R-:W-:-:S04]  /*0240*/  IADD3 R8, P1, PT, R6, 0x1, RZ ;  /* 0x0000000106087810 */ /* 0x004fc80007f3e0ff */
[----:B------:R-:W-:Y:S02]  /*0250*/  ISETP.GT.U32.AND P0, PT, R8, 0x1, PT ;  /* 0x000000010800780c */ /* 0x000fe40003f04070 */
[----:B------:R-:W-:-:S04]  /*0260*/  IADD3.X R8, PT, PT, RZ, R7, RZ, P1, !PT ;  /* 0x00000007ff087210 */ /* 0x000fc80000ffe4ff */
[----:B------:R-:W-:-:S04]  /*0270*/  ISETP.GT.U32.AND.EX P0, PT, R8, RZ, PT, P0 ;  /* 0x000000ff0800720c */ /* 0x000fc80003f04100 */
[----:B0-----:R-:W-:-:S13]  /*0280*/  ISETP.GE.OR P0, PT, R9, UR4, P0 ;  /* 0x0000000409007c0c */ /* 0x001fda0008706670 */
[----:B------:R-:W-:Y:S05]  /*0290*/  @P0 BRA `(.L_x_165) ;  /* 0x0000000000380947 */ /* 0x000fea0003800000 */
[----:B------:R-:W0:Y:S01]  /*02a0*/  LDC R8, c[0x0][0x38c] ;  /* 0x0000e300ff087b82 */ /* 0x000e220000000800 */
[----:B------:R-:W-:Y:S01]  /*02b0*/  ISETP.NE.U32.AND P0, PT, R6, -0x1, PT ;  /* 0xffffffff0600780c */ /* 0x000fe20003f05070 */
[----:B------:R-:W1:Y:S03]  /*02c0*/  LDCU UR4, c[0x0][0x38c] ;  /* 0x00007180ff0477ac */ /* 0x000e660008000800 */
[----:B------:R-:W-:-:S04]  /*02d0*/  ISETP.NE.AND.EX P0, PT, R7, -0x1, PT, P0 ;  /* 0xffffffff0700780c */ /* 0x000fc80003f05300 */
[----:B------:R-:W-:-:S09]  /*02e0*/  SEL R11, RZ, 0xffffffff, P0 ;  /* 0xffffffffff0b7807 */ /* 0x000fd20000000000 */
.L_x_166:
        /* <DEDUP_REMOVED lines=9> */
.L_x_165:
[----:B0-----:R-:W0:Y:S01]  /*0380*/  LDC R8, c[0x0][0x38c] ;  /* 0x0000e300ff087b82 */ /* 0x001e220000000800 */
[----:B------:R-:W-:Y:S02]  /*0390*/  HFMA2 R7, -RZ, RZ, 0, 0 ;  /* 0x00000000ff077431 */ /* 0x000fe400000001ff */
[----:B------:R-:W-:Y:S01]  /*03a0*/  IMAD.MOV.U32 R6, RZ, RZ, 0x1 ;  /* 0x00000001ff067424 */ /* 0x000fe200078e00ff */
[----:B0-----:R-:W-:-:S13]  /*03b0*/  ISETP.GE.AND P0, PT, R9, R8, PT ;  /* 0x000000080900720c */ /* 0x001fda0003f06270 */
[----:B------:R-:W-:Y:S05]  /*03c0*/  @P0 BRA `(.L_x_167) ;  /* 0x0000000000540947 */ /* 0x000fea0003800000 */
[----:B------:R-:W0:Y:S01]  /*03d0*/  LDC R14, c[0x0][0x38c] ;  /* 0x0000e300ff0e7b82 */ /* 0x000e220000000800 */
[----:B------:R-:W-:Y:S01]  /*03e0*/  IMAD.IADD R13, R8, 0x1, -R9 ;  /* 0x00000001080d7824 */ /* 0x000fe200078e0a09 */
[----:B------:R-:W-:Y:S01]  /*03f0*/  ISETP.NE.AND P1, PT, R4, RZ, PT ;  /* 0x000000ff0400720c */ /* 0x000fe20003f25270 */
[----:B------:R-:W-:-:S12]  /*0400*/  IMAD.MOV.U32 R8, RZ, RZ, RZ ;  /* 0x000000ffff087224 */ /* 0x000fd800078e00ff */
.L_x_170:
[----:B------:R-:W-:Y:S05]  /*0410*/  @!P1 BRA `(.L_x_168) ;  /* 0x0000000000209947 */ /* 0x000fea0003800000 */
[----:B------:R-:W-:-:S04]  /*0420*/  IMAD.IADD R11, R9, 0x1, R8 ;  /* 0x00000001090b7824 */ /* 0x000fc800078e0208 */
[----:B------:R-:W-:-:S06]  /*0430*/  IMAD.WIDE R6, R11, 0x8, R2 ;  /* 0x000000080b067825 */ /* 0x000fcc00078e0202 */
[----:B------:R-:W2:Y:S02]  /*0440*/  LDG.E.64.CONSTANT R6, desc[UR12][R6.64] ;  /* 0x0000000c06067981 */ /* 0x000ea4000c1e9b00 */
[----:B--2---:R-:W-:-:S04]  /*0450*/  IADD3 R10, P0, PT, R6, 0x1, RZ ;  /* 0x00000001060a7810 */ /* 0x004fc80007f1e0ff */
[----:B------:R-:W-:Y:S02]  /*0460*/  IADD3.X R12, PT, PT, RZ, R7, RZ, P0, !PT ;  /* 0x00000007ff0c7210 */ /* 0x000fe400007fe4ff */
[----:B------:R-:W-:-:S04]  /*0470*/  ISETP.GE.U32.AND P0, PT, R10, 0x2, PT ;  /* 0x000000020a00780c */ /* 0x000fc80003f06070 */
[----:B------:R-:W-:-:S13]  /*0480*/  ISETP.GE.U32.AND.EX P0, PT, R12, RZ, PT, P0 ;  /* 0x000000ff0c00720c */ /* 0x000fda0003f06100 */
[----:B------:R-:W-:Y:S05]  /*0490*/  @!P0 BRA `(.L_x_169) ;  /* 0x0000000000148947 */ /* 0x000fea0003800000 */
.L_x_168:
[----:B------:R-:W-:-:S05]  /*04a0*/  VIADD R8, R8, 0x1 ;  /* 0x0000000108087836 */ /* 0x000fca0000000000 */
[----:B------:R-:W-:-:S13]  /*04b0*/  ISETP.NE.AND P0, PT, R8, R13, PT ;  /* 0x0000000d0800720c */ /* 0x000fda0003f05270 */
[----:B------:R-:W-:Y:S05]  /*04c0*/  @P0 BRA `(.L_x_170) ;  /* 0xfffffffc00d00947 */ /* 0x000fea000383ffff */
[----:B0-----:R-:W-:Y:S02]  /*04d0*/  IMAD.MOV.U32 R11, RZ, RZ, R14 ;  /* 0x000000ffff0b7224 */ /* 0x001fe400078e000e */
[----:B------:R-:W-:-:S07]  /*04e0*/  IMAD.MOV.U32 R8, RZ, RZ, R13 ;  /* 0x000000ffff087224 */ /* 0x000fce00078e000d */
.L_x_169:
[----:B------:R-:W-:Y:S01]  /*04f0*/  IADD3 R6, PT, PT, R8, 0x1, RZ ;  /* 0x0000000108067810 */ /* 0x000fe20007ffe0ff */
[----:B------:R-:W-:Y:S02]  /*0500*/  IMAD.MOV.U32 R9, RZ, RZ, R11 ;  /* 0x000000ffff097224 */ /* 0x000fe400078e000b */
[----:B------:R-:W-:-:S07]  /*0510*/  IMAD.MOV.U32 R7, RZ, RZ, RZ ;  /* 0x000000ffff077224 */ /* 0x000fce00078e00ff */
.L_x_167:
[----:B-1----:R-:W1:Y:S01]  /*0520*/  LDCU UR4, c[0x0][0x38c] ;  /* 0x00007180ff0477ac */ /* 0x002e620008000800 */
[----:B------:R-:W-:-:S05]  /*0530*/  IADD3 R0, P1, PT, R0, R6, RZ ;  /* 0x0000000600007210 */ /* 0x000fca0007f3e0ff */
[----:B------:R-:W-:Y:S01]  /*0540*/  IMAD.X R5, R5, 0x1, R7, P1 ;  /* 0x0000000105057824 */ /* 0x000fe200008e0607 */
[----:B-1----:R-:W-:-:S13]  /*0550*/  ISETP.GE.AND P0, PT, R9, UR4, PT ;  /* 0x0000000409007c0c */ /* 0x002fda000bf06270 */
[----:B------:R-:W-:Y:S05]  /*0560*/  @!P0 BRA `(.L_x_171) ;  /* 0xfffffffc00208947 */ /* 0x000fea000383ffff */
.L_x_164:
[----:B------:R-:W1:Y:S01]  /*0570*/  LDCU.64 UR4, c[0x0][0x398] ;  /* 0x00007300ff0477ac */ /* 0x000e620008000a00 */
[----:B------:R-:W-:Y:S01]  /*0580*/  IMAD.MOV.U32 R4, RZ, RZ, R0 ;  /* 0x000000ffff047224 */ /* 0x000fe200078e0000 */
[----:B-1----:R-:W-:-:S04]  /*0590*/  ULEA UR4, UP0, UR10, UR4, 0x3 ;  /* 0x000000040a047291 */ /* 0x002fc8000f8018ff */
[----:B------:R-:W-:Y:S02]  /*05a0*/  ULEA.HI.X UR5, UR10, UR5, URZ, 0x3, UP0 ;  /* 0x000000050a057291 */ /* 0x000fe400080f1cff */
[----:B------:R-:W-:-:S04]  /*05b0*/  MOV R2, UR4 ;  /* 0x0000000400027c02 */ /* 0x000fc80008000f00 */
[----:B------:R-:W-:-:S05]  /*05c0*/  IMAD.U32 R3, RZ, RZ, UR5 ;  /* 0x00000005ff037e24 */ /* 0x000fca000f8e00ff */
[----:B------:R-:W-:Y:S01]  /*05d0*/  STG.E.64 desc[UR12][R2.64], R4 ;  /* 0x0000000402007986 */ /* 0x000fe2000c101b0c */
[----:B------:R-:W-:Y:S05]  /*05e0*/  EXIT ;  /* 0x000000000000794d */ /* 0x000fea0003800000 */
.L_x_172:
        /* <DEDUP_REMOVED lines=9> */
.L_x_282:


//--------------------- .text.compress_flags_from_density_kernel --------------------------
	.section	.text.compress_flags_from_density_kernel,"ax",@progbits
	.align	128
        .global         compress_flags_from_density_kernel
        .type           compress_flags_from_density_kernel,@function
        .size           compress_flags_from_density_kernel,(.L_x_273 - compress_flags_from_density_kernel)
        .other          compress_flags_from_density_kernel,@"STO_CUDA_ENTRY STV_DEFAULT"
compress_flags_from_density_kernel:
.text.compress_flags_from_density_kernel:
[----:B------:R-:W-:Y:S01]  /*0000*/  LDC R1, c[0x0][0x37c] ;  /* 0x0000df00ff017b82 */ /* 0x000fe20000000800 */
[----:B------:R-:W0:Y:S07]  /*0010*/  S2R R3, SR_TID.X ;  /* 0x0000000000037919 */ /* 0x000e2e0000002100 */
[----:B------:R-:W0:Y:S01]  /*0020*/  S2UR UR4, SR_CTAID.X ;  /* 0x00000000000479c3 */ /* 0x000e220000002500 */
[----:B------:R-:W1:Y:S07]  /*0030*/  LDCU UR5, c[0x0][0x388] ;  /* 0x00007100ff0577ac */ /* 0x000e6e0008000800 */
[----:B------:R-:W0:Y:S02]  /*0040*/  LDC R2, c[0x0][0x360] ;  /* 0x0000d800ff027b82 */ /* 0x000e240000000800 */
[----:B0-----:R-:W-:-:S05]  /*0050*/  IMAD R2, R2, UR4, R3 ;  /* 0x0000000402027c24 */ /* 0x001fca000f8e0203 */
[----:B-1----:R-:W-:-:S13]  /*0060*/  ISETP.GE.AND P0, PT, R2, UR5, PT ;  /* 0x0000000502007c0c */ /* 0x002fda000bf06270 */
[----:B------:R-:W-:Y:S05]  /*0070*/  @P0 EXIT ;  /* 0x000000000000094d */ /* 0x000fea0003800000 */
[----:B------:R-:W0:Y:S01]  /*0080*/  LDCU UR4, c[0x0][0x38c] ;  /* 0x00007180ff0477ac */ /* 0x000e220008000800 */
[----:B------:R-:W-:Y:S01]  /*0090*/  CS2R R4, SRZ ;  /* 0x0000000000047805 */ /* 0x000fe2000001ff00 */
[----:B0-----:R-:W0:Y:S01]  /*00a0*/  I2F.F64 R6, UR4 ;  /* 0x0000000400067d12 */ /* 0x001e220008201c00 */
[----:B------:R-:W1:Y:S01]  /*00b0*/  LDCU.64 UR4, c[0x0][0x358] ;  /* 0x00006b00ff0477ac */ /* 0x000e620008000a00 */
[----:B0-----:R-:W-:-:S08]  /*00c0*/  DMUL R6, R6, 64 ;  /* 0x4050000006067828 */ /* 0x001fd00000000000 */
[----:B------:R-:W-:-:S14]  /*00d0*/  DSETP.GT.AND P0, PT, R6, RZ, PT ;  /* 0x000000ff0600722a */ /* 0x000fdc0003f04000 */
[----:B-1----:R-:W-:Y:S05]  /*00e0*/  @!P0 BRA `(.L_x_173) ;  /* 0x0000000000608947 */ /* 0x002fea0003800000 */
[----:B------:R-:W0:Y:S02]  /*00f0*/  LDC.64 R4, c[0x0][0x380] ;  /* 0x0000e000ff047b82 */ /* 0x000e240000000a00 */
[----:B0-----:R-:W-:-:S05]  /*0100*/  IMAD.WIDE R4, R2, 0x8, R4 ;  /* 0x0000000802047825 */ /* 0x001fca00078e0204 */
[----:B------:R-:W2:Y:S01]  /*0110*/  LDG.E.64.CONSTANT R8, desc[UR4][R4.64] ;  /* 0x0000000404087981 */ /* 0x000ea2000c1e9b00 */
[----:B------:R-:W0:Y:S01]  /*0120*/  MUFU.RCP64H R11, R7 ;  /* 0x00000007000b7308 */ /* 0x000e220000001800 */
[----:B------:R-:W-:Y:S01]  /*0130*/  IMAD.MOV.U32 R10, RZ, RZ, 0x1 ;  /* 0x00000001ff0a7424 */ /* 0x000fe200078e00ff */
[----:B------:R-:W-:Y:S05]  /*0140*/  BSSY.RECONVERGENT B0, `(.L_x_173) ;  /* 0x0000012000007945 */ /* 0x000fea0003800200 */
[----:B0-----:R-:W-:-:S08]  /*0150*/  DFMA R12, -R6, R10, 1 ;  /* 0x3ff00000060c742b */ /* 0x001fd0000000010a */
[----:B------:R-:W-:-:S08]  /*0160*/  DFMA R12, R12, R12, R12 ;  /* 0x0000000c0c0c722b */ /* 0x000fd0000000000c */
[----:B------:R-:W-:-:S08]  /*0170*/  DFMA R12, R10, R12, R10 ;  /* 0x0000000c0a0c722b */ /* 0x000fd0000000000a */
[----:B------:R-:W-:-:S08]  /*0180*/  DFMA R10, -R6, R12, 1 ;  /* 0x3ff00000060a742b */ /* 0x000fd0000000010c */
[----:B------:R-:W-:Y:S01]  /*0190*/  DFMA R10, R12, R10, R12 ;  /* 0x0000000a0c0a722b */ /* 0x000fe2000000000c */
[----:B--2---:R-:W0:Y:S07]  /*01a0*/  I2F.F64.U64 R8, R8 ;  /* 0x0000000800087312 */ /* 0x004e2e0000301800 */
[----:B0-----:R-:W-:Y:S01]  /*01b0*/  DMUL R12, R8, R10 ;  /* 0x0000000a080c7228 */ /* 0x001fe20000000000 */
[----:B------:R-:W-:-:S07]  /*01c0*/  FSETP.GEU.AND P1, PT, |R9|, 6.5827683646048100446e-37, PT ;  /* 0x036000000900780b */ /* 0x000fce0003f2e200 */
[----:B------:R-:W-:-:S08]  /*01d0*/  DFMA R14, -R6, R12, R8 ;  /* 0x0000000c060e722b */ /* 0x000fd00000000108 */
[----:B------:R-:W-:-:S10]  /*01e0*/  DFMA R4, R10, R14, R12 ;  /* 0x0000000e0a04722b */ /* 0x000fd4000000000c */
[----:B------:R-:W-:-:S05]  /*01f0*/  FFMA R0, RZ, R7, R5 ;  /* 0x00000007ff007223 */ /* 0x000fca0000000005 */
[----:B------:R-:W-:-:S13]  /*0200*/  FSETP.GT.AND P0, PT, |R0|, 1.469367938527859385e-39, PT ;  /* 0x001000000000780b */ /* 0x000fda0003f04200 */
[----:B------:R-:W-:Y:S05]  /*0210*/  @P0 BRA P1, `(.L_x_174) ;  /* 0x0000000000100947 */ /* 0x000fea0000800000 */
[----:B------:R-:W-:-:S07]  /*0220*/  MOV R0, 0x240 ;  /* 0x0000024000007802 */ /* 0x000fce0000000f00 */
[----:B------:R-:W-:Y:S05]  /*0230*/  CALL.REL.NOINC `($__internal_0_$__cuda_sm20_div_rn_f64_full) ;  /* 0x0000000000c47944 */ /* 0x000fea0003c00000 */
[----:B------:R-:W-:Y:S02]  /*0240*/  IMAD.MOV.U32 R4, RZ, RZ, R12 ;  /* 0x000000ffff047224 */ /* 0x000fe400078e000c */
[----:B------:R-:W-:-:S07]  /*0250*/  IMAD.MOV.U32 R5, RZ, RZ, R13 ;  /* 0x000000ffff057224 */ /* 0x000fce00078e000d */
.L_x_174:
[----:B------:R-:W-:Y:S05]  /*0260*/  BSYNC.RECONVERGENT B0 ;  /* 0x0000000000007941 */ /* 0x000fea0003800200 */
.L_x_173:
[----:B------:R-:W-:Y:S01]  /*0270*/  DSETP.GT.AND P0, PT, R4, 1, PT ;  /* 0x3ff000000400742a */ /* 0x000fe20003f04000 */
[----:B------:R-:W-:Y:S01]  /*0280*/  BSSY.RECONVERGENT B0, `(.L_x_175) ;  /* 0x0000009000007945 */ /* 0x000fe20003800200 */
[----:B------:R-:W-:-:S04]  /*0290*/  MOV R0, 0x310 ;  /* 0x0000031000007802 */ /* 0x000fc80000000f00 */
[----:B------:R-:W-:Y:S02]  /*02a0*/  FSEL R6, R4, RZ, !P0 ;  /* 0x000000ff04067208 */ /* 0x000fe40004000000 */
[----:B------:R-:W-:-:S06]  /*02b0*/  FSEL R7, R5, 1.875, !P0 ;  /* 0x3ff0000005077808 */ /* 0x000fcc0004000000 */
[----:B------:R-:W-:-:S08]  /*02c0*/  DADD R4, -R6, 1 ;  /* 0x3ff0000006047429 */ /* 0x000fd00000000100 */
[----:B------:R-:W-:-:S10]  /*02d0*/  DADD R8, -RZ, |R4| ;  /* 0x00000000ff087229 */ /* 0x000fd40000000504 */
[----:B------:R-:W-:Y:S02]  /*02e0*/  IMAD.MOV.U32 R14, RZ, RZ, R8 ;  /* 0x000000ffff0e7224 */ /* 0x000fe400078e0008 */
[----:B------:R-:W-:-:S07]  /*02f0*/  IMAD.MOV.U32 R3, RZ, RZ, R9 ;  /* 0x000000ffff037224 */ /* 0x000fce00078e0009 */
[----:B------:R-:W-:Y:S05]  /*0300*/  CALL.REL.NOINC `($compress_flags_from_density_kernel$__internal_accurate_pow) ;  /* 0x0000000800007944 */ /* 0x000fea0003c00000 */
[----:B------:R-:W-:Y:S05]  /*0310*/  BSYNC.RECONVERGENT B0 ;  /* 0x0000000000007941 */ /* 0x000fea0003800200 */
.L_x_175:
[C---:B------:R-:W-:Y:S01]  /*0320*/  DADD R8, R4.reuse, 128 ;  /* 0x4060000004087429 */ /* 0x040fe20000000000 */
[----:B------:R-:W-:Y:S01]  /*0330*/  BSSY.RECONVERGENT B0, `(.L_x_176) ;  /* 0x000000e000007945 */ /* 0x000fe20003800200 */
[----:B------:R-:W-:Y:S01]  /*0340*/  DSETP.NEU.AND P1, PT, R4, RZ, PT ;  /* 0x000000ff0400722a */ /* 0x000fe20003f2d000 */
[----:B------:R-:W-:Y:S01]  /*0350*/  IMAD.MOV.U32 R14, RZ, RZ, R6 ;  /* 0x000000ffff0e7224 */ /* 0x000fe200078e0006 */
[----:B------:R-:W-:-:S06]  /*0360*/  MOV R0, 0x410 ;  /* 0x0000041000007802 */ /* 0x000fcc0000000f00 */
[----:B------:R-:W-:Y:S01]  /*0370*/  LOP3.LUT R8, R9, 0x7ff00000, RZ, 0xc0, !PT ;  /* 0x7ff0000009087812 */ /* 0x000fe200078ec0ff */
[----:B------:R-:W-:-:S03]  /*0380*/  IMAD.MOV.U32 R9, RZ, RZ, R16 ;  /* 0x000000ffff097224 */ /* 0x000fc600078e0010 */
[----:B------:R-:W-:Y:S01]  /*0390*/  ISETP.NE.AND P0, PT, R8, 0x7ff00000, PT ;  /* 0x7ff000000800780c */ /* 0x000fe20003f05270 */
[----:B------:R-:W-:Y:S01]  /*03a0*/  IMAD.MOV.U32 R8, RZ, RZ, R3 ;  /* 0x000000ffff087224 */ /* 0x000fe200078e0003 */
[----:B------:R-:W-:Y:S01]  /*03b0*/  @!P1 CS2R R8, SRZ ;  /* 0x0000000000089805 */ /* 0x000fe2000001ff00 */
[----:B------:R-:W-:-:S10]  /*03c0*/  IMAD.MOV.U32 R3, RZ, RZ, R7 ;  /* 0x000000ffff037224 */ /* 0x000fd400078e0007 */
[----:B------:R-:W-:-:S14]  /*03d0*/  DSETP.NEU.OR P0, PT, |R4|, +INF , P0 ;  /* 0x7ff000000400742a */ /* 0x000fdc000070d600 */
[----:B------:R-:W-:Y:S02]  /*03e0*/  @!P0 IMAD.MOV.U32 R8, RZ, RZ, 0x0 ;  /* 0x00000000ff088424 */ /* 0x000fe400078e00ff */
[----:B------:R-:W-:-:S07]  /*03f0*/  @!P0 IMAD.MOV.U32 R9, RZ, RZ, 0x7ff00000 ;  /* 0x7ff00000ff098424 */ /* 0x000fce00078e00ff */
[----:B------:R-:W-:Y:S05]  /*0400*/  CALL.REL.NOINC `($compress_flags_from_density_kernel$__internal_accurate_pow) ;  /* 0x0000000400c07944 */ /* 0x000fea0003c00000 */
[----:B------:R-:W-:Y:S05]  /*0410*/  BSYNC.RECONVERGENT B0 ;  /* 0x0000000000007941 */ /* 0x000fea0003800200 */
.L_x_176:
[----:B------:R-:W-:Y:S01]  /*0420*/  DSETP.NEU.AND P0, PT, R6, RZ, PT ;  /* 0x000000ff0600722a */ /* 0x000fe20003f0d000 */
[----:B------:R-:W0:Y:S01]  /*0430*/  LDC.64 R10, c[0x0][0x398] ;  /* 0x0000e600ff0a7b82 */ /* 0x000e220000000a00 */
[----:B------:R-:W-:Y:S02]  /*0440*/  DADD R12, -R8, 1 ;  /* 0x3ff00000080c7429 */ /* 0x000fe40000000100 */
[----:B------:R-:W-:Y:S01]  /*0450*/  DSETP.NEU.AND P1, PT, R4, 1, PT ;  /* 0x3ff000000400742a */ /* 0x000fe20003f2d000 */
[----:B------:R-:W-:Y:S01]  /*0460*/  IMAD.MOV.U32 R4, RZ, RZ, R3 ;  /* 0x000000ffff047224 */ /* 0x000fe200078e0003 */
[----:B------:R-:W-:Y:S01]  /*0470*/  DSETP.NEU.AND P2, PT, R6, 1, PT ;  /* 0x3ff000000600742a */ /* 0x000fe20003f4d000 */
[----:B------:R-:W-:Y:S02]  /*0480*/  IMAD.MOV.U32 R5, RZ, RZ, R16 ;  /* 0x000000ffff057224 */ /* 0x000fe400078e0010 */
[----:B------:R-:W1:Y:S03]  /*0490*/  LDC.64 R8, c[0x0][0x390] ;  /* 0x0000e400ff087b82 */ /* 0x000e660000000a00 */
[----:B------:R-:W-:-:S02]  /*04a0*/  FSEL R6, R12, RZ, P1 ;  /* 0x000000ff0c067208 */ /* 0x000fc40000800000 */
[----:B------:R-:W-:Y:S02]  /*04b0*/  @!P0 CS2R R4, SRZ ;  /* 0x0000000000048805 */ /* 0x000fe4000001ff00 */
[----:B------:R-:W-:-:S04]  /*04c0*/  FSEL R7, R13, RZ, P1 ;  /* 0x000000ff0d077208 */ /* 0x000fc80000800000 */
[----:B------:R-:W-:Y:S02]  /*04d0*/  FSEL R4, R4, RZ, P2 ;  /* 0x000000ff04047208 */ /* 0x000fe40001000000 */
[----:B------:R-:W-:Y:S01]  /*04e0*/  FSEL R5, R5, 1.875, P2 ;  /* 0x3ff0000005057808 */ /* 0x000fe20001000000 */
[----:B0-----:R-:W-:-:S05]  /*04f0*/  IMAD.WIDE R2, R2, 0x4, R10 ;  /* 0x0000000402027825 */ /* 0x001fca00078e020a */
[----:B------:R-:W-:-:S08]  /*0500*/  DADD R4, R6, -R4 ;  /* 0x0000000006047229 */ /* 0x000fd00000000804 */
[----:B-1----:R-:W-:-:S06]  /*0510*/  DSETP.GTU.AND P0, PT, R4, R8, PT ;  /* 0x000000080400722a */ /* 0x002fcc0003f0c000 */
[----:B------:R-:W-:-:S05]  /*0520*/  SEL R5, RZ, 0x1, P0 ;  /* 0x00000001ff057807 */ /* 0x000fca0000000000 */
[----:B------:R-:W-:Y:S01]  /*0530*/  STG.E desc[UR4][R2.64], R5 ;  /* 0x0000000502007986 */ /* 0x000fe2000c101904 */
[----:B------:R-:W-:Y:S05]  /*0540*/  EXIT ;  /* 0x000000000000794d */ /* 0x000fea0003800000 */
        .weak           $__internal_0_$__cuda_sm20_div_rn_f64_full
        .type           $__internal_0_$__cuda_sm20_div_rn_f64_full,@function
        .size           $__internal_0_$__cuda_sm20_div_rn_f64_full,($compress_flags_from_density_kernel$__internal_accurate_pow - $__internal_0_$__cuda_sm20_div_rn_f64_full)
$__internal_0_$__cuda_sm20_div_rn_f64_full:
[C---:B------:R-:W-:Y:S01]  /*0550*/  FSETP.GEU.AND P0, PT, |R7|.reuse, 1.469367938527859385e-39, PT ;  /* 0x001000000700780b */ /* 0x040fe20003f0e200 */
[----:B------:R-:W-:Y:S01]  /*0560*/  IMAD.MOV.U32 R16, RZ, RZ, 0x1 ;  /* 0x00000001ff107424 */ /* 0x000fe200078e00ff */
[----:B------:R-:W-:Y:S01]  /*0570*/  LOP3.LUT R4, R7, 0x800fffff, RZ, 0xc0, !PT ;  /* 0x800fffff07047812 */ /* 0x000fe200078ec0ff */
[----:B------:R-:W-:Y:S01]  /*0580*/  BSSY.RECONVERGENT B1, `(.L_x_177) ;  /* 0x0000055000017945 */ /* 0x000fe20003800200 */
[C---:B------:R-:W-:Y:S02]  /*0590*/  FSETP.GEU.AND P2, PT, |R9|.reuse, 1.469367938527859385e-39, PT ;  /* 0x001000000900780b */ /* 0x040fe40003f4e200 */
[----:B------:R-:W-:Y:S01]  /*05a0*/  LOP3.LUT R5, R4, 0x3ff00000, RZ, 0xfc, !PT ;  /* 0x3ff0000004057812 */ /* 0x000fe200078efcff */
[----:B------:R-:W-:Y:S01]  /*05b0*/  IMAD.MOV.U32 R4, RZ, RZ, R6 ;  /* 0x000000ffff047224 */ /* 0x000fe200078e0006 */
[----:B------:R-:W-:Y:S02]  /*05c0*/  LOP3.LUT R3, R9, 0x7ff00000, RZ, 0xc0, !PT ;  /* 0x7ff0000009037812 */ /* 0x000fe400078ec0ff */
[----:B------:R-:W-:-:S03]  /*05d0*/  LOP3.LUT R14, R7, 0x7ff00000, RZ, 0xc0, !PT ;  /* 0x7ff00000070e7812 */ /* 0x000fc600078ec0ff */
[----:B------:R-:W-:Y:S01]  /*05e0*/  @!P0 DMUL R4, R6, 8.98846567431157953865e+307 ;  /* 0x7fe0000006048828 */ /* 0x000fe20000000000 */
[----:B------:R-:W-:-:S03]  /*05f0*/  ISETP.GE.U32.AND P1, PT, R3, R14, PT ;  /* 0x0000000e0300720c */ /* 0x000fc60003f26070 */
[----:B------:R-:W-:Y:S01]  /*0600*/  @!P2 LOP3.LUT R12, R7, 0x7ff00000, RZ, 0xc0, !PT ;  /* 0x7ff00000070ca812 */ /* 0x000fe200078ec0ff */
[----:B------:R-:W-:Y:S01]  /*0610*/  @!P2 IMAD.MOV.U32 R18, RZ, RZ, RZ ;  /* 0x000000ffff12a224 */ /* 0x000fe200078e00ff */
[----:B------:R-:W0:Y:S02]  /*0620*/  MUFU.RCP64H R17, R5 ;  /* 0x0000000500117308 */ /* 0x000e240000001800 */
[----:B------:R-:W-:Y:S01]  /*0630*/  @!P2 ISETP.GE.U32.AND P3, PT, R3, R12, PT ;  /* 0x0000000c0300a20c */ /* 0x000fe20003f66070 */
[----:B------:R-:W-:-:S05]  /*0640*/  IMAD.MOV.U32 R12, RZ, RZ, 0x1ca00000 ;  /* 0x1ca00000ff0c7424 */ /* 0x000fca00078e00ff */
[----:B------:R-:W-:-:S04]  /*0650*/  @!P2 SEL R13, R12, 0x63400000, !P3 ;  /* 0x634000000c0da807 */ /* 0x000fc80005800000 */
[----:B------:R-:W-:-:S04]  /*0660*/  @!P2 LOP3.LUT R13, R13, 0x80000000, R9, 0xf8, !PT ;  /* 0x800000000d0da812 */ /* 0x000fc800078ef809 */
[----:B------:R-:W-:Y:S01]  /*0670*/  @!P2 LOP3.LUT R19, R13, 0x100000, RZ, 0xfc, !PT ;  /* 0x001000000d13a812 */ /* 0x000fe200078efcff */
[----:B0-----:R-:W-:-:S08]  /*0680*/  DFMA R10, R16, -R4, 1 ;  /* 0x3ff00000100a742b */ /* 0x001fd00000000804 */
[----:B------:R-:W-:-:S08]  /*0690*/  DFMA R10, R10, R10, R10 ;  /* 0x0000000a0a0a722b */ /* 0x000fd0000000000a */
[----:B------:R-:W-:Y:S01]  /*06a0*/  DFMA R16, R16, R10, R16 ;  /* 0x0000000a1010722b */ /* 0x000fe20000000010 */
[----:B------:R-:W-:Y:S01]  /*06b0*/  SEL R11, R12, 0x63400000, !P1 ;  /* 0x634000000c0b7807 */ /* 0x000fe20004800000 */
[----:B------:R-:W-:-:S03]  /*06c0*/  IMAD.MOV.U32 R10, RZ, RZ, R8 ;  /* 0x000000ffff0a7224 */ /* 0x000fc600078e0008 */
[----:B------:R-:W-:-:S03]  /*06d0*/  LOP3.LUT R11, R11, 0x800fffff, R9, 0xf8, !PT ;  /* 0x800fffff0b0b7812 */ /* 0x000fc600078ef809 */
[----:B------:R-:W-:-:S03]  /*06e0*/  DFMA R20, R16, -R4, 1 ;  /* 0x3ff000001014742b */ /* 0x000fc60000000804 */
[----:B------:R-:W-:-:S05]  /*06f0*/  @!P2 DFMA R10, R10, 2, -R18 ;  /* 0x400000000a0aa82b */ /* 0x000fca0000000812 */
[----:B------:R-:W-:Y:S01]  /*0700*/  DFMA R16, R16, R20, R16 ;  /* 0x000000141010722b */ /* 0x000fe20000000010 */
[----:B------:R-:W-:Y:S02]  /*0710*/  IMAD.MOV.U32 R21, RZ, RZ, R3 ;  /* 0x000000ffff157224 */ /* 0x000fe400078e0003 */
[----:B------:R-:W-:Y:S01]  /*0720*/  IMAD.MOV.U32 R20, RZ, RZ, R14 ;  /* 0x000000ffff147224 */ /* 0x000fe200078e000e */
[----:B------:R-:W-:Y:S02]  /*0730*/  @!P0 LOP3.LUT R20, R5, 0x7ff00000, RZ, 0xc0, !PT ;  /* 0x7ff0000005148812 */ /* 0x000fe400078ec0ff */
[----:B------:R-:W-:Y:S02]  /*0740*/  @!P2 LOP3.LUT R21, R11, 0x7ff00000, RZ, 0xc0, !PT ;  /* 0x7ff000000b15a812 */ /* 0x000fe400078ec0ff */
[----:B------:R-:W-:Y:S01]  /*0750*/  DMUL R18, R16, R10 ;  /* 0x0000000a10127228 */ /* 0x000fe20000000000 */
[----:B------:R-:W-:Y:S02]  /*0760*/  VIADD R22, R20, 0xffffffff ;  /* 0xffffffff14167836 */ /* 0x000fe40000000000 */
[----:B------:R-:W-:-:S05]  /*0770*/  VIADD R13, R21, 0xffffffff ;  /* 0xffffffff150d7836 */ /* 0x000fca0000000000 */
[----:B------:R-:W-:Y:S01]  /*0780*/  DFMA R14, R18, -R4, R10 ;  /* 0x80000004120e722b */ /* 0x000fe2000000000a */
[----:B------:R-:W-:-:S04]  /*0790*/  ISETP.GT.U32.AND P0, PT, R13, 0x7feffffe, PT ;  /* 0x7feffffe0d00780c */ /* 0x000fc80003f04070 */
[----:B------:R-:W-:-:S03]  /*07a0*/  ISETP.GT.U32.OR P0, PT, R22, 0x7feffffe, P0 ;  /* 0x7feffffe1600780c */ /* 0x000fc60000704470 */
[----:B------:R-:W-:-:S10]  /*07b0*/  DFMA R14, R16, R14, R18 ;  /* 0x0000000e100e722b */ /* 0x000fd40000000012 */
[----:B------:R-:W-:Y:S05]  /*07c0*/  @P0 BRA `(.L_x_178) ;  /* 0x00000000006c0947 */ /* 0x000fea0003800000 */
[----:B------:R-:W-:-:S04]  /*07d0*/  LOP3.LUT R16, R7, 0x7ff00000, RZ, 0xc0, !PT ;  /* 0x7ff0000007107812 */ /* 0x000fc800078ec0ff */
[CC--:B------:R-:W-:Y:S02]  /*07e0*/  VIADDMNMX R8, R3.reuse, -R16.reuse, 0xb9600000, !PT ;  /* 0xb960000003087446 */ /* 0x0c0fe40007800910 */
[----:B------:R-:W-:Y:S02]  /*07f0*/  ISETP.GE.U32.AND P0, PT, R3, R16, PT ;  /* 0x000000100300720c */ /* 0x000fe40003f06070 */
[----:B------:R-:W-:Y:S02]  /*0800*/  VIMNMX R8, PT, PT, R8, 0x46a00000, PT ;  /* 0x46a0000008087848 */ /* 0x000fe40003fe0100 */
[----:B------:R-:W-:-:S05]  /*0810*/  SEL R3, R12, 0x63400000, !P0 ;  /* 0x634000000c037807 */ /* 0x000fca0004000000 */
[----:B------:R-:W-:Y:S02]  /*0820*/  IMAD.IADD R3, R8, 0x1, -R3 ;  /* 0x0000000108037824 */ /* 0x000fe400078e0a03 */
[----:B------:R-:W-:Y:S02]  /*0830*/  IMAD.MOV.U32 R8, RZ, RZ, RZ ;  /* 0x000000ffff087224 */ /* 0x000fe400078e00ff */
[----:B------:R-:W-:-:S06]  /*0840*/  VIADD R9, R3, 0x7fe00000 ;  /* 0x7fe0000003097836 */ /* 0x000fcc0000000000 */
[----:B------:R-:W-:-:S10]  /*0850*/  DMUL R12, R14, R8 ;  /* 0x000000080e0c7228 */ /* 0x000fd40000000000 */
[----:B------:R-:W-:-:S13]  /*0860*/  FSETP.GTU.AND P0, PT, |R13|, 1.469367938527859385e-39, PT ;  /* 0x001000000d00780b */ /* 0x000fda0003f0c200 */
[----:B------:R-:W-:Y:S05]  /*0870*/  @P0 BRA `(.L_x_179) ;  /* 0x0000000000940947 */ /* 0x000fea0003800000 */
[----:B------:R-:W-:Y:S01]  /*0880*/  DFMA R4, R14, -R4, R10 ;  /* 0x800000040e04722b */ /* 0x000fe2000000000a */
[----:B------:R-:W-:-:S09]  /*0890*/  IMAD.MOV.U32 R8, RZ, RZ, RZ ;  /* 0x000000ffff087224 */ /* 0x000fd200078e00ff */
[C---:B------:R-:W-:Y:S02]  /*08a0*/  FSETP.NEU.AND P0, PT, R5.reuse, RZ, PT ;  /* 0x000000ff0500720b */ /* 0x040fe40003f0d000 */
[----:B------:R-:W-:-:S04]  /*08b0*/  LOP3.LUT R7, R5, 0x80000000, R7, 0x48, !PT ;  /* 0x8000000005077812 */ /* 0x000fc800078e4807 */
[----:B------:R-:W-:-:S07]  /*08c0*/  LOP3.LUT R9, R7, R9, RZ, 0xfc, !PT ;  /* 0x0000000907097212 */ /* 0x000fce00078efcff */
[----:B------:R-:W-:Y:S05]  /*08d0*/  @!P0 BRA `(.L_x_179) ;  /* 0x00000000007c8947 */ /* 0x000fea0003800000 */
[----:B------:R-:W-:Y:S01]  /*08e0*/  IMAD.MOV R5, RZ, RZ, -R3 ;  /* 0x000000ffff057224 */ /* 0x000fe200078e0a03 */
[----:B------:R-:W-:Y:S01]  /*08f0*/  DMUL.RP R8, R14, R8 ;  /* 0x000000080e087228 */ /* 0x000fe20000008000 */
[----:B------:R-:W-:Y:S01]  /*0900*/  IMAD.MOV.U32 R4, RZ, RZ, RZ ;  /* 0x000000ffff047224 */ /* 0x000fe200078e00ff */
[----:B------:R-:W-:-:S05]  /*0910*/  IADD3 R3, PT, PT, -R3, -0x43300000, RZ ;  /* 0xbcd0000003037810 */ /* 0x000fca0007ffe1ff */
[----:B------:R-:W-:-:S03]  /*0920*/  DFMA R4, R12, -R4, R14 ;  /* 0x800000040c04722b */ /* 0x000fc6000000000e */
[----:B------:R-:W-:-:S07]  /*0930*/  LOP3.LUT R7, R9, R7, RZ, 0x3c, !PT ;  /* 0x0000000709077212 */ /* 0x000fce00078e3cff */
[----:B------:R-:W-:-:S04]  /*0940*/  FSETP.NEU.AND P0, PT, |R5|, R3, PT ;  /* 0x000000030500720b */ /* 0x000fc80003f0d200 */
[----:B------:R-:W-:Y:S02]  /*0950*/  FSEL R12, R8, R12, !P0 ;  /* 0x0000000c080c7208 */ /* 0x000fe40004000000 */
[----:B------:R-:W-:Y:S01]  /*0960*/  FSEL R13, R7, R13, !P0 ;  /* 0x0000000d070d7208 */ /* 0x000fe20004000000 */
[----:B------:R-:W-:Y:S06]  /*0970*/  BRA `(.L_x_179) ;  /* 0x0000000000547947 */ /* 0x000fec0003800000 */
.L_x_178:
[----:B------:R-:W-:-:S14]  /*0980*/  DSETP.NAN.AND P0, PT, R8, R8, PT ;  /* 0x000000080800722a */ /* 0x000fdc0003f08000 */
[----:B------:R-:W-:Y:S05]  /*0990*/  @P0 BRA `(.L_x_180) ;  /* 0x0000000000440947 */ /* 0x000fea0003800000 */
[----:B------:R-:W-:-:S14]  /*09a0*/  DSETP.NAN.AND P0, PT, R6, R6, PT ;  /* 0x000000060600722a */ /* 0x000fdc0003f08000 */
[----:B------:R-:W-:Y:S05]  /*09b0*/  @P0 BRA `(.L_x_181) ;  /* 0x0000000000300947 */ /* 0x000fea0003800000 */
[----:B------:R-:W-:Y:S01]  /*09c0*/  ISETP.NE.AND P0, PT, R21, R20, PT ;  /* 0x000000141500720c */ /* 0x000fe20003f05270 */
[----:B------:R-:W-:Y:S02]  /*09d0*/  IMAD.MOV.U32 R12, RZ, RZ, 0x0 ;  /* 0x00000000ff0c7424 */ /* 0x000fe400078e00ff */
[----:B------:R-:W-:-:S10]  /*09e0*/  IMAD.MOV.U32 R13, RZ, RZ, -0x80000 ;  /* 0xfff80000ff0d7424 */ /* 0x000fd400078e00ff */
[----:B------:R-:W-:Y:S05]  /*09f0*/  @!P0 BRA `(.L_x_179) ;  /* 0x0000000000348947 */ /* 0x000fea0003800000 */
[----:B------:R-:W-:Y:S02]  /*0a00*/  ISETP.NE.AND P0, PT, R21, 0x7ff00000, PT ;  /* 0x7ff000001500780c */ /* 0x000fe40003f05270 */
[----:B------:R-:W-:Y:S02]  /*0a10*/  LOP3.LUT R13, R9, 0x80000000, R7, 0x48, !PT ;  /* 0x80000000090d7812 */ /* 0x000fe400078e4807 */
[----:B------:R-:W-:-:S13]  /*0a20*/  ISETP.EQ.OR P0, PT, R20, RZ, !P0 ;  /* 0x000000ff1400720c */ /* 0x000fda0004702670 */
[----:B------:R-:W-:Y:S01]  /*0a30*/  @P0 LOP3.LUT R3, R13, 0x7ff00000, RZ, 0xfc, !PT ;  /* 0x7ff000000d030812 */ /* 0x000fe200078efcff */
[----:B------:R-:W-:Y:S02]  /*0a40*/  @!P0 IMAD.MOV.U32 R12, RZ, RZ, RZ ;  /* 0x000000ffff0c8224 */ /* 0x000fe400078e00ff */
[----:B------:R-:W-:Y:S02]  /*0a50*/  @P0 IMAD.MOV.U32 R12, RZ, RZ, RZ ;  /* 0x000000ffff0c0224 */ /* 0x000fe400078e00ff */
[----:B------:R-:W-:Y:S01]  /*0a60*/  @P0 IMAD.MOV.U32 R13, RZ, RZ, R3 ;  /* 0x000000ffff0d0224 */ /* 0x000fe200078e0003 */
[----:B------:R-:W-:Y:S06]  /*0a70*/  BRA `(.L_x_179) ;  /* 0x0000000000147947 */ /* 0x000fec0003800000 */
.L_x_181:
[----:B------:R-:W-:Y:S01]  /*0a80*/  LOP3.LUT R13, R7, 0x80000, RZ, 0xfc, !PT ;  /* 0x00080000070d7812 */ /* 0x000fe200078efcff */
[----:B------:R-:W-:Y:S01]  /*0a90*/  IMAD.MOV.U32 R12, RZ, RZ, R6 ;  /* 0x000000ffff0c7224 */ /* 0x000fe200078e0006 */
[----:B------:R-:W-:Y:S06]  /*0aa0*/  BRA `(.L_x_179) ;  /* 0x0000000000087947 */ /* 0x000fec0003800000 */
.L_x_180:
[----:B------:R-:W-:Y:S01]  /*0ab0*/  LOP3.LUT R13, R9, 0x80000, RZ, 0xfc, !PT ;  /* 0x00080000090d7812 */ /* 0x000fe200078efcff */
[----:B------:R-:W-:-:S07]  /*0ac0*/  IMAD.MOV.U32 R12, RZ, RZ, R8 ;  /* 0x000000ffff0c7224 */ /* 0x000fce00078e0008 */
.L_x_179:
[----:B------:R-:W-:Y:S05]  /*0ad0*/  BSYNC.RECONVERGENT B1 ;  /* 0x0000000000017941 */ /* 0x000fea0003800200 */
.L_x_177:
[----:B------:R-:W-:Y:S02]  /*0ae0*/  IMAD.MOV.U32 R4, RZ, RZ, R0 ;  /* 0x000000ffff047224 */ /* 0x000fe400078e0000 */
[----:B------:R-:W-:-:S04]  /*0af0*/  IMAD.MOV.U32 R5, RZ, RZ, 0x0 ;  /* 0x00000000ff057424 */ /* 0x000fc800078e00ff */
[----:B------:R-:W-:Y:S05]  /*0b00*/  RET.REL.NODEC R4 `(compress_flags_from_density_kernel) ;  /* 0xfffffff4043c7950 */ /* 0x000fea0003c3ffff */
        .type           $compress_flags_from_density_kernel$__internal_accurate_pow,@function
        .size           $compress_flags_from_density_kernel$__internal_accurate_pow,(.L_x_273 - $compress_flags_from_density_kernel$__internal_accurate_pow)
$compress_flags_from_density_kernel$__internal_accurate_pow:
[----:B------:R-:W-:Y:S01]  /*0b10*/  ISETP.GT.U32.AND P0, PT, R3, 0xfffff, PT ;  /* 0x000fffff0300780c */ /* 0x000fe20003f04070 */
[----:B------:R-:W-:Y:S01]  /*0b20*/  IMAD.MOV.U32 R10, RZ, RZ, R14 ;  /* 0x000000ffff0a7224 */ /* 0x000fe200078e000e */
[----:B------:R-:W-:Y:S01]  /*0b30*/  UMOV UR6, 0x7d2cafe2 ;  /* 0x7d2cafe200067882 */ /* 0x000fe20000000000 */
[--C-:B------:R-:W-:Y:S01]  /*0b40*/  IMAD.MOV.U32 R11, RZ, RZ, R3.reuse ;  /* 0x000000ffff0b7224 */ /* 0x100fe200078e0003 */
[----:B------:R-:W-:Y:S01]  /*0b50*/  UMOV UR7, 0x3eb0f5ff ;  /* 0x3eb0f5ff00077882 */ /* 0x000fe20000000000 */
[----:B------:R-:W-:Y:S01]  /*0b60*/  IMAD.MOV.U32 R12, RZ, RZ, R3 ;  /* 0x000000ffff0c7224 */ /* 0x000fe200078e0003 */
[----:B------:R-:W-:Y:S01]  /*0b70*/  UMOV UR8, 0x3b39803f ;  /* 0x3b39803f00087882 */ /* 0x000fe20000000000 */
[----:B------:R-:W-:Y:S01]  /*0b80*/  IMAD.MOV.U32 R16, RZ, RZ, RZ ;  /* 0x000000ffff107224 */ /* 0x000fe200078e00ff */
[----:B------:R-:W-:Y:S01]  /*0b90*/  UMOV UR9, 0x3c7abc9e ;  /* 0x3c7abc9e00097882 */ /* 0x000fe20000000000 */
[----:B------:R-:W-:Y:S02]  /*0ba0*/  IMAD.MOV.U32 R22, RZ, RZ, 0x41ad3b5a ;  /* 0x41ad3b5aff167424 */ /* 0x000fe400078e00ff */
[----:B------:R-:W-:-:S02]  /*0bb0*/  IMAD.MOV.U32 R23, RZ, RZ, 0x3ed0f5d2 ;  /* 0x3ed0f5d2ff177424 */ /* 0x000fc400078e00ff */
[----:B------:R-:W-:-:S10]  /*0bc0*/  @!P0 DMUL R10, R10, 1.80143985094819840000e+16 ;  /* 0x435000000a0a8828 */ /* 0x000fd40000000000 */
[----:B------:R-:W-:Y:S02]  /*0bd0*/  @!P0 IMAD.MOV.U32 R12, RZ, RZ, R11 ;  /* 0x000000ffff0c8224 */ /* 0x000fe400078e000b */
[----:B------:R-:W-:Y:S01]  /*0be0*/  @!P0 IMAD.MOV.U32 R14, RZ, RZ, R10 ;  /* 0x000000ffff0e8224 */ /* 0x000fe200078e000a */
[----:B------:R-:W-:Y:S02]  /*0bf0*/  SHF.R.U32.HI R10, RZ, 0x14, R3 ;  /* 0x00000014ff0a7819 */ /* 0x000fe40000011603 */
[----:B------:R-:W-:Y:S02]  /*0c00*/  LOP3.LUT R12, R12, 0x800fffff, RZ, 0xc0, !PT ;  /* 0x800fffff0c0c7812 */ /* 0x000fe400078ec0ff */
[----:B------:R-:W-:Y:S02]  /*0c10*/  @!P0 LEA.HI R10, R11, 0xffffffca, RZ, 0xc ;  /* 0xffffffca0b0a8811 */ /* 0x000fe400078f60ff */
[----:B------:R-:W-:-:S03]  /*0c20*/  LOP3.LUT R15, R12, 0x3ff00000, RZ, 0xfc, !PT ;  /* 0x3ff000000c0f7812 */ /* 0x000fc600078efcff */
[----:B------:R-:W-:Y:S01]  /*0c30*/  VIADD R3, R10, 0xfffffc01 ;  /* 0xfffffc010a037836 */ /* 0x000fe20000000000 */
[----:B------:R-:W-:-:S13]  /*0c40*/  ISETP.GE.U32.AND P1, PT, R15, 0x3ff6a09f, PT ;  /* 0x3ff6a09f0f00780c */ /* 0x000fda0003f26070 */
[----:B------:R-:W-:Y:S02]  /*0c50*/  @P1 VIADD R13, R15, 0xfff00000 ;  /* 0xfff000000f0d1836 */ /* 0x000fe40000000000 */
[----:B------:R-:W-:Y:S02]  /*0c60*/  @P1 VIADD R3, R10, 0xfffffc02 ;  /* 0xfffffc020a031836 */ /* 0x000fe40000000000 */
[----:B------:R-:W-:-:S06]  /*0c70*/  @P1 IMAD.MOV.U32 R15, RZ, RZ, R13 ;  /* 0x000000ffff0f1224 */ /* 0x000fcc00078e000d */
[C---:B------:R-:W-:Y:S02]  /*0c80*/  DADD R18, R14.reuse, 1 ;  /* 0x3ff000000e127429 */ /* 0x040fe40000000000 */
[----:B------:R-:W-:-:S04]  /*0c90*/  DADD R14, R14, -1 ;  /* 0xbff000000e0e7429 */ /* 0x000fc80000000000 */
[----:B------:R-:W0:Y:S02]  /*0ca0*/  MUFU.RCP64H R17, R19 ;  /* 0x0000001300117308 */ /* 0x000e240000001800 */
[----:B0-----:R-:W-:-:S08]  /*0cb0*/  DFMA R12, -R18, R16, 1 ;  /* 0x3ff00000120c742b */ /* 0x001fd00000000110 */
[----:B------:R-:W-:-:S08]  /*0cc0*/  DFMA R12, R12, R12, R12 ;  /* 0x0000000c0c0c722b */ /* 0x000fd0000000000c */
[----:B------:R-:W-:-:S08]  /*0cd0*/  DFMA R16, R16, R12, R16 ;  /* 0x0000000c1010722b */ /* 0x000fd00000000010 */
[----:B------:R-:W-:-:S08]  /*0ce0*/  DMUL R12, R14, R16 ;  /* 0x000000100e0c7228 */ /* 0x000fd00000000000 */
[----:B------:R-:W-:-:S08]  /*0cf0*/  DFMA R12, R14, R16, R12 ;  /* 0x000000100e0c722b */ /* 0x000fd0000000000c */
[----:B------:R-:W-:-:S08]  /*0d00*/  DMUL R20, R12, R12 ;  /* 0x0000000c0c147228 */ /* 0x000fd00000000000 */
[----:B------:R-:W-:Y:S01]  /*0d10*/  DFMA R18, R20, UR6, R22 ;  /* 0x0000000614127c2b */ /* 0x000fe20008000016 */
[----:B------:R-:W-:Y:S01]  /*0d20*/  UMOV UR6, 0x75488a3f ;  /* 0x75488a3f00067882 */ /* 0x000fe20000000000 */
[----:B------:R-:W-:Y:S01]  /*0d30*/  UMOV UR7, 0x3ef3b20a ;  /* 0x3ef3b20a00077882 */ /* 0x000fe20000000000 */
[----:B------:R-:W-:-:S05]  /*0d40*/  DADD R22, R14, -R12 ;  /* 0x000000000e167229 */ /* 0x000fca000000080c */
[----:B------:R-:W-:Y:S01]  /*0d50*/  DFMA R18, R20, R18, UR6 ;  /* 0x0000000614127e2b */ /* 0x000fe20008000012 */
[----:B------:R-:W-:Y:S01]  /*0d60*/  UMOV UR6, 0xe4faecd5 ;  /* 0xe4faecd500067882 */ /* 0x000fe20000000000 */
[----:B------:R-:W-:Y:S01]  /*0d70*/  UMOV UR7, 0x3f1745cd ;  /* 0x3f1745cd00077882 */ /* 0x000fe20000000000 */
[----:B------:R-:W-:-:S05]  /*0d80*/  DADD R24, R22, R22 ;  /* 0x0000000016187229 */ /* 0x000fca0000000016 */
[----:B------:R-:W-:Y:S01]  /*0d90*/  DFMA R18, R20, R18, UR6 ;  /* 0x0000000614127e2b */ /* 0x000fe20008000012 */
[----:B------:R-:W-:Y:S01]  /*0da0*/  UMOV UR6, 0x258a578b ;  /* 0x258a578b00067882 */ /* 0x000fe20000000000 */
[----:B------:R-:W-:Y:S01]  /*0db0*/  UMOV UR7, 0x3f3c71c7 ;  /* 0x3f3c71c700077882 */ /* 0x000fe20000000000 */
[----:B------:R-:W-:-:S05]  /*0dc0*/  DFMA R24, R14, -R12, R24 ;  /* 0x8000000c0e18722b */ /* 0x000fca0000000018 */
[----:B------:R-:W-:Y:S01]  /*0dd0*/  DFMA R18, R20, R18, UR6 ;  /* 0x0000000614127e2b */ /* 0x000fe20008000012 */
[----:B------:R-:W-:Y:S01]  /*0de0*/  UMOV UR6, 0x9242b910 ;  /* 0x9242b91000067882 */ /* 0x000fe20000000000 */
[----:B------:R-:W-:Y:S01]  /*0df0*/  UMOV UR7, 0x3f624924 ;  /* 0x3f62492400077882 */ /* 0x000fe20000000000 */
[----:B------:R-:W-:-:S05]  /*0e00*/  DMUL R16, R16, R24 ;  /* 0x0000001810107228 */ /* 0x000fca0000000000 */
[----:B------:R-:W-:Y:S01]  /*0e10*/  DFMA R18, R20, R18, UR6 ;  /* 0x0000000614127e2b */ /* 0x000fe20008000012 */
[----:B------:R-:W-:Y:S01]  /*0e20*/  UMOV UR6, 0x99999dfb ;  /* 0x99999dfb00067882 */ /* 0x000fe20000000000 */
[----:B------:R-:W-:-:S06]  /*0e30*/  UMOV UR7, 0x3f899999 ;  /* 0x3f89999900077882 */ /* 0x000fcc0000000000 */
[----:B------:R-:W-:Y:S01]  /*0e40*/  DFMA R22, R20, R18, UR6 ;  /* 0x0000000614167e2b */ /* 0x000fe20008000012 */
[----:B------:R-:W-:Y:S01]  /*0e50*/  UMOV UR6, 0x55555555 ;  /* 0x5555555500067882 */ /* 0x000fe20000000000 */
[----:B------:R-:W-:Y:S01]  /*0e60*/  UMOV UR7, 0x3fb55555 ;  /* 0x3fb5555500077882 */ /* 0x000fe20000000000 */
[----:B------:R-:W-:-:S05]  /*0e70*/  DMUL R18, R12, R12 ;  /* 0x0000000c0c127228 */ /* 0x000fca0000000000 */
[----:B------:R-:W-:-:S03]  /*0e80*/  DFMA R14, R20, R22, UR6 ;  /* 0x00000006140e7e2b */ /* 0x000fc60008000016 */
[----:B------:R-:W-:-:S05]  /*0e90*/  DMUL R26, R12, R18 ;  /* 0x000000120c1a7228 */ /* 0x000fca0000000000 */
[----:B------:R-:W-:Y:S01]  /*0ea0*/  DADD R24, -R14, UR6 ;  /* 0x000000060e187e29 */ /* 0x000fe20008000100 */
[----:B------:R-:W-:Y:S01]  /*0eb0*/  UMOV UR6, 0xb9e7b0 ;  /* 0x00b9e7b000067882 */ /* 0x000fe20000000000 */
[----:B------:R-:W-:-:S06]  /*0ec0*/  UMOV UR7, 0x3c46a4cb ;  /* 0x3c46a4cb00077882 */ /* 0x000fcc0000000000 */
[----:B------:R-:W-:Y:S02]  /*0ed0*/  DFMA R20, R20, R22, R24 ;  /* 0x000000161414722b */ /* 0x000fe40000000018 */
[----:B------:R-:W-:Y:S01]  /*0ee0*/  DFMA R22, R12, R12, -R18 ;  /* 0x0000000c0c16722b */ /* 0x000fe20000000812 */
[----:B------:R-:W-:Y:S02]  /*0ef0*/  VIADD R25, R17, 0x100000 ;  /* 0x0010000011197836 */ /* 0x000fe40000000000 */
[----:B------:R-:W-:-:S06]  /*0f00*/  IMAD.MOV.U32 R24, RZ, RZ, R16 ;  /* 0x000000ffff187224 */ /* 0x000fcc00078e0010 */
[----:B------:R-:W-:Y:S02]  /*0f10*/  DFMA R22, R12, R24, R22 ;  /* 0x000000180c16722b */ /* 0x000fe40000000016 */
[----:B------:R-:W-:Y:S01]  /*0f20*/  DADD R24, R20, -UR6 ;  /* 0x8000000614187e29 */ /* 0x000fe20008000000 */
[----:B------:R-:W-:Y:S01]  /*0f30*/  UMOV UR6, 0x80000000 ;  /* 0x8000000000067882 */ /* 0x000fe20000000000 */
[----:B------:R-:W-:Y:S01]  /*0f40*/  DFMA R20, R12, R18, -R26 ;  /* 0x000000120c14722b */ /* 0x000fe2000000081a */
[----:B------:R-:W-:-:S07]  /*0f50*/  UMOV UR7, 0x43300000 ;  /* 0x4330000000077882 */ /* 0x000fce0000000000 */
[----:B------:R-:W-:Y:S02]  /*0f60*/  DFMA R20, R16, R18, R20 ;  /* 0x000000121014722b */ /* 0x000fe40000000014 */
[----:B------:R-:W-:-:S06]  /*0f70*/  DADD R18, R14, R24 ;  /* 0x000000000e127229 */ /* 0x000fcc0000000018 */
[----:B------:R-:W-:Y:S02]  /*0f80*/  DFMA R20, R12, R22, R20 ;  /* 0x000000160c14722b */ /* 0x000fe40000000014 */
[----:B------:R-:W-:Y:S02]  /*0f90*/  DADD R22, R14, -R18 ;  /* 0x000000000e167229 */ /* 0x000fe40000000812 */
[----:B------:R-:W-:-:S06]  /*0fa0*/  DMUL R14, R18, R26 ;  /* 0x0000001a120e7228 */ /* 0x000fcc0000000000 */
[----:B------:R-:W-:Y:S02]  /*0fb0*/  DADD R24, R24, R22 ;  /* 0x0000000018187229 */ /* 0x000fe40000000016 */
[----:B------:R-:W-:-:S08]  /*0fc0*/  DFMA R22, R18, R26, -R14 ;  /* 0x0000001a1216722b */ /* 0x000fd0000000080e */
[----:B------:R-:W-:-:S08]  /*0fd0*/  DFMA R20, R18, R20, R22 ;  /* 0x000000141214722b */ /* 0x000fd00000000016 */
[----:B------:R-:W-:-:S08]  /*0fe0*/  DFMA R24, R24, R26, R20 ;  /* 0x0000001a1818722b */ /* 0x000fd00000000014 */
[----:B------:R-:W-:-:S08]  /*0ff0*/  DADD R20, R14, R24 ;  /* 0x000000000e147229 */ /* 0x000fd00000000018 */
[--C-:B------:R-:W-:Y:S02]  /*1000*/  DADD R18, R12, R20.reuse ;  /* 0x000000000c127229 */ /* 0x100fe40000000014 */
[----:B------:R-:W-:-:S06]  /*1010*/  DADD R14, R14, -R20 ;  /* 0x000000000e0e7229 */ /* 0x000fcc0000000814 */
[----:B------:R-:W-:Y:S02]  /*1020*/  DADD R12, R12, -R18 ;  /* 0x000000000c0c7229 */ /* 0x000fe40000000812 */
[----:B------:R-:W-:-:S06]  /*1030*/  DADD R14, R24, R14 ;  /* 0x00000000180e7229 */ /* 0x000fcc000000000e */
[----:B------:R-:W-:-:S08]  /*1040*/  DADD R12, R20, R12 ;  /* 0x00000000140c7229 */ /* 0x000fd0000000000c */
[----:B------:R-:W-:-:S08]  /*1050*/  DADD R12, R14, R12 ;  /* 0x000000000e0c7229 */ /* 0x000fd0000000000c */
[----:B------:R-:W-:Y:S01]  /*1060*/  DADD R16, R16, R12 ;  /* 0x0000000010107229 */ /* 0x000fe2000000000c */
[----:B------:R-:W-:Y:S01]  /*1070*/  LOP3.LUT R12, R3, 0x80000000, RZ, 0x3c, !PT ;  /* 0x80000000030c7812 */ /* 0x000fe200078e3cff */
[----:B------:R-:W-:-:S06]  /*1080*/  IMAD.MOV.U32 R13, RZ, RZ, 0x43300000 ;  /* 0x43300000ff0d7424 */ /* 0x000fcc00078e00ff */
[----:B------:R-:W-:Y:S02]  /*1090*/  DADD R14, R18, R16 ;  /* 0x00000000120e7229 */ /* 0x000fe40000000010 */
[----:B------:R-:W-:Y:S01]  /*10a0*/  DADD R12, R12, -UR6 ;  /* 0x800000060c0c7e29 */ /* 0x000fe20008000000 */
[----:B------:R-:W-:Y:S01]  /*10b0*/  UMOV UR6, 0xfefa39ef ;  /* 0xfefa39ef00067882 */ /* 0x000fe20000000000 */
[----:B------:R-:W-:-:S04]  /*10c0*/  UMOV UR7, 0x3fe62e42 ;  /* 0x3fe62e4200077882 */ /* 0x000fc80000000000 */
[--C-:B------:R-:W-:Y:S02]  /*10d0*/  DADD R18, R18, -R14.reuse ;  /* 0x0000000012127229 */ /* 0x100fe4000000080e */
[----:B------:R-:W-:-:S06]  /*10e0*/  DFMA R10, R12, UR6, R14 ;  /* 0x000000060c0a7c2b */ /* 0x000fcc000800000e */
[----:B------:R-:W-:Y:S02]  /*10f0*/  DADD R18, R16, R18 ;  /* 0x0000000010127229 */ /* 0x000fe40000000012 */
[----:B------:R-:W-:-:S08]  /*1100*/  DFMA R20, R12, -UR6, R10 ;  /* 0x800000060c147c2b */ /* 0x000fd0000800000a */
[----:B------:R-:W-:-:S08]  /*1110*/  DADD R20, -R14, R20 ;  /* 0x000000000e147229 */ /* 0x000fd00000000114 */
[----:B------:R-:W-:-:S08]  /*1120*/  DADD R18, R18, -R20 ;  /* 0x0000000012127229 */ /* 0x000fd00000000814 */
[----:B------:R-:W-:-:S08]  /*1130*/  DFMA R18, R12, UR8, R18 ;  /* 0x000000080c127c2b */ /* 0x000fd00008000012 */
[----:B------:R-:W-:-:S08]  /*1140*/  DADD R12, R10, R18 ;  /* 0x000000000a0c7229 */ /* 0x000fd00000000012 */
[----:B------:R-:W-:Y:S02]  /*1150*/  DADD R14, R10, -R12 ;  /* 0x000000000a0e7229 */ /* 0x000fe4000000080c */
[----:B------:R-:W-:-:S06]  /*1160*/  DMUL R10, R12, 128 ;  /* 0x406000000c0a7828 */ /* 0x000fcc0000000000 */
[----:B------:R-:W-:Y:S02]  /*1170*/  DADD R14, R18, R14 ;  /* 0x00000000120e7229 */ /* 0x000fe4000000000e */
[----:B------:R-:W-:-:S08]  /*1180*/  DFMA R16, R12, 128, -R10 ;  /* 0x406000000c10782b */ /* 0x000fd0000000080a */
[----:B------:R-:W-:Y:S01]  /*1190*/  DFMA R16, R14, 128, R16 ;  /* 0x406000000e10782b */ /* 0x000fe20000000010 */
[----:B------:R-:W-:Y:S02]  /*11a0*/  IMAD.MOV.U32 R14, RZ, RZ, 0x652b82fe ;  /* 0x652b82feff0e7424 */ /* 0x000fe400078e00ff */
[----:B------:R-:W-:-:S05]  /*11b0*/  IMAD.MOV.U32 R15, RZ, RZ, 0x3ff71547 ;  /* 0x3ff71547ff0f7424 */ /* 0x000fca00078e00ff */
[----:B------:R-:W-:-:S08]  /*11c0*/  DADD R12, R10, R16 ;  /* 0x000000000a0c7229 */ /* 0x000fd00000000010 */
[----:B------:R-:W-:Y:S02]  /*11d0*/  DFMA R14, R12, R14, 6.75539944105574400000e+15 ;  /* 0x433800000c0e742b */ /* 0x000fe4000000000e */
[----:B------:R-:W-:Y:S01]  /*11e0*/  FSETP.GEU.AND P0, PT, |R13|, 4.1917929649353027344, PT ;  /* 0x4086232b0d00780b */ /* 0x000fe20003f0e200 */
[----:B------:R-:W-:-:S05]  /*11f0*/  DADD R10, R10, -R12 ;  /* 0x000000000a0a7229 */ /* 0x000fca000000080c */
[----:B------:R-:W-:-:S03]  /*1200*/  DADD R18, R14, -6.75539944105574400000e+15 ;  /* 0xc33800000e127429 */ /* 0x000fc60000000000 */
[----:B------:R-:W-:-:S05]  /*1210*/  DADD R16, R16, R10 ;  /* 0x0000000010107229 */ /* 0x000fca000000000a */
[----:B------:R-:W-:Y:S01]  /*1220*/  DFMA R20, R18, -UR6, R12 ;  /* 0x8000000612147c2b */ /* 0x000fe2000800000c */
[----:B------:R-:W-:Y:S01]  /*1230*/  UMOV UR6, 0x3b39803f ;  /* 0x3b39803f00067882 */ /* 0x000fe20000000000 */
[----:B------:R-:W-:-:S06]  /*1240*/  UMOV UR7, 0x3c7abc9e ;  /* 0x3c7abc9e00077882 */ /* 0x000fcc0000000000 */
[----:B------:R-:W-:Y:S01]  /*1250*/  DFMA R18, R18, -UR6, R20 ;  /* 0x8000000612127c2b */ /* 0x000fe20008000014 */
[----:B------:R-:W-:Y:S01]  /*1260*/  UMOV UR6, 0x69ce2bdf ;  /* 0x69ce2bdf00067882 */ /* 0x000fe20000000000 */
[----:B------:R-:W-:Y:S01]  /*1270*/  IMAD.MOV.U32 R20, RZ, RZ, -0x35dec16 ;  /* 0xfca213eaff147424 */ /* 0x000fe200078e00ff */
[----:B------:R-:W-:Y:S01]  /*1280*/  UMOV UR7, 0x3e5ade15 ;  /* 0x3e5ade1500077882 */ /* 0x000fe20000000000 */
[----:B------:R-:W-:-:S06]  /*1290*/  IMAD.MOV.U32 R21, RZ, RZ, 0x3e928af3 ;  /* 0x3e928af3ff157424 */ /* 0x000fcc00078e00ff */
[----:B------:R-:W-:Y:S01]  /*12a0*/  DFMA R20, R18, UR6, R20 ;  /* 0x0000000612147c2b */ /* 0x000fe20008000014 */
[----:B------:R-:W-:Y:S01]  /*12b0*/  UMOV UR6, 0x62401315 ;  /* 0x6240131500067882 */ /* 0x000fe20000000000 */
[----:B------:R-:W-:-:S06]  /*12c0*/  UMOV UR7, 0x3ec71dee ;  /* 0x3ec71dee00077882 */ /* 0x000fcc0000000000 */
[----:B------:R-:W-:Y:S01]  /*12d0*/  DFMA R20, R18, R20, UR6 ;  /* 0x0000000612147e2b */ /* 0x000fe20008000014 */
        /* <DEDUP_REMOVED lines=20> */
[----:B------:R-:W-:-:S08]  /*1420*/  DFMA R20, R18, R20, UR6 ;  /* 0x0000000612147e2b */ /* 0x000fd00008000014 */
[----:B------:R-:W-:-:S08]  /*1430*/  DFMA R20, R18, R20, 1 ;  /* 0x3ff000001214742b */ /* 0x000fd00000000014 */
[----:B------:R-:W-:-:S10]  /*1440*/  DFMA R18, R18, R20, 1 ;  /* 0x3ff000001212742b */ /* 0x000fd40000000014 */
[----:B------:R-:W-:Y:S02]  /*1450*/  IMAD R11, R14, 0x100000, R19 ;  /* 0x001000000e0b7824 */ /* 0x000fe400078e0213 */
[----:B------:R-:W-:Y:S01]  /*1460*/  IMAD.MOV.U32 R10, RZ, RZ, R18 ;  /* 0x000000ffff0a7224 */ /* 0x000fe200078e0012 */
[----:B------:R-:W-:Y:S06]  /*1470*/  @!P0 BRA `(.L_x_182) ;  /* 0x0000000000308947 */ /* 0x000fec0003800000 */
[----:B------:R-:W-:Y:S01]  /*1480*/  FSETP.GEU.AND P1, PT, |R13|, 4.2275390625, PT ;  /* 0x408748000d00780b */ /* 0x000fe20003f2e200 */
[C---:B------:R-:W-:Y:S02]  /*1490*/  DADD R10, R12.reuse, +INF ;  /* 0x7ff000000c0a7429 */ /* 0x040fe40000000000 */
[----:B------:R-:W-:-:S08]  /*14a0*/  DSETP.GEU.AND P0, PT, R12, RZ, PT ;  /* 0x000000ff0c00722a */ /* 0x000fd00003f0e000 */
[----:B------:R-:W-:Y:S02]  /*14b0*/  FSEL R10, R10, RZ, P0 ;  /* 0x000000ff0a0a7208 */ /* 0x000fe40000000000 */
[----:B------:R-:W-:Y:S02]  /*14c0*/  @!P1 LEA.HI R3, R14, R14, RZ, 0x1 ;  /* 0x0000000e0e039211 */ /* 0x000fe400078f08ff */
[----:B------:R-:W-:Y:S02]  /*14d0*/  FSEL R11, R11, RZ, P0 ;  /* 0x000000ff0b0b7208 */ /* 0x000fe40000000000 */
[----:B------:R-:W-:-:S05]  /*14e0*/  @!P1 SHF.R.S32.HI R3, RZ, 0x1, R3 ;  /* 0x00000001ff039819 */ /* 0x000fca0000011403 */
[----:B------:R-:W-:Y:S02]  /*14f0*/  @!P1 IMAD.IADD R12, R14, 0x1, -R3 ;  /* 0x000000010e0c9824 */ /* 0x000fe400078e0a03 */
[----:B------:R-:W-:-:S03]  /*1500*/  @!P1 IMAD R19, R3, 0x100000, R19 ;  /* 0x0010000003139824 */ /* 0x000fc600078e0213 */
[----:B------:R-:W-:Y:S01]  /*1510*/  @!P1 LEA R13, R12, 0x3ff00000, 0x14 ;  /* 0x3ff000000c0d9811 */ /* 0x000fe200078ea0ff */
[----:B------:R-:W-:-:S06]  /*1520*/  @!P1 IMAD.MOV.U32 R12, RZ, RZ, RZ ;  /* 0x000000ffff0c9224 */ /* 0x000fcc00078e00ff */
[----:B------:R-:W-:-:S11]  /*1530*/  @!P1 DMUL R10, R18, R12 ;  /* 0x0000000c120a9228 */ /* 0x000fd60000000000 */
.L_x_182:
[----:B------:R-:W-:Y:S02]  /*1540*/  DFMA R16, R16, R10, R10 ;  /* 0x0000000a1010722b */ /* 0x000fe4000000000a */
[----:B------:R-:W-:-:S08]  /*1550*/  DSETP.NEU.AND P0, PT, |R10|, +INF , PT ;  /* 0x7ff000000a00742a */ /* 0x000fd00003f0d200 */
[----:B------:R-:W-:Y:S01]  /*1560*/  FSEL R3, R10, R16, !P0 ;  /* 0x000000100a037208 */ /* 0x000fe20004000000 */
[----:B------:R-:W-:Y:S01]  /*1570*/  IMAD.MOV.U32 R10, RZ, RZ, R0 ;  /* 0x000000ffff0a7224 */ /* 0x000fe200078e0000 */
[----:B------:R-:W-:Y:S01]  /*1580*/  FSEL R16, R11, R17, !P0 ;  /* 0x000000110b107208 */ /* 0x000fe20004000000 */
[----:B------:R-:W-:-:S04]  /*1590*/  IMAD.MOV.U32 R11, RZ, RZ, 0x0 ;  /* 0x00000000ff0b7424 */ /* 0x000fc800078e00ff */
[----:B------:R-:W-:Y:S05]  /*15a0*/  RET.REL.NODEC R10 `(compress_flags_from_density_kernel) ;  /* 0xffffffe80a947950 */ /* 0x000fea0003c3ffff */
.L_x_183:
        /* <DEDUP_REMOVED lines=13> */
.L_x_273:


//--------------------- .text.slice_popcount_sum_kernel --------------------------
	.section	.text.slice_popcount_sum_kernel,"ax",@progbits
	.align	128
        .global         slice_popcount_sum_kernel
        .type           slice_popcount_sum_kernel,@function
        .size           slice_popcount_sum_kernel,(.L_x_284 - slice_popcount_sum_kernel)
        .other          slice_popcount_sum_kernel,@"STO_CUDA_ENTRY STV_DEFAULT"
slice_popcount_sum_kernel:
.text.slice_popcount_sum_kernel:
        /* <DEDUP_REMOVED lines=8> */
[----:B------:R-:W-:Y:S01]  /*0080*/  IMAD.MOV.U32 R11, RZ, RZ, RZ ;  /* 0x000000ffff0b7224 */ /* 0x000fe200078e00ff */
[----:B------:R-:W1:Y:S01]  /*0090*/  LDCU.64 UR6, c[0x0][0x358] ;  /* 0x00006b00ff0677ac */ /* 0x000e620008000a00 */
[----:B------:R-:W-:Y:S01]  /*00a0*/  IMAD.MOV.U32 R12, RZ, RZ, RZ ;  /* 0x000000ffff0c7224 */ /* 0x000fe200078e00ff */
[----:B------:R-:W2:Y:S01]  /*00b0*/  LDCU.64 UR8, c[0x0][0x380] ;  /* 0x00007000ff0877ac */ /* 0x000ea20008000a00 */
[----:B0-----:R-:W-:-:S13]  /*00c0*/  ISETP.GE.AND P0, PT, R2, UR5, PT ;  /* 0x0000000502007c0c */ /* 0x001fda000bf06270 */
[----:B-12---:R-:W-:Y:S05]  /*00d0*/  @P0 BRA `(.L_x_185) ;  /* 0x0000000000480947 */ /* 0x006fea0003800000 */
[----:B------:R-:W0:Y:S01]  /*00e0*/  LDC R8, c[0x0][0x360] ;  /* 0x0000d800ff087b82 */ /* 0x000e220000000800 */
[----:B------:R-:W-:Y:S02]  /*00f0*/  IMAD.MOV.U32 R11, RZ, RZ, RZ ;  /* 0x000000ffff0b7224 */ /* 0x000fe400078e00ff */
[----:B------:R-:W-:Y:S02]  /*0100*/  IMAD.MOV.U32 R12, RZ, RZ, RZ ;  /* 0x000000ffff0c7224 */ /* 0x000fe400078e00ff */
[----:B------:R-:W-:-:S07]  /*0110*/  IMAD.MOV.U32 R3, RZ, RZ, R2 ;  /* 0x000000ffff037224 */ /* 0x000fce00078e0002 */
.L_x_186:
[--C-:B------:R-:W-:Y:S01]  /*0120*/  SHF.R.S32.HI R5, RZ, 0x1f, R3.reuse ;  /* 0x0000001fff057819 */ /* 0x100fe20000011403 */
[----:B------:R-:W-:-:S04]  /*0130*/  IMAD.MOV.U32 R4, RZ, RZ, R3 ;  /* 0x000000ffff047224 */ /* 0x000fc800078e0003 */
[----:B------:R-:W-:-:S03]  /*0140*/  IMAD.WIDE.U32 R6, R0, UR5, R4 ;  /* 0x0000000500067c25 */ /* 0x000fc6000f8e0004 */
[----:B------:R-:W-:-:S04]  /*0150*/  LEA R4, P0, R6, UR8, 0x3 ;  /* 0x0000000806047c11 */ /* 0x000fc8000f8018ff */
[----:B------:R-:W-:-:S06]  /*0160*/  LEA.HI.X R5, R6, UR9, R7, 0x3, P0 ;  /* 0x0000000906057c11 */ /* 0x000fcc00080f1c07 */
[----:B------:R-:W2:Y:S01]  /*0170*/  LDG.E.64.CONSTANT R4, desc[UR6][R4.64] ;  /* 0x0000000604047981 */ /* 0x000ea2000c1e9b00 */
[----:B0-----:R-:W-:-:S05]  /*0180*/  IMAD.IADD R3, R8, 0x1, R3 ;  /* 0x0000000108037824 */ /* 0x001fca00078e0203 */
[----:B------:R-:W-:Y:S01]  /*0190*/  ISETP.GE.AND P0, PT, R3, UR5, PT ;  /* 0x0000000503007c0c */ /* 0x000fe2000bf06270 */
[----:B--2---:R-:W-:Y:S08]  /*01a0*/  POPC R6, R4 ;  /* 0x0000000400067309 */ /* 0x004ff00000000000 */
[----:B------:R-:W0:Y:S02]  /*01b0*/  POPC R7, R5 ;  /* 0x0000000500077309 */ /* 0x000e240000000000 */
[----:B0-----:R-:W-:-:S05]  /*01c0*/  IMAD.IADD R6, R6, 0x1, R7 ;  /* 0x0000000106067824 */ /* 0x001fca00078e0207 */
[----:B------:R-:W-:-:S05]  /*01d0*/  IADD3 R11, P1, PT, R6, R11, RZ ;  /* 0x0000000b060b7210 */ /* 0x000fca0007f3e0ff */
[----:B------:R-:W-:Y:S01]  /*01e0*/  IMAD.X R12, RZ, RZ, R12, P1 ;  /* 0x000000ffff0c7224 */ /* 0x000fe200008e060c */
[----:B------:R-:W-:Y:S07]  /*01f0*/  @!P0 BRA `(.L_x_186) ;  /* 0xfffffffc00c88947 */ /* 0x000fee000383ffff */
.L_x_185:
[----:B------:R-:W-:Y:S05]  /*0200*/  BSYNC.RECONVERGENT B0 ;  /* 0x0000000000007941 */ /* 0x000fea0003800200 */
.L_x_184:
[----:B------:R-:W0:Y:S01]  /*0210*/  SHFL.DOWN PT, R4, R11, 0x10, 0x1f ;  /* 0x0a001f000b047f89 */ /* 0x000e2200000e0000 */
[----:B------:R-:W1:Y:S01]  /*0220*/  LDCU UR4, c[0x0][0x360] ;  /* 0x00006c00ff0477ac */ /* 0x000e620008000800 */
[----:B------:R-:W-:Y:S02]  /*0230*/  LOP3.LUT P1, RZ, R2, 0x1f, RZ, 0xc0, !PT ;  /* 0x0000001f02ff7812 */ /* 0x000fe4000782c0ff */
[----:B------:R-:W2:Y:S01]  /*0240*/  SHFL.DOWN PT, R3, R12, 0x10, 0x1f ;  /* 0x0a001f000c037f89 */ /* 0x000ea200000e0000 */
[----:B-1----:R-:W-:Y:S01]  /*0250*/  USHF.R.U32.HI UR4, URZ, 0x5, UR4 ;  /* 0x00000005ff047899 */ /* 0x002fe20008011604 */
[----:B0-----:R-:W-:-:S05]  /*0260*/  IADD3 R5, P0, PT, R4, R11, RZ ;  /* 0x0000000b04057210 */ /* 0x001fca0007f1e0ff */
[----:B--2---:R-:W-:Y:S01]  /*0270*/  IMAD.X R10, R3, 0x1, R12, P0 ;  /* 0x00000001030a7824 */ /* 0x004fe200000e060c */
[----:B------:R-:W0:Y:S04]  /*0280*/  SHFL.DOWN PT, R4, R5, 0x8, 0x1f ;  /* 0x09001f0005047f89 */ /* 0x000e2800000e0000 */
[----:B------:R-:W1:Y:S01]  /*0290*/  SHFL.DOWN PT, R3, R10, 0x8, 0x1f ;  /* 0x09001f000a037f89 */ /* 0x000e6200000e0000 */
[----:B0-----:R-:W-:Y:S02]  /*02a0*/  IADD3 R9, P0, PT, R4, R5, RZ ;  /* 0x0000000504097210 */ /* 0x001fe40007f1e0ff */
[----:B------:R-:W0:Y:S03]  /*02b0*/  @!P1 S2R R5, SR_CgaCtaId ;  /* 0x0000000000059919 */ /* 0x000e260000008800 */
[----:B-1----:R-:W-:Y:S01]  /*02c0*/  IMAD.X R6, R3, 0x1, R10, P0 ;  /* 0x0000000103067824 */ /* 0x002fe200000e060a */
[----:B------:R-:W1:Y:S04]  /*02d0*/  SHFL.DOWN PT, R4, R9, 0x4, 0x1f ;  /* 0x08801f0009047f89 */ /* 0x000e6800000e0000 */
[----:B------:R-:W2:Y:S01]  /*02e0*/  SHFL.DOWN PT, R3, R6, 0x4, 0x1f ;  /* 0x08801f0006037f89 */ /* 0x000ea200000e0000 */
[----:B-1----:R-:W-:-:S05]  /*02f0*/  IADD3 R7, P0, PT, R4, R9, RZ ;  /* 0x0000000904077210 */ /* 0x002fca0007f1e0ff */
[----:B--2---:R-:W-:Y:S01]  /*0300*/  IMAD.X R8, R3, 0x1, R6, P0 ;  /* 0x0000000103087824 */ /* 0x004fe200000e0606 */
[----:B------:R-:W1:Y:S01]  /*0310*/  SHFL.DOWN PT, R4, R7, 0x2, 0x1f ;  /* 0x08401f0007047f89 */ /* 0x000e6200000e0000 */
[----:B------:R-:W-:-:S03]  /*0320*/  ISETP.GE.U32.AND P0, PT, R2, UR4, PT ;  /* 0x0000000402007c0c */ /* 0x000fc6000bf06070 */
[----:B------:R-:W2:Y:S10]  /*0330*/  SHFL.DOWN PT, R3, R8, 0x2, 0x1f ;  /* 0x08401f0008037f89 */ /* 0x000eb400000e0000 */
[----:B------:R-:W3:Y:S01]  /*0340*/  @!P0 S2R R12, SR_CgaCtaId ;  /* 0x00000000000c8919 */ /* 0x000ee20000008800 */
[----:B-1----:R-:W-:-:S02]  /*0350*/  IADD3 R9, P2, PT, R4, R7, RZ ;  /* 0x0000000704097210 */ /* 0x002fc40007f5e0ff */
[----:B------:R-:W-:Y:S02]  /*0360*/  @!P1 MOV R4, 0x400 ;  /* 0x0000040000049802 */ /* 0x000fe40000000f00 */
[----:B------:R-:W-:Y:S01]  /*0370*/  @!P0 MOV R7, 0x400 ;  /* 0x0000040000078802 */ /* 0x000fe20000000f00 */
[----:B--2---:R-:W-:Y:S01]  /*0380*/  IMAD.X R10, R3, 0x1, R8, P2 ;  /* 0x00000001030a7824 */ /* 0x004fe200010e0608 */
[----:B------:R-:W1:Y:S01]  /*0390*/  SHFL.DOWN PT, R6, R9, 0x1, 0x1f ;  /* 0x08201f0009067f89 */ /* 0x000e6200000e0000 */
[----:B0-----:R-:W-:-:S03]  /*03a0*/  @!P1 LEA R5, R5, R4, 0x18 ;  /* 0x0000000405059211 */ /* 0x001fc600078ec0ff */
[----:B------:R-:W0:Y:S01]  /*03b0*/  SHFL.DOWN PT, R3, R10, 0x1, 0x1f ;  /* 0x08201f000a037f89 */ /* 0x000e2200000e0000 */
[----:B---3--:R-:W-:-:S05]  /*03c0*/  @!P0 LEA R11, R12, R7, 0x18 ;  /* 0x000000070c0b8211 */ /* 0x008fca00078ec0ff */
[----:B------:R-:W-:Y:S01]  /*03d0*/  @!P0 IMAD R8, R2, 0x8, R11 ;  /* 0x0000000802088824 */ /* 0x000fe200078e020b */
[----:B-1----:R-:W-:-:S05]  /*03e0*/  IADD3 R6, P2, PT, R6, R9, RZ ;  /* 0x0000000906067210 */ /* 0x002fca0007f5e0ff */
[----:B0-----:R-:W-:Y:S01]  /*03f0*/  IMAD.X R7, R3, 0x1, R10, P2 ;  /* 0x0000000103077824 */ /* 0x001fe200010e060a */
[----:B------:R-:W-:Y:S02]  /*0400*/  @!P1 LEA.HI R3, R2, R5, RZ, 0x1e ;  /* 0x0000000502039211 */ /* 0x000fe400078ff0ff */
[----:B------:R-:W-:-:S03]  /*0410*/  CS2R R4, SRZ ;  /* 0x0000000000047805 */ /* 0x000fc6000001ff00 */
[----:B------:R-:W-:Y:S01]  /*0420*/  @!P1 STS.64 [R3], R6 ;  /* 0x0000000603009388 */ /* 0x000fe20000000a00 */
[----:B------:R-:W-:Y:S06]  /*0430*/  BAR.SYNC.DEFER_BLOCKING 0x0 ;  /* 0x0000000000007b1d */ /* 0x000fec0000010000 */
[----:B------:R-:W0:Y:S04]  /*0440*/  @!P0 LDS.64 R4, [R8] ;  /* 0x0000000008048984 */ /* 0x000e280000000a00 */
[----:B0-----:R-:W0:Y:S04]  /*0450*/  SHFL.DOWN PT, R11, R4, 0x10, 0x1f ;  /* 0x0a001f00040b7f89 */ /* 0x001e2800000e0000 */
[----:B------:R-:W1:Y:S01]  /*0460*/  SHFL.DOWN PT, R9, R5, 0x10, 0x1f ;  /* 0x0a001f0005097f89 */ /* 0x000e6200000e0000 */
[----:B0-----:R-:W-:-:S05]  /*0470*/  IADD3 R13, P0, PT, R11, R4, RZ ;  /* 0x000000040b0d7210 */ /* 0x001fca0007f1e0ff */
[----:B-1----:R-:W-:Y:S01]  /*0480*/  IMAD.X R12, R9, 0x1, R5, P0 ;  /* 0x00000001090c7824 */ /* 0x002fe200000e0605 */
[----:B------:R-:W0:Y:S04]  /*0490*/  SHFL.DOWN PT, R10, R13, 0x8, 0x1f ;  /* 0x09001f000d0a7f89 */ /* 0x000e2800000e0000 */
        /* <DEDUP_REMOVED lines=11> */
[----:B------:R-:W-:Y:S01]  /*0550*/  ISETP.NE.AND P0, PT, R2, RZ, PT ;  /* 0x000000ff0200720c */ /* 0x000fe20003f05270 */
[----:B------:R0:W1:Y:S04]  /*0560*/  SHFL.DOWN PT, R4, R7, 0x1, 0x1f ;  /* 0x08201f0007047f89 */ /* 0x00006800000e0000 */
[----:B------:R0:W2:Y:S08]  /*0570*/  SHFL.DOWN PT, R5, R6, 0x1, 0x1f ;  /* 0x08201f0006057f89 */ /* 0x0000b000000e0000 */
[----:B0-----:R-:W-:Y:S05]  /*0580*/  @P0 EXIT ;  /* 0x000000000000094d */ /* 0x001fea0003800000 */
[----:B------:R-:W0:Y:S01]  /*0590*/  LDC.64 R2, c[0x0][0x390] ;  /* 0x0000e400ff027b82 */ /* 0x000e220000000a00 */
[----:B-1----:R-:W-:-:S05]  /*05a0*/  IADD3 R4, P0, PT, R4, R7, RZ ;  /* 0x0000000704047210 */ /* 0x002fca0007f1e0ff */
[----:B--2---:R-:W-:Y:S02]  /*05b0*/  IMAD.X R5, R5, 0x1, R6, P0 ;  /* 0x0000000105057824 */ /* 0x004fe400000e0606 */
[----:B0-----:R-:W-:-:S05]  /*05c0*/  IMAD.WIDE.U32 R2, R0, 0x8, R2 ;  /* 0x0000000800027825 */ /* 0x001fca00078e0002 */
[----:B------:R-:W-:Y:S01]  /*05d0*/  STG.E.64 desc[UR6][R2.64], R4 ;  /* 0x0000000402007986 */ /* 0x000fe2000c101b06 */
[----:B------:R-:W-:Y:S05]  /*05e0*/  EXIT ;  /* 0x000000000000794d */ /* 0x000fea0003800000 */
.L_x_187:
        /* <DEDUP_REMOVED lines=9> */
.L_x_284:


//--------------------- .text.pack_bits_all_ballot_multi_kernel --------------------------
	.section	.text.pack_bits_all_ballot_multi_kernel,"ax",@progbits
	.align	128
        .global         pack_bits_all_ballot_multi_kernel
        .type           pack_bits_all_ballot_multi_kernel,@function
        .size           pack_bits_all_ballot_multi_kernel,(.L_x_285 - pack_bits_all_ballot_multi_kernel)
        .other          pack_bits_all_ballot_multi_kernel,@"STO_CUDA_ENTRY STV_DEFAULT"
pack_bits_all_ballot_multi_kernel:
.text.pack_bits_all_ballot_multi_kernel:
[----:B------:R-:W-:Y:S08]  /*0000*/  LDC R1, c[0x0][0x37c] ;  /* 0x0000df00ff017b82 */ /* 0x000ff00000000800 */
[----:B------:R-:W0:Y:S08]  /*0010*/  S2UR UR5, SR_CTAID.Y ;  /* 0x00000000000579c3 */ /* 0x000e300000002600 */
[----:B------:R-:W0:Y:S02]  /*0020*/  LDC R0, c[0x0][0x390] ;  /* 0x0000e400ff007b82 */ /* 0x000e240000000800 */
[----:B0-----:R-:W-:-:S13]  /*0030*/  ISETP.LE.AND P0, PT, R0, UR5, PT ;  /* 0x0000000500007c0c */ /* 0x001fda000bf03270 */
[----:B------:R-:W-:Y:S05]  /*0040*/  @P0 EXIT ;  /* 0x000000000000094d */ /* 0x000fea0003800000 */
[----:B------:R-:W0:Y:S01]  /*0050*/  S2R R3, SR_TID.X ;  /* 0x0000000000037919 */ /* 0x000e220000002100 */
[----:B------:R-:W1:Y:S01]  /*0060*/  LDCU UR4, c[0x0][0x360] ;  /* 0x00006c00ff0477ac */ /* 0x000e620008000800 */
[----:B------:R-:W2:Y:S01]  /*0070*/  LDC R9, c[0x0][0x394] ;  /* 0x0000e500ff097b82 */ /* 0x000ea20000000800 */
[----:B------:R-:W3:Y:S01]  /*0080*/  S2R R5, SR_CTAID.X ;  /* 0x0000000000057919 */ /* 0x000ee20000002500 */
[----:B-1----:R-:W-:Y:S01]  /*0090*/  USHF.R.U32.HI UR4, URZ, 0x5, UR4 ;  /* 0x00000005ff047899 */ /* 0x002fe20008011604 */
[----:B0-----:R-:W-:-:S05]  /*00a0*/  SHF.R.U32.HI R2, RZ, 0x5, R3 ;  /* 0x00000005ff027819 */ /* 0x001fca0000011603 */
[----:B---3--:R-:W-:-:S05]  /*00b0*/  IMAD R2, R5, UR4, R2 ;  /* 0x0000000405027c24 */ /* 0x008fca000f8e0202 */
[----:B--2---:R-:W-:-:S13]  /*00c0*/  ISETP.GE.AND P0, PT, R2, R9, PT ;  /* 0x000000090200720c */ /* 0x004fda0003f06270 */
[----:B------:R-:W-:Y:S05]  /*00d0*/  @P0 EXIT ;  /* 0x000000000000094d */ /* 0x000fea0003800000 */
[----:B------:R-:W0:Y:S01]  /*00e0*/  LDCU.128 UR8, c[0x0][0x380] ;  /* 0x00007000ff0877ac */ /* 0x000e220008000c00 */
[----:B------:R-:W-:Y:S01]  /*00f0*/  IMAD.WIDE.U32 R4, R2, 0x40, RZ ;  /* 0x0000004002047825 */ /* 0x000fe200078e00ff */
[----:B------:R-:W-:Y:S01]  /*0100*/  LOP3.LUT R0, R3, 0x1f, RZ, 0xc0, !PT ;  /* 0x0000001f03007812 */ /* 0x000fe200078ec0ff */
[----:B------:R-:W-:Y:S01]  /*0110*/  BSSY.RECONVERGENT B0, `(.L_x_188) ;  /* 0x0000017000007945 */ /* 0x000fe20003800200 */
[----:B------:R-:W1:Y:S01]  /*0120*/  LDCU.64 UR6, c[0x0][0x358] ;  /* 0x00006b00ff0677ac */ /* 0x000e620008000a00 */
[----:B------:R-:W-:Y:S02]  /*0130*/  LOP3.LUT R7, R4, 0x1f, R3, 0xf8, !PT ;  /* 0x0000001f04077812 */ /* 0x000fe400078ef803 */
[----:B------:R-:W-:Y:S02]  /*0140*/  ISETP.NE.AND P4, PT, R0, RZ, PT ;  /* 0x000000ff0000720c */ /* 0x000fe40003f85270 */
[C---:B------:R-:W-:Y:S02]  /*0150*/  IADD3 R4, P0, PT, R7.reuse, 0x20, RZ ;  /* 0x0000002007047810 */ /* 0x040fe40007f1e0ff */
[----:B0-----:R-:W-:-:S02]  /*0160*/  ISETP.GE.U32.AND P2, PT, R7, UR10, PT ;  /* 0x0000000a07007c0c */ /* 0x001fc4000bf46070 */
[----:B------:R-:W-:Y:S01]  /*0170*/  ISETP.GE.U32.AND P1, PT, R4, UR10, PT ;  /* 0x0000000a04007c0c */ /* 0x000fe2000bf26070 */
[----:B------:R-:W-:Y:S01]  /*0180*/  IMAD.X R4, RZ, RZ, R5, P0 ;  /* 0x000000ffff047224 */ /* 0x000fe200000e0605 */
[----:B------:R-:W-:Y:S02]  /*0190*/  ISETP.GE.AND.EX P2, PT, R5, UR11, PT, P2 ;  /* 0x0000000b05007c0c */ /* 0x000fe4000bf46320 */
[----:B------:R-:W-:Y:S02]  /*01a0*/  PLOP3.LUT P0, PT, PT, PT, PT, 0x8, 0x80 ;  /* 0x000000000080781c */ /* 0x000fe40003f0e170 */
[----:B------:R-:W-:Y:S02]  /*01b0*/  ISETP.GE.AND.EX P1, PT, R4, UR11, PT, P1 ;  /* 0x0000000b04007c0c */ /* 0x000fe4000bf26310 */
[----:B------:R-:W-:-:S04]  /*01c0*/  LEA R4, P3, R7, UR8, 0x3 ;  /* 0x0000000807047c11 */ /* 0x000fc8000f8618ff */
[----:B------:R-:W-:Y:S02]  /*01d0*/  LEA.HI.X R5, R7, UR9, R5, 0x3, P3 ;  /* 0x0000000907057c11 */ /* 0x000fe400098f1c05 */
[----:B------:R-:W-:Y:S01]  /*01e0*/  PLOP3.LUT P3, PT, PT, PT, PT, 0x8, 0x80 ;  /* 0x000000000080781c */ /* 0x000fe20003f6e170 */
[----:B-1----:R-:W-:-:S12]  /*01f0*/  @P2 BRA `(.L_x_189) ;  /* 0x0000000000202947 */ /* 0x002fd80003800000 */
[----:B------:R-:W2:Y:S01]  /*0200*/  LDG.E.64.CONSTANT R6, desc[UR6][R4.64] ;  /* 0x0000000604067981 */ /* 0x000ea2000c1e9b00 */
[----:B------:R-:W2:Y:S01]  /*0210*/  LDC.64 R10, c[0x0][0x398] ;  /* 0x0000e600ff0a7b82 */ /* 0x000ea20000000a00 */
[----:B------:R-:W-:Y:S02]  /*0220*/  UMOV UR4, 0x1 ;  /* 0x0000000100047882 */ /* 0x000fe40000000000 */
[----:B------:R-:W-:Y:S02]  /*0230*/  USHF.L.U32 UR8, UR4, UR5, URZ ;  /* 0x0000000504087299 */ /* 0x000fe400080006ff */
[----:B------:R-:W-:-:S04]  /*0240*/  USHF.L.U64.HI UR4, UR4, UR5, URZ ;  /* 0x0000000504047299 */ /* 0x000fc800080102ff */
[----:B--2---:R-:W-:Y:S02]  /*0250*/  LOP3.LUT P3, RZ, R10, UR8, R6, 0x80, !PT ;  /* 0x000000080aff7c12 */ /* 0x004fe4000f868006 */
[----:B------:R-:W-:-:S04]  /*0260*/  LOP3.LUT R6, R7, UR4, RZ, 0xc0, !PT ;  /* 0x0000000407067c12 */ /* 0x000fc8000f8ec0ff */
[----:B------:R-:W-:-:S13]  /*0270*/  LOP3.LUT P3, RZ, R6, R11, RZ, 0xc0, P3 ;  /* 0x0000000b06ff7212 */ /* 0x000fda000186c0ff */
.L_x_189:
[----:B------:R-:W-:Y:S05]  /*0280*/  BSYNC.RECONVERGENT B0 ;  /* 0x0000000000007941 */ /* 0x000fea0003800200 */
.L_x_188:
[----:B------:R-:W-:Y:S04]  /*0290*/  BSSY.RECONVERGENT B0, `(.L_x_190) ;  /* 0x000000a000007945 */ /* 0x000fe80003800200 */
[----:B------:R-:W-:Y:S05]  /*02a0*/  @P1 BRA `(.L_x_191) ;  /* 0x0000000000201947 */ /* 0x000fea0003800000 */
[----:B------:R-:W2:Y:S01]  /*02b0*/  LDG.E.64.CONSTANT R4, desc[UR6][R4.64+0x100] ;  /* 0x0001000604047981 */ /* 0x000ea2000c1e9b00 */
[----:B------:R-:W0:Y:S01]  /*02c0*/  LDC.64 R6, c[0x0][0x398] ;  /* 0x0000e600ff067b82 */ /* 0x000e220000000a00 */
[----:B------:R-:W-:Y:S02]  /*02d0*/  UMOV UR4, 0x1 ;  /* 0x0000000100047882 */ /* 0x000fe40000000000 */
[----:B------:R-:W-:Y:S02]  /*02e0*/  USHF.L.U64.HI UR8, UR4, UR5, URZ ;  /* 0x0000000504087299 */ /* 0x000fe400080102ff */
[----:B------:R-:W-:-:S04]  /*02f0*/  USHF.L.U32 UR4, UR4, UR5, URZ ;  /* 0x0000000504047299 */ /* 0x000fc800080006ff */
[----:B--2---:R-:W-:Y:S02]  /*0300*/  LOP3.LUT R0, R5, UR8, RZ, 0xc0, !PT ;  /* 0x0000000805007c12 */ /* 0x004fe4000f8ec0ff */
[----:B0-----:R-:W-:-:S04]  /*0310*/  LOP3.LUT P0, RZ, R6, UR4, R4, 0x80, !PT ;  /* 0x0000000406ff7c12 */ /* 0x001fc8000f808004 */
[----:B------:R-:W-:-:S13]  /*0320*/  LOP3.LUT P0, RZ, R0, R7, RZ, 0xc0, P0 ;  /* 0x0000000700ff7212 */ /* 0x000fda000000c0ff */
.L_x_191:
[----:B------:R-:W-:Y:S05]  /*0330*/  BSYNC.RECONVERGENT B0 ;  /* 0x0000000000007941 */ /* 0x000fea0003800200 */
.L_x_190:
[----:B------:R-:W-:Y:S02]  /*0340*/  VOTE.ANY R4, PT, P3 ;  /* 0x0000000000047806 */ /* 0x000fe400018e0100 */
[----:B------:R-:W-:Y:S01]  /*0350*/  VOTE.ANY R5, PT, P0 ;  /* 0x0000000000057806 */ /* 0x000fe200000e0100 */
[----:B------:R-:W-:Y:S06]  /*0360*/  @P4 EXIT ;  /* 0x000000000000494d */ /* 0x000fec0003800000 */
[----:B------:R-:W0:Y:S01]  /*0370*/  LDCU.64 UR8, c[0x0][0x3a0] ;  /* 0x00007400ff0877ac */ /* 0x000e220008000a00 */
[----:B------:R-:W-:Y:S02]  /*0380*/  IMAD.MOV.U32 R3, RZ, RZ, RZ ;  /* 0x000000ffff037224 */ /* 0x000fe400078e00ff */
[----:B------:R-:W-:-:S03]  /*0390*/  IMAD.WIDE.U32 R2, R9, UR5, R2 ;  /* 0x0000000509027c25 */ /* 0x000fc6000f8e0002 */
[----:B0-----:R-:W-:-:S04]  /*03a0*/  LEA R6, P0, R2, UR8, 0x3 ;  /* 0x0000000802067c11 */ /* 0x001fc8000f8018ff */
[----:B------:R-:W-:-:S05]  /*03b0*/  LEA.HI.X R7, R2, UR9, R3, 0x3, P0 ;  /* 0x0000000902077c11 */ /* 0x000fca00080f1c03 */
[----:B------:R-:W-:Y:S01]  /*03c0*/  STG.E.64 desc[UR6][R6.64], R4 ;  /* 0x0000000406007986 */ /* 0x000fe2000c101b06 */
[----:B------:R-:W-:Y:S05]  /*03d0*/  EXIT ;  /* 0x000000000000794d */ /* 0x000fea0003800000 */
.L_x_192:
        /* <DEDUP_REMOVED lines=10> */
.L_x_285:


//--------------------- .text.pack_bits_all_kernel --------------------------
	.section	.text.pack_bits_all_kernel,"ax",@progbits
	.align	128
        .global         pack_bits_all_kernel
        .type           pack_bits_all_kernel,@function
        .size           pack_bits_all_kernel,(.L_x_286 - pack_bits_all_kernel)
        .other          pack_bits_all_kernel,@"STO_CUDA_ENTRY STV_DEFAULT"
pack_bits_all_kernel:
.text.pack_bits_all_kernel:
[----:B------:R-:W-:Y:S01]  /*0000*/  LDC R1, c[0x0][0x37c] ;  /* 0x0000df00ff017b82 */ /* 0x000fe20000000800 */
[----:B------:R-:W0:Y:S07]  /*0010*/  S2R R3, SR_TID.X ;  /* 0x0000000000037919 */ /* 0x000e2e0000002100 */
[----:B------:R-:W0:Y:S08]  /*0020*/  S2UR UR4, SR_CTAID.X ;  /* 0x00000000000479c3 */ /* 0x000e300000002500 */
[----:B------:R-:W0:Y:S08]  /*0030*/  LDC R0, c[0x0][0x360] ;  /* 0x0000d800ff007b82 */ /* 0x000e300000000800 */
[----:B------:R-:W1:Y:S01]  /*0040*/  LDC.64 R10, c[0x0][0x390] ;  /* 0x0000e400ff0a7b82 */ /* 0x000e620000000a00 */
[----:B0-----:R-:W-:-:S02]  /*0050*/  IMAD R0, R0, UR4, R3 ;  /* 0x0000000400007c24 */ /* 0x001fc4000f8e0203 */
[----:B-1----:R-:W-:-:S05]  /*0060*/  IMAD R3, R11, R10, RZ ;  /* 0x0000000a0b037224 */ /* 0x002fca00078e02ff */
[----:B------:R-:W-:-:S13]  /*0070*/  ISETP.GE.AND P0, PT, R0, R3, PT ;  /* 0x000000030000720c */ /* 0x000fda0003f06270 */
[----:B------:R-:W-:Y:S05]  /*0080*/  @P0 EXIT ;  /* 0x000000000000094d */ /* 0x000fea0003800000 */
[----:B------:R-:W-:Y:S01]  /*0090*/  IABS R6, R11 ;  /* 0x0000000b00067213 */ /* 0x000fe20000000000 */
[----:B------:R-:W-:Y:S01]  /*00a0*/  BSSY.RECONVERGENT B0, `(.L_x_193) ;  /* 0x000009d000007945 */ /* 0x000fe20003800200 */
[----:B------:R-:W-:Y:S01]  /*00b0*/  IABS R7, R0 ;  /* 0x0000000000077213 */ /* 0x000fe20000000000 */
[----:B------:R-:W-:Y:S01]  /*00c0*/  IMAD.MOV.U32 R14, RZ, RZ, RZ ;  /* 0x000000ffff0e7224 */ /* 0x000fe200078e00ff */
[----:B------:R-:W0:Y:S01]  /*00d0*/  I2F.RP R4, R6 ;  /* 0x0000000600047306 */ /* 0x000e220000209400 */
[----:B------:R-:W-:Y:S01]  /*00e0*/  CS2R R12, SRZ ;  /* 0x00000000000c7805 */ /* 0x000fe2000001ff00 */
[----:B------:R-:W1:Y:S01]  /*00f0*/  LDCU.64 UR4, c[0x0][0x358] ;  /* 0x00006b00ff0477ac */ /* 0x000e620008000a00 */
[----:B------:R-:W2:Y:S05]  /*0100*/  LDCU.64 UR6, c[0x0][0x380] ;  /* 0x00007000ff0677ac */ /* 0x000eaa0008000a00 */
[----:B0-----:R-:W0:Y:S02]  /*0110*/  MUFU.RCP R4, R4 ;  /* 0x0000000400047308 */ /* 0x001e240000001000 */
[----:B0-----:R-:W-:-:S06]  /*0120*/  VIADD R2, R4, 0xffffffe ;  /* 0x0ffffffe04027836 */ /* 0x001fcc0000000000 */
[----:B------:R0:W3:Y:S02]  /*0130*/  F2I.FTZ.U32.TRUNC.NTZ R3, R2 ;  /* 0x0000000200037305 */ /* 0x0000e4000021f000 */
[----:B0-----:R-:W-:Y:S02]  /*0140*/  IMAD.MOV.U32 R2, RZ, RZ, RZ ;  /* 0x000000ffff027224 */ /* 0x001fe400078e00ff */
[----:B---3--:R-:W-:-:S04]  /*0150*/  IMAD.MOV R5, RZ, RZ, -R3 ;  /* 0x000000ffff057224 */ /* 0x008fc800078e0a03 */
[----:B------:R-:W-:-:S04]  /*0160*/  IMAD R5, R5, R6, RZ ;  /* 0x0000000605057224 */ /* 0x000fc800078e02ff */
[----:B------:R-:W-:Y:S01]  /*0170*/  IMAD.HI.U32 R3, R3, R5, R2 ;  /* 0x0000000503037227 */ /* 0x000fe200078e0002 */
[----:B------:R-:W-:-:S03]  /*0180*/  LOP3.LUT R2, R0, R11, RZ, 0x3c, !PT ;  /* 0x0000000b00027212 */ /* 0x000fc600078e3cff */
[----:B------:R-:W-:Y:S01]  /*0190*/  IMAD.MOV.U32 R5, RZ, RZ, R7 ;  /* 0x000000ffff057224 */ /* 0x000fe200078e0007 */
[----:B------:R-:W-:-:S03]  /*01a0*/  ISETP.GE.AND P1, PT, R2, RZ, PT ;  /* 0x000000ff0200720c */ /* 0x000fc60003f26270 */
[----:B------:R-:W-:-:S04]  /*01b0*/  IMAD.HI.U32 R10, R3, R5, RZ ;  /* 0x00000005030a7227 */ /* 0x000fc800078e00ff */
[----:B------:R-:W-:-:S04]  /*01c0*/  IMAD.MOV R3, RZ, RZ, -R10 ;  /* 0x000000ffff037224 */ /* 0x000fc800078e0a0a */
[C---:B------:R-:W-:Y:S02]  /*01d0*/  IMAD R3, R6.reuse, R3, R5 ;  /* 0x0000000306037224 */ /* 0x040fe400078e0205 */
[----:B------:R-:W0:Y:S03]  /*01e0*/  LDC.64 R4, c[0x0][0x398] ;  /* 0x0000e600ff047b82 */ /* 0x000e260000000a00 */
[----:B------:R-:W-:-:S13]  /*01f0*/  ISETP.GT.U32.AND P2, PT, R6, R3, PT ;  /* 0x000000030600720c */ /* 0x000fda0003f44070 */
[----:B------:R-:W-:Y:S02]  /*0200*/  @!P2 IMAD.IADD R3, R3, 0x1, -R6 ;  /* 0x000000010303a824 */ /* 0x000fe400078e0a06 */
[----:B------:R-:W-:Y:S01]  /*0210*/  @!P2 VIADD R10, R10, 0x1 ;  /* 0x000000010a0aa836 */ /* 0x000fe20000000000 */
[----:B------:R-:W-:Y:S02]  /*0220*/  ISETP.NE.AND P2, PT, R11, RZ, PT ;  /* 0x000000ff0b00720c */ /* 0x000fe40003f45270 */
[----:B------:R-:W-:Y:S02]  /*0230*/  ISETP.GE.U32.AND P0, PT, R3, R6, PT ;  /* 0x000000060300720c */ /* 0x000fe40003f06070 */
[----:B------:R-:W3:Y:S11]  /*0240*/  LDC.64 R2, c[0x0][0x388] ;  /* 0x0000e200ff027b82 */ /* 0x000ef60000000a00 */
[----:B------:R-:W-:-:S04]  /*0250*/  @P0 VIADD R10, R10, 0x1 ;  /* 0x000000010a0a0836 */ /* 0x000fc80000000000 */
[----:B------:R-:W-:Y:S01]  /*0260*/  @!P1 IMAD.MOV R10, RZ, RZ, -R10 ;  /* 0x000000ffff0a9224 */ /* 0x000fe200078e0a0a */
[----:B------:R-:W-:-:S05]  /*0270*/  @!P2 LOP3.LUT R10, RZ, R11, RZ, 0x33, !PT ;  /* 0x0000000bff0aa212 */ /* 0x000fca00078e33ff */
[----:B------:R-:W-:-:S04]  /*0280*/  IMAD.MOV R6, RZ, RZ, -R10 ;  /* 0x000000ffff067224 */ /* 0x000fc800078e0a0a */
[----:B012---:R-:W-:-:S07]  /*0290*/  IMAD R11, R11, R6, R0 ;  /* 0x000000060b0b7224 */ /* 0x007fce00078e0200 */
.L_x_195:
[----:B------:R-:W-:Y:S02]  /*02a0*/  IMAD.MOV.U32 R6, RZ, RZ, R12 ;  /* 0x000000ffff067224 */ /* 0x000fe400078e000c */
[----:B------:R-:W-:Y:S02]  /*02b0*/  IMAD.MOV.U32 R7, RZ, RZ, RZ ;  /* 0x000000ffff077224 */ /* 0x000fe400078e00ff */
[----:B------:R-:W-:-:S03]  /*02c0*/  IMAD.WIDE R8, R11, 0x40, R6 ;  /* 0x000000400b087825 */ /* 0x000fc600078e0206 */
[----:B---3--:R-:W-:-:S04]  /*02d0*/  ISETP.GE.U32.AND P0, PT, R8, R2, PT ;  /* 0x000000020800720c */ /* 0x008fc80003f06070 */
[----:B------:R-:W-:-:S13]  /*02e0*/  ISETP.GE.AND.EX P0, PT, R9, R3, PT, P0 ;  /* 0x000000030900720c */ /* 0x000fda0003f06300 */
[----:B------:R-:W-:Y:S05]  /*02f0*/  @P0 BRA `(.L_x_194) ;  /* 0x0000000400dc0947 */ /* 0x000fea0003800000 */
[----:B------:R-:W-:-:S04]  /*0300*/  LEA R6, P0, R8, UR6, 0x3 ;  /* 0x0000000608067c11 */ /* 0x000fc8000f8018ff */
[----:B------:R-:W-:-:S05]  /*0310*/  LEA.HI.X R7, R8, UR7, R9, 0x3, P0 ;  /* 0x0000000708077c11 */ /* 0x000fca00080f1c09 */
[----:B------:R-:W2:Y:S01]  /*0320*/  LDG.E.64.CONSTANT R16, desc[UR4][R6.64] ;  /* 0x0000000406107981 */ /* 0x000ea2000c1e9b00 */
[----:B------:R-:W-:-:S04]  /*0330*/  IADD3 R15, P1, PT, R8, 0x1, RZ ;  /* 0x00000001080f7810 */ /* 0x000fc80007f3e0ff */
[----:B------:R-:W-:Y:S02]  /*0340*/  ISETP.GE.U32.AND P0, PT, R15, R2, PT ;  /* 0x000000020f00720c */ /* 0x000fe40003f06070 */
[----:B--2---:R-:W-:Y:S01]  /*0350*/  LOP3.LUT R19, R16, R4, RZ, 0xc0, !PT ;  /* 0x0000000410137212 */ /* 0x004fe200078ec0ff */
[----:B------:R-:W-:Y:S01]  /*0360*/  IMAD.X R16, RZ, RZ, R9, P1 ;  /* 0x000000ffff107224 */ /* 0x000fe200008e0609 */
[----:B------:R-:W-:-:S04]  /*0370*/  LOP3.LUT R17, R17, R5, RZ, 0xc0, !PT ;  /* 0x0000000511117212 */ /* 0x000fc800078ec0ff */
[----:B------:R-:W-:Y:S02]  /*0380*/  ISETP.GE.AND.EX P0, PT, R16, R3, PT, P0 ;  /* 0x000000031000720c */ /* 0x000fe40003f06300 */
[----:B------:R-:W-:-:S04]  /*0390*/  SHF.R.U64 R17, R19, R10, R17 ;  /* 0x0000000a13117219 */ /* 0x000fc80000001211 */
[----:B------:R-:W-:-:S04]  /*03a0*/  LOP3.LUT R17, R17, 0x1, RZ, 0xc0, !PT ;  /* 0x0000000111117812 */ /* 0x000fc800078ec0ff */
[CC--:B------:R-:W-:Y:S02]  /*03b0*/  SHF.L.U32 R15, R17.reuse, R12.reuse, RZ ;  /* 0x0000000c110f7219 */ /* 0x0c0fe400000006ff */
[----:B------:R-:W-:Y:S02]  /*03c0*/  SHF.L.U64.HI R16, R17, R12, RZ ;  /* 0x0000000c11107219 */ /* 0x000fe400000102ff */
[----:B------:R-:W-:Y:S02]  /*03d0*/  LOP3.LUT R14, R15, R14, RZ, 0xfc, !PT ;  /* 0x0000000e0f0e7212 */ /* 0x000fe400078efcff */
[----:B------:R-:W-:Y:S01]  /*03e0*/  LOP3.LUT R13, R16, R13, RZ, 0xfc, !PT ;  /* 0x0000000d100d7212 */ /* 0x000fe200078efcff */
[----:B------:R-:W-:Y:S06]  /*03f0*/  @P0 BRA `(.L_x_194) ;  /* 0x00000004009c0947 */ /* 0x000fec0003800000 */
[----:B------:R-:W2:Y:S02]  /*0400*/  LDG.E.64.CONSTANT R16, desc[UR4][R6.64+0x8] ;  /* 0x0000080406107981 */ /* 0x000ea4000c1e9b00 */
[----:B--2---:R-:W-:Y:S02]  /*0410*/  LOP3.LUT R18, R17, R5, RZ, 0xc0, !PT ;  /* 0x0000000511127212 */ /* 0x004fe400078ec0ff */
[----:B------:R-:W-:Y:S02]  /*0420*/  IADD3 R17, P1, PT, R8, 0x2, RZ ;  /* 0x0000000208117810 */ /* 0x000fe40007f3e0ff */
[----:B------:R-:W-:Y:S02]  /*0430*/  LOP3.LUT R15, R16, R4, RZ, 0xc0, !PT ;  /* 0x00000004100f7212 */ /* 0x000fe400078ec0ff */
[----:B------:R-:W-:Y:S01]  /*0440*/  ISETP.GE.U32.AND P0, PT, R17, R2, PT ;  /* 0x000000021100720c */ /* 0x000fe20003f06070 */
[----:B------:R-:W-:Y:S01]  /*0450*/  IMAD.X R16, RZ, RZ, R9, P1 ;  /* 0x000000ffff107224 */ /* 0x000fe200008e0609 */
[----:B------:R-:W-:Y:S01]  /*0460*/  SHF.R.U64 R18, R15, R10, R18 ;  /* 0x0000000a0f127219 */ /* 0x000fe20000001212 */
[----:B------:R-:W-:-:S03]  /*0470*/  VIADD R15, R12, 0x1 ;  /* 0x000000010c0f7836 */ /* 0x000fc60000000000 */
[----:B------:R-:W-:Y:S02]  /*0480*/  ISETP.GE.AND.EX P0, PT, R16, R3, PT, P0 ;  /* 0x000000031000720c */ /* 0x000fe40003f06300 */
        /* <DEDUP_REMOVED lines=66> */
[----:B------:R-:W2:Y:S01]  /*08b0*/  LDG.E.64.CONSTANT R16, desc[UR4][R6.64+0x30] ;  /* 0x0000300406107981 */ /* 0x000ea2000c1e9b00 */
[----:B------:R-:W-:Y:S01]  /*08c0*/  IADD3 R15, P0, PT, R8, 0x7, RZ ;  /* 0x00000007080f7810 */ /* 0x000fe20007f1e0ff */
[----:B------:R-:W-:Y:S01]  /*08d0*/  VIADD R8, R12, 0x6 ;  /* 0x000000060c087836 */ /* 0x000fe20000000000 */
[----:B--2---:R-:W-:-:S03]  /*08e0*/  LOP3.LUT R19, R16, R4, RZ, 0xc0, !PT ;  /* 0x0000000410137212 */ /* 0x004fc600078ec0ff */
[----:B------:R-:W-:Y:S01]  /*08f0*/  IMAD.X R16, RZ, RZ, R9, P0 ;  /* 0x000000ffff107224 */ /* 0x000fe200000e0609 */
[----:B------:R-:W-:Y:S02]  /*0900*/  ISETP.GE.U32.AND P0, PT, R15, R2, PT ;  /* 0x000000020f00720c */ /* 0x000fe40003f06070 */
[----:B------:R-:W-:Y:S02]  /*0910*/  LOP3.LUT R17, R17, R5, RZ, 0xc0, !PT ;  /* 0x0000000511117212 */ /* 0x000fe400078ec0ff */
        /* <DEDUP_REMOVED lines=10> */
[----:B------:R-:W-:-:S04]  /*09c0*/  LOP3.LUT R8, R7, R5, RZ, 0xc0, !PT ;  /* 0x0000000507087212 */ /* 0x000fc800078ec0ff */
[----:B------:R-:W-:Y:S01]  /*09d0*/  SHF.R.U64 R15, R15, R10, R8 ;  /* 0x0000000a0f0f7219 */ /* 0x000fe20000001208 */
[C---:B------:R-:W-:Y:S02]  /*09e0*/  VIADD R8, R12.reuse, 0x7 ;  /* 0x000000070c087836 */ /* 0x040fe40000000000 */
[----:B------:R-:W-:Y:S01]  /*09f0*/  VIADD R12, R12, 0x8 ;  /* 0x000000080c0c7836 */ /* 0x000fe20000000000 */
[----:B------:R-:W-:-:S04]  /*0a00*/  LOP3.LUT R15, R15, 0x1, RZ, 0xc0, !PT ;  /* 0x000000010f0f7812 */ /* 0x000fc800078ec0ff */
[----:B------:R-:W-:Y:S02]  /*0a10*/  ISETP.NE.AND P0, PT, R12, 0x40, PT ;  /* 0x000000400c00780c */ /* 0x000fe40003f05270 */
[CC--:B------:R-:W-:Y:S02]  /*0a20*/  SHF.L.U32 R9, R15.reuse, R8.reuse, RZ ;  /* 0x000000080f097219 */ /* 0x0c0fe400000006ff */
[----:B------:R-:W-:Y:S02]  /*0a30*/  SHF.L.U64.HI R8, R15, R8, RZ ;  /* 0x000000080f087219 */ /* 0x000fe400000102ff */
[----:B------:R-:W-:Y:S02]  /*0a40*/  LOP3.LUT R14, R9, R14, RZ, 0xfc, !PT ;  /* 0x0000000e090e7212 */ /* 0x000fe400078efcff */
[----:B------:R-:W-:-:S05]  /*0a50*/  LOP3.LUT R13, R8, R13, RZ, 0xfc, !PT ;  /* 0x0000000d080d7212 */ /* 0x000fca00078efcff */
[----:B------:R-:W-:Y:S05]  /*0a60*/  @P0 BRA `(.L_x_195) ;  /* 0xfffffff8000c0947 */ /* 0x000fea000383ffff */
.L_x_194:
[----:B------:R-:W-:Y:S05]  /*0a70*/  BSYNC.RECONVERGENT B0 ;  /* 0x0000000000007941 */ /* 0x000fea0003800200 */
.L_x_193:
[----:B------:R-:W0:Y:S01]  /*0a80*/  LDC.64 R2, c[0x0][0x3a0] ;  /* 0x0000e800ff027b82 */ /* 0x000e220000000a00 */
[----:B------:R-:W-:Y:S02]  /*0a90*/  IMAD.MOV.U32 R15, RZ, RZ, R13 ;  /* 0x000000ffff0f7224 */ /* 0x000fe400078e000d */
[----:B0-----:R-:W-:-:S05]  /*0aa0*/  IMAD.WIDE R2, R0, 0x8, R2 ;  /* 0x0000000800027825 */ /* 0x001fca00078e0202 */
[----:B------:R-:W-:Y:S01]  /*0ab0*/  STG.E.64 desc[UR4][R2.64], R14 ;  /* 0x0000000e02007986 */ /* 0x000fe2000c101b04 */
[----:B------:R-:W-:Y:S05]  /*0ac0*/  EXIT ;  /* 0x000000000000794d */ /* 0x000fea0003800000 */
.L_x_196:
        /* <DEDUP_REMOVED lines=11> */
.L_x_286:


//--------------------- .text.ewah_decompress_kernel --------------------------
	.section	.text.ewah_decompress_kernel,"ax",@progbits
	.align	128
        .global         ewah_decompress_kernel
        .type           ewah_decompress_kernel,@function
        .size           ewah_decompress_kernel,(.L_x_287 - ewah_decompress_kernel)
        .other          ewah_decompress_kernel,@"STO_CUDA_ENTRY STV_DEFAULT"
ewah_decompress_kernel:
.text.ewah_decompress_kernel:
[----:B------:R-:W-:Y:S01]  /*0000*/  LDC R1, c[0x0][0x37c] ;  /* 0x0000df00ff017b82 */ /* 0x000fe20000000800 */
[----:B------:R-:W0:Y:S02]  /*0010*/  S2R R0, SR_TID.X ;  /* 0x0000000000007919 */ /* 0x000e240000002100 */
[----:B0-----:R-:W-:-:S13]  /*0020*/  ISETP.NE.AND P0, PT, R0, RZ, PT ;  /* 0x000000ff0000720c */ /* 0x001fda0003f05270 */
[----:B------:R-:W-:Y:S05]  /*0030*/  @P0 EXIT ;  /* 0x000000000000094d */ /* 0x000fea0003800000 */
[----:B------:R-:W0:Y:S01]  /*0040*/  LDCU.64 UR4, c[0x0][0x388] ;  /* 0x00007100ff0477ac */ /* 0x000e220008000a00 */
[----:B------:R-:W-:Y:S01]  /*0050*/  IMAD.MOV.U32 R0, RZ, RZ, RZ ;  /* 0x000000ffff007224 */ /* 0x000fe200078e00ff */
[----:B------:R-:W1:Y:S01]  /*0060*/  LDCU.64 UR6, c[0x0][0x358] ;  /* 0x00006b00ff0677ac */ /* 0x000e620008000a00 */
[----:B0-----:R-:W-:Y:S02]  /*0070*/  UMOV UR9, UR5 ;  /* 0x0000000500097c82 */ /* 0x001fe40008000000 */
[----:B------:R-:W-:-:S04]  /*0080*/  UISETP.LT.AND UP0, UPT, UR4, UR9, UPT ;  /* 0x000000090400728c */ /* 0x000fc8000bf01270 */
[----:B------:R-:W-:-:S04]  /*0090*/  USEL UR4, UR4, UR9, UP0 ;  /* 0x0000000904047287 */ /* 0x000fc80008000000 */
[----:B------:R-:W-:-:S09]  /*00a0*/  UISETP.GE.AND UP0, UPT, UR4, 0x1, UPT ;  /* 0x000000010400788c */ /* 0x000fd2000bf06270 */
[----:B-1----:R-:W-:Y:S05]  /*00b0*/  BRA.U !UP0, `(.L_x_197) ;  /* 0x0000000108bc7547 */ /* 0x002fea000b800000 */
[----:B------:R-:W-:Y:S02]  /*00c0*/  IMAD.MOV.U32 R0, RZ, RZ, RZ ;  /* 0x000000ffff007224 */ /* 0x000fe400078e00ff */
[----:B------:R-:W-:-:S07]  /*00d0*/  IMAD.MOV.U32 R13, RZ, RZ, RZ ;  /* 0x000000ffff0d7224 */ /* 0x000fce00078e00ff */
.L_x_202:
[----:B------:R-:W0:Y:S01]  /*00e0*/  LDC.64 R2, c[0x0][0x380] ;  /* 0x0000e000ff027b82 */ /* 0x000e220000000a00 */
[----:B-1----:R-:W1:Y:S01]  /*00f0*/  LDCU.64 UR8, c[0x0][0x388] ;  /* 0x00007100ff0877ac */ /* 0x002e620008000a00 */
[----:B0-----:R-:W-:-:S05]  /*0100*/  IMAD.WIDE R4, R13, 0x8, R2 ;  /* 0x000000080d047825 */ /* 0x001fca00078e0202 */
[----:B------:R-:W2:Y:S01]  /*0110*/  LDG.E.64.CONSTANT R10, desc[UR6][R4.64] ;  /* 0x00000006040a7981 */ /* 0x000ea2000c1e9b00 */
[----:B------:R-:W-:-:S05]  /*0120*/  VIADD R13, R13, 0x1 ;  /* 0x000000010d0d7836 */ /* 0x000fca0000000000 */
[----:B-1----:R-:W-:Y:S02]  /*0130*/  ISETP.GE.AND P1, PT, R13, UR8, PT ;  /* 0x000000080d007c0c */ /* 0x002fe4000bf26270 */
[C---:B--2---:R-:W-:Y:S02]  /*0140*/  SHF.R.U64 R12, R10.reuse, 0x1, R11 ;  /* 0x000000010a0c7819 */ /* 0x044fe4000000120b */
[----:B------:R-:W-:Y:S02]  /*0150*/  ISETP.LT.U32.AND P0, PT, R10, RZ, PT ;  /* 0x000000ff0a00720c */ /* 0x000fe40003f01070 */
[----:B------:R-:W-:-:S13]  /*0160*/  ISETP.NE.AND P2, PT, R12, RZ, PT ;  /* 0x000000ff0c00720c */ /* 0x000fda0003f45270 */
[----:B------:R-:W-:Y:S05]  /*0170*/  @!P2 BRA `(.L_x_198) ;  /* 0x000000000034a947 */ /* 0x000fea0003800000 */
[----:B------:R-:W0:Y:S01]  /*0180*/  LDC.64 R8, c[0x0][0x390] ;  /* 0x0000e400ff087b82 */ /* 0x000e220000000a00 */
[----:B------:R-:W-:Y:S01]  /*0190*/  LOP3.LUT R6, R10, 0x1, RZ, 0xc0, !PT ;  /* 0x000000010a067812 */ /* 0x000fe200078ec0ff */
[----:B------:R-:W1:Y:S03]  /*01a0*/  LDCU UR5, c[0x0][0x38c] ;  /* 0x00007180ff0577ac */ /* 0x000e660008000800 */
[----:B------:R-:W-:Y:S01]  /*01b0*/  IADD3 R6, P2, PT, RZ, -R6, RZ ;  /* 0x80000006ff067210 */ /* 0x000fe20007f5e0ff */
[----:B------:R-:W-:-:S04]  /*01c0*/  UMOV UR4, URZ ;  /* 0x000000ff00047c82 */ /* 0x000fc80008000000 */
[----:B------:R-:W-:-:S08]  /*01d0*/  IMAD.X R7, RZ, RZ, -0x1, P2 ;  /* 0xffffffffff077424 */ /* 0x000fd000010e06ff */
.L_x_199:
[----:B0-----:R-:W-:Y:S01]  /*01e0*/  IMAD.WIDE R4, R0, 0x8, R8 ;  /* 0x0000000800047825 */ /* 0x001fe200078e0208 */
[----:B------:R-:W-:-:S03]  /*01f0*/  UIADD3 UR4, UPT, UPT, UR4, 0x1, URZ ;  /* 0x0000000104047890 */ /* 0x000fc6000fffe0ff */
[----:B------:R-:W-:Y:S01]  /*0200*/  VIADD R0, R0, 0x1 ;  /* 0x0000000100007836 */ /* 0x000fe20000000000 */
[----:B------:R2:W-:Y:S02]  /*0210*/  STG.E.64 desc[UR6][R4.64], R6 ;  /* 0x0000000604007986 */ /* 0x0005e4000c101b06 */
[----:B------:R-:W-:Y:S02]  /*0220*/  ISETP.LE.U32.AND P2, PT, R12, UR4, PT ;  /* 0x000000040c007c0c */ /* 0x000fe4000bf43070 */
[----:B-1----:R-:W-:-:S13]  /*0230*/  ISETP.LT.AND P3, PT, R0, UR5, PT ;  /* 0x0000000500007c0c */ /* 0x002fda000bf61270 */
[----:B--2---:R-:W-:Y:S05]  /*0240*/  @!P2 BRA P3, `(.L_x_199) ;  /* 0xfffffffc00e4a947 */ /* 0x004fea000183ffff */
.L_x_198:
[----:B------:R-:W-:-:S04]  /*0250*/  ISETP.GE.OR P1, PT, R0, UR9, P1 ;  /* 0x0000000900007c0c */ /* 0x000fc80008f26670 */
[----:B------:R-:W-:-:S13]  /*0260*/  ISETP.LT.U32.OR.EX P0, PT, R11, 0x2, P1, P0 ;  /* 0x000000020b00780c */ /* 0x000fda0000f01500 */
[----:B------:R-:W-:Y:S05]  /*0270*/  @P0 BRA `(.L_x_200) ;  /* 0x0000000000400947 */ /* 0x000fea0003800000 */
[----:B------:R-:W0:Y:S01]  /*0280*/  LDC.64 R8, c[0x0][0x390] ;  /* 0x0000e400ff087b82 */ /* 0x000e220000000a00 */
[----:B------:R-:W-:Y:S01]  /*0290*/  SHF.R.U32.HI R10, RZ, 0x1, R11 ;  /* 0x00000001ff0a7819 */ /* 0x000fe2000001160b */
[----:B------:R-:W-:Y:S01]  /*02a0*/  IMAD.MOV.U32 R11, RZ, RZ, R0 ;  /* 0x000000ffff0b7224 */ /* 0x000fe200078e0000 */
[----:B------:R-:W-:-:S06]  /*02b0*/  UMOV UR4, URZ ;  /* 0x000000ff00047c82 */ /* 0x000fcc0008000000 */
.L_x_201:
[----:B-1----:R-:W-:-:S06]  /*02c0*/  IMAD.WIDE R4, R13, 0x8, R2 ;  /* 0x000000080d047825 */ /* 0x002fcc00078e0202 */
[----:B------:R-:W2:Y:S01]  /*02d0*/  LDG.E.64.CONSTANT R4, desc[UR6][R4.64] ;  /* 0x0000000604047981 */ /* 0x000ea2000c1e9b00 */
[----:B------:R-:W-:Y:S01]  /*02e0*/  VIADD R13, R13, 0x1 ;  /* 0x000000010d0d7836 */ /* 0x000fe20000000000 */
[----:B------:R-:W-:Y:S01]  /*02f0*/  UIADD3 UR4, UPT, UPT, UR4, 0x1, URZ ;  /* 0x0000000104047890 */ /* 0x000fe2000fffe0ff */
[----:B0-----:R-:W-:-:S03]  /*0300*/  IMAD.WIDE R6, R11, 0x8, R8 ;  /* 0x000000080b067825 */ /* 0x001fc600078e0208 */
[----:B------:R-:W-:Y:S01]  /*0310*/  ISETP.GE.AND P0, PT, R13, UR8, PT ;  /* 0x000000080d007c0c */ /* 0x000fe2000bf06270 */
[----:B------:R-:W-:Y:S01]  /*0320*/  VIADD R11, R11, 0x1 ;  /* 0x000000010b0b7836 */ /* 0x000fe20000000000 */
[----:B------:R-:W-:-:S03]  /*0330*/  ISETP.GT.U32.AND P1, PT, R10, UR4, PT ;  /* 0x000000040a007c0c */ /* 0x000fc6000bf24070 */
[----:B------:R-:W-:Y:S01]  /*0340*/  IMAD.MOV.U32 R0, RZ, RZ, R11 ;  /* 0x000000ffff007224 */ /* 0x000fe200078e000b */
[----:B------:R-:W-:Y:S01]  /*0350*/  ISETP.LT.AND P0, PT, R11, UR9, !P0 ;  /* 0x000000090b007c0c */ /* 0x000fe2000c701270 */
[----:B--2---:R1:W-:-:S12]  /*0360*/  STG.E.64 desc[UR6][R6.64], R4 ;  /* 0x0000000406007986 */ /* 0x0043d8000c101b06 */
[----:B------:R-:W-:Y:S05]  /*0370*/  @P0 BRA P1, `(.L_x_201) ;  /* 0xfffffffc00d00947 */ /* 0x000fea000083ffff */
.L_x_200:
[----:B------:R-:W-:Y:S02]  /*0380*/  ISETP.GE.AND P0, PT, R0, UR9, PT ;  /* 0x0000000900007c0c */ /* 0x000fe4000bf06270 */
[----:B------:R-:W-:-:S13]  /*0390*/  ISETP.LT.AND P1, PT, R13, UR8, PT ;  /* 0x000000080d007c0c */ /* 0x000fda000bf21270 */
[----:B------:R-:W-:Y:S05]  /*03a0*/  @!P0 BRA P1, `(.L_x_202) ;  /* 0xfffffffc004c8947 */ /* 0x000fea000083ffff */
.L_x_197:
[----:B------:R-:W-:-:S13]  /*03b0*/  ISETP.GE.AND P0, PT, R0, UR9, PT ;  /* 0x0000000900007c0c */ /* 0x000fda000bf06270 */
[----:B------:R-:W-:Y:S05]  /*03c0*/  @P0 EXIT ;  /* 0x000000000000094d */ /* 0x000fea0003800000 */
[C---:B------:R-:W-:Y:S01]  /*03d0*/  VIADD R2, R0.reuse, -UR9 ;  /* 0x8000000900027c36 */ /* 0x040fe20008000000 */
[----:B-1----:R-:W-:-:S04]  /*03e0*/  IADD3 R7, PT, PT, -R0, UR9, RZ ;  /* 0x0000000900077c10 */ /* 0x002fc8000fffe1ff */
[----:B------:R-:W-:Y:S02]  /*03f0*/  ISETP.GT.U32.AND P0, PT, R2, -0x10, PT ;  /* 0xfffffff00200780c */ /* 0x000fe40003f04070 */
[----:B------:R-:W-:-:S04]  /*0400*/  LOP3.LUT R8, R7, 0xf, RZ, 0xc0, !PT ;  /* 0x0000000f07087812 */ /* 0x000fc800078ec0ff */
[----:B------:R-:W-:-:S07]  /*0410*/  ISETP.NE.AND P1, PT, R8, RZ, PT ;  /* 0x000000ff0800720c */ /* 0x000fce0003f25270 */
[----:B------:R-:W-:Y:S06]  /*0420*/  @P0 BRA `(.L_x_203) ;  /* 0x0000000000680947 */ /* 0x000fec0003800000 */
[----:B------:R-:W0:Y:S01]  /*0430*/  LDC.64 R4, c[0x0][0x390] ;  /* 0x0000e400ff047b82 */ /* 0x000e220000000a00 */
[----:B------:R-:W-:-:S05]  /*0440*/  LOP3.LUT R2, R7, 0xfffffff0, RZ, 0xc0, !PT ;  /* 0xfffffff007027812 */ /* 0x000fca00078ec0ff */
[----:B------:R-:W-:Y:S01]  /*0450*/  IMAD.MOV R6, RZ, RZ, -R2 ;  /* 0x000000ffff067224 */ /* 0x000fe200078e0a02 */
[----:B0-----:R-:W-:-:S05]  /*0460*/  IADD3 R4, P0, PT, R4, 0x40, RZ ;  /* 0x0000004004047810 */ /* 0x001fca0007f1e0ff */
[----:B------:R-:W-:-:S08]  /*0470*/  IMAD.X R5, RZ, RZ, R5, P0 ;  /* 0x000000ffff057224 */ /* 0x000fd000000e0605 */
.L_x_204:
[----:B------:R-:W-:Y:S02]  /*0480*/  VIADD R6, R6, 0x10 ;  /* 0x0000001006067836 */ /* 0x000fe40000000000 */
[----:B0-----:R-:W-:-:S03]  /*0490*/  IMAD.WIDE R2, R0, 0x8, R4 ;  /* 0x0000000800027825 */ /* 0x001fc600078e0204 */
[----:B------:R-:W-:Y:S01]  /*04a0*/  ISETP.NE.AND P0, PT, R6, RZ, PT ;  /* 0x000000ff0600720c */ /* 0x000fe20003f05270 */
[----:B------:R-:W-:Y:S01]  /*04b0*/  VIADD R0, R0, 0x10 ;  /* 0x0000001000007836 */ /* 0x000fe20000000000 */
[----:B------:R0:W-:Y:S04]  /*04c0*/  STG.E.64 desc[UR6][R2.64+-0x40], RZ ;  /* 0xffffc0ff02007986 */ /* 0x0001e8000c101b06 */
        /* <DEDUP_REMOVED lines=14> */
[----:B------:R0:W-:Y:S01]  /*05b0*/  STG.E.64 desc[UR6][R2.64+0x38], RZ ;  /* 0x000038ff02007986 */ /* 0x0001e2000c101b06 */
[----:B------:R-:W-:Y:S05]  /*05c0*/  @P0 BRA `(.L_x_204) ;  /* 0xfffffffc00ac0947 */ /* 0x000fea000383ffff */
.L_x_203:
[----:B------:R-:W-:Y:S05]  /*05d0*/  @!P1 EXIT ;  /* 0x000000000000994d */ /* 0x000fea0003800000 */
[----:B------:R-:W-:Y:S02]  /*05e0*/  ISETP.GE.U32.AND P0, PT, R8, 0x8, PT ;  /* 0x000000080800780c */ /* 0x000fe40003f06070 */
[----:B------:R-:W-:-:S04]  /*05f0*/  LOP3.LUT R4, R7, 0x7, RZ, 0xc0, !PT ;  /* 0x0000000707047812 */ /* 0x000fc800078ec0ff */
[----:B------:R-:W-:-:S07]  /*0600*/  ISETP.NE.AND P1, PT, R4, RZ, PT ;  /* 0x000000ff0400720c */ /* 0x000fce0003f25270 */
[----:B------:R-:W-:Y:S06]  /*0610*/  @!P0 BRA `(.L_x_205) ;  /* 0x00000000002c8947 */ /* 0x000fec0003800000 */
[----:B0-----:R-:W0:Y:S02]  /*0620*/  LDC.64 R2, c[0x0][0x390] ;  /* 0x0000e400ff027b82 */ /* 0x001e240000000a00 */
[----:B0-----:R-:W-:-:S04]  /*0630*/  IMAD.WIDE R2, R0, 0x8, R2 ;  /* 0x0000000800027825 */ /* 0x001fc800078e0202 */
        /* <DEDUP_REMOVED lines=8> */
[----:B------:R1:W-:Y:S02]  /*06c0*/  STG.E.64 desc[UR6][R2.64+0x38], RZ ;  /* 0x000038ff02007986 */ /* 0x0003e4000c101b06 */
.L_x_205:
[----:B------:R-:W-:Y:S05]  /*06d0*/  @!P1 EXIT ;  /* 0x000000000000994d */ /* 0x000fea0003800000 */
[----:B------:R-:W-:Y:S02]  /*06e0*/  ISETP.GE.U32.AND P0, PT, R4, 0x4, PT ;  /* 0x000000040400780c */ /* 0x000fe40003f06070 */
[----:B------:R-:W-:-:S04]  /*06f0*/  LOP3.LUT R6, R7, 0x3, RZ, 0xc0, !PT ;  /* 0x0000000307067812 */ /* 0x000fc800078ec0ff */
[----:B------:R-:W-:-:S07]  /*0700*/  ISETP.NE.AND P1, PT, R6, RZ, PT ;  /* 0x000000ff0600720c */ /* 0x000fce0003f25270 */
[----:B------:R-:W-:Y:S06]  /*0710*/  @!P0 BRA `(.L_x_206) ;  /* 0x00000000001c8947 */ /* 0x000fec0003800000 */
[----:B01----:R-:W0:Y:S02]  /*0720*/  LDC.64 R2, c[0x0][0x390] ;  /* 0x0000e400ff027b82 */ /* 0x003e240000000a00 */
[----:B0-----:R-:W-:-:S04]  /*0730*/  IMAD.WIDE R2, R0, 0x8, R2 ;  /* 0x0000000800027825 */ /* 0x001fc800078e0202 */
[----:B------:R-:W-:Y:S01]  /*0740*/  VIADD R0, R0, 0x4 ;  /* 0x0000000400007836 */ /* 0x000fe20000000000 */
[----:B------:R2:W-:Y:S04]  /*0750*/  STG.E.64 desc[UR6][R2.64], RZ ;  /* 0x000000ff02007986 */ /* 0x0005e8000c101b06 */
[----:B------:R2:W-:Y:S04]  /*0760*/  STG.E.64 desc[UR6][R2.64+0x8], RZ ;  /* 0x000008ff02007986 */ /* 0x0005e8000c101b06 */
[----:B------:R2:W-:Y:S04]  /*0770*/  STG.E.64 desc[UR6][R2.64+0x10], RZ ;  /* 0x000010ff02007986 */ /* 0x0005e8000c101b06 */
[----:B------:R2:W-:Y:S02]  /*0780*/  STG.E.64 desc[UR6][R2.64+0x18], RZ ;  /* 0x000018ff02007986 */ /* 0x0005e4000c101b06 */
.L_x_206:
[----:B------:R-:W-:Y:S05]  /*0790*/  @!P1 EXIT ;  /* 0x000000000000994d */ /* 0x000fea0003800000 */
[----:B012---:R-:W0:Y:S01]  /*07a0*/  LDC.64 R2, c[0x0][0x390] ;  /* 0x0000e400ff027b82 */ /* 0x007e220000000a00 */
[----:B------:R-:W-:-:S07]  /*07b0*/  IMAD.MOV R6, RZ, RZ, -R6 ;  /* 0x000000ffff067224 */ /* 0x000fce00078e0a06 */
.L_x_207:
[----:B------:R-:W-:Y:S02]  /*07c0*/  VIADD R6, R6, 0x1 ;  /* 0x0000000106067836 */ /* 0x000fe40000000000 */
[----:B0-----:R-:W-:-:S03]  /*07d0*/  IMAD.WIDE R4, R0, 0x8, R2 ;  /* 0x0000000800047825 */ /* 0x001fc600078e0202 */
[----:B------:R-:W-:Y:S01]  /*07e0*/  ISETP.NE.AND P0, PT, R6, RZ, PT ;  /* 0x000000ff0600720c */ /* 0x000fe20003f05270 */
[----:B------:R-:W-:Y:S01]  /*07f0*/  VIADD R0, R0, 0x1 ;  /* 0x0000000100007836 */ /* 0x000fe20000000000 */
[----:B------:R1:W-:Y:S11]  /*0800*/  STG.E.64 desc[UR6][R4.64], RZ ;  /* 0x000000ff04007986 */ /* 0x0003f6000c101b06 */
[----:B-1----:R-:W-:Y:S05]  /*0810*/  @P0 BRA `(.L_x_207) ;  /* 0xfffffffc00e80947 */ /* 0x002fea000383ffff */
[----:B------:R-:W-:Y:S05]  /*0820*/  EXIT ;  /* 0x000000000000794d */ /* 0x000fea0003800000 */
.L_x_208:
        /* <DEDUP_REMOVED lines=13> */
.L_x_287:


//--------------------- .text.scatter_set_double_kernel --------------------------
	.section	.text.scatter_set_double_kernel,"ax",@progbits
	.align	128
        .global         scatter_set_double_kernel
        .type           scatter_set_double_kernel,@function
        .size           scatter_set_double_kernel,(.L_x_288 - scatter_set_double_kernel)
        .other          scatter_set_double_kernel,@"STO_CUDA_ENTRY STV_DEFAULT"
scatter_set_double_kernel:
.text.scatter_set_double_kernel:
        /* <DEDUP_REMOVED lines=8> */
[----:B------:R-:W0:Y:S01]  /*0080*/  LDC.64 R2, c[0x0][0x380] ;  /* 0x0000e000ff027b82 */ /* 0x000e220000000a00 */
[----:B------:R-:W1:Y:S01]  /*0090*/  LDCU.64 UR4, c[0x0][0x358] ;  /* 0x00006b00ff0477ac */ /* 0x000e620008000a00 */
[----:B------:R-:W2:Y:S06]  /*00a0*/  LDCU.64 UR6, c[0x0][0x398] ;  /* 0x00007300ff0677ac */ /* 0x000eac0008000a00 */
[----:B------:R-:W3:Y:S01]  /*00b0*/  LDC.64 R4, c[0x0][0x388] ;  /* 0x0000e200ff047b82 */ /* 0x000ee20000000a00 */
[----:B0-----:R-:W-:-:S06]  /*00c0*/  IMAD.WIDE R2, R7, 0x8, R2 ;  /* 0x0000000807027825 */ /* 0x001fcc00078e0202 */
[----:B-1----:R-:W2:Y:S01]  /*00d0*/  LDG.E.64.CONSTANT R2, desc[UR4][R2.64] ;  /* 0x0000000402027981 */ /* 0x002ea2000c1e9b00 */
[----:B---3--:R-:W-:-:S06]  /*00e0*/  IMAD.WIDE R4, R7, 0x8, R4 ;  /* 0x0000000807047825 */ /* 0x008fcc00078e0204 */
[----:B------:R-:W3:Y:S01]  /*00f0*/  LDG.E.64.CONSTANT R4, desc[UR4][R4.64] ;  /* 0x0000000404047981 */ /* 0x000ee2000c1e9b00 */
[----:B--2---:R-:W-:-:S04]  /*0100*/  LEA R6, P0, R2, UR6, 0x3 ;  /* 0x0000000602067c11 */ /* 0x004fc8000f8018ff */
[----:B------:R-:W-:-:S05]  /*0110*/  LEA.HI.X R7, R2, UR7, R3, 0x3, P0 ;  /* 0x0000000702077c11 */ /* 0x000fca00080f1c03 */
[----:B---3--:R-:W-:Y:S01]  /*0120*/  STG.E.64 desc[UR4][R6.64], R4 ;  /* 0x0000000406007986 */ /* 0x008fe2000c101b04 */
[----:B------:R-:W-:Y:S05]  /*0130*/  EXIT ;  /* 0x000000000000794d */ /* 0x000fea0003800000 */
.L_x_209:
        /* <DEDUP_REMOVED lines=12> */
.L_x_288:


//--------------------- .text.popcount_weighted_keys_tiled_kernel --------------------------
	.section	.text.popcount_weighted_keys_tiled_kernel,"ax",@progbits
	.align	128
        .global         popcount_weighted_keys_tiled_kernel
        .type           popcount_weighted_keys_tiled_kernel,@function
        .size           popcount_weighted_keys_tiled_kernel,(.L_x_275 - popcount_weighted_keys_tiled_kernel)
        .other          popcount_weighted_keys_tiled_kernel,@"STO_CUDA_ENTRY STV_DEFAULT"
popcount_weighted_keys_tiled_kernel:
.text.popcount_weighted_keys_tiled_kernel:
[----:B------:R-:W-:Y:S01]  /*0000*/  LDC R1, c[0x0][0x37c] ;  /* 0x0000df00ff017b82 */ /* 0x000fe20000000800 */
[----:B------:R-:W0:Y:S01]  /*0010*/  S2R R0, SR_CTAID.X ;  /* 0x0000000000007919 */ /* 0x000e220000002500 */
[----:B------:R-:W0:Y:S02]  /*0020*/  LDCU UR4, c[0x0][0x3ac] ;  /* 0x00007580ff0477ac */ /* 0x000e240008000800 */
[----:B0-----:R-:W-:-:S13]  /*0030*/  ISETP.GE.AND P0, PT, R0, UR4, PT ;  /* 0x0000000400007c0c */ /* 0x001fda000bf06270 */
[----:B------:R-:W-:Y:S05]  /*0040*/  @P0 EXIT ;  /* 0x000000000000094d */ /* 0x000fea0003800000 */
[----:B------:R-:W0:Y:S01]  /*0050*/  S2UR UR4, SR_CTAID.Y ;  /* 0x00000000000479c3 */ /* 0x000e220000002600 */
[----:B------:R-:W1:Y:S07]  /*0060*/  LDCU UR5, c[0x0][0x394] ;  /* 0x00007280ff0577ac */ /* 0x000e6e0008000800 */
[----:B------:R-:W0:Y:S02]  /*0070*/  LDC R5, c[0x0][0x3b0] ;  /* 0x0000ec00ff057b82 */ /* 0x000e240000000800 */
[----:B0-----:R-:W-:-:S05]  /*0080*/  IMAD R2, R5, UR4, RZ ;  /* 0x0000000405027c24 */ /* 0x001fca000f8e02ff */
[----:B-1----:R-:W-:-:S04]  /*0090*/  VIADDMNMX R5, R2, R5, UR5, PT ;  /* 0x0000000502057e46 */ /* 0x002fc8000b800105 */
[----:B------:R-:W-:-:S13]  /*00a0*/  ISETP.GT.AND P0, PT, R5, R2, PT ;  /* 0x000000020500720c */ /* 0x000fda0003f04270 */
[----:B------:R-:W-:Y:S05]  /*00b0*/  @!P0 EXIT ;  /* 0x000000000000894d */ /* 0x000fea0003800000 */
[----:B------:R-:W0:Y:S01]  /*00c0*/  LDCU UR8, c[0x0][0x3a8] ;  /* 0x00007500ff0877ac */ /* 0x000e220008000800 */
[----:B------:R-:W1:Y:S01]  /*00d0*/  S2R R3, SR_TID.X ;  /* 0x0000000000037919 */ /* 0x000e620000002100 */
[----:B------:R-:W-:Y:S01]  /*00e0*/  IMAD.IADD R4, R5, 0x1, -R2 ;  /* 0x0000000105047824 */ /* 0x000fe200078e0a02 */
[----:B------:R-:W-:Y:S01]  /*00f0*/  BSSY.RECONVERGENT B0, `(.L_x_210) ;  /* 0x0000239000007945 */ /* 0x000fe20003800200 */
[----:B------:R-:W0:Y:S01]  /*0100*/  LDCU UR4, c[0x0][0x390] ;  /* 0x00007200ff0477ac */ /* 0x000e220008000800 */
[----:B------:R-:W-:Y:S02]  /*0110*/  CS2R R16, SRZ ;  /* 0x0000000000107805 */ /* 0x000fe4000001ff00 */
[----:B------:R-:W-:Y:S01]  /*0120*/  SHF.R.S32.HI R7, RZ, 0x1f, R4 ;  /* 0x0000001fff077819 */ /* 0x000fe20000011404 */
[----:B------:R-:W2:Y:S01]  /*0130*/  LDCU.64 UR6, c[0x0][0x358] ;  /* 0x00006b00ff0677ac */ /* 0x000ea20008000a00 */
[----:B------:R-:W3:Y:S01]  /*0140*/  LDCU UR26, c[0x0][0x394] ;  /* 0x00007280ff1a77ac */ /* 0x000ee20008000800 */
[----:B------:R-:W4:Y:S01]  /*0150*/  LDCU UR9, c[0x0][0x394] ;  /* 0x00007280ff0977ac */ /* 0x000f220008000800 */
[----:B------:R-:W1:Y:S01]  /*0160*/  LDCU.64 UR10, c[0x0][0x398] ;  /* 0x00007300ff0a77ac */ /* 0x000e620008000a00 */
[----:B0-----:R-:W-:Y:S01]  /*0170*/  UIMAD.WIDE UR4, UR8, UR4, URZ ;  /* 0x00000004080472a5 */ /* 0x001fe2000f8e02ff */
[----:B------:R-:W0:Y:S05]  /*0180*/  LDCU.64 UR18, c[0x0][0x398] ;  /* 0x00007300ff1277ac */ /* 0x000e2a0008000a00 */
[C---:B------:R-:W-:Y:S01]  /*0190*/  IMAD R6, R4.reuse, UR5, RZ ;  /* 0x0000000504067c24 */ /* 0x040fe2000f8e02ff */
[----:B------:R-:W0:Y:S01]  /*01a0*/  LDCU.64 UR16, c[0x0][0x3a0] ;  /* 0x00007400ff1077ac */ /* 0x000e220008000a00 */
[----:B------:R-:W-:Y:S01]  /*01b0*/  IMAD.WIDE.U32 R14, R4, UR4, RZ ;  /* 0x00000004040e7c25 */ /* 0x000fe2000f8e00ff */
[----:B------:R-:W0:Y:S03]  /*01c0*/  LDCU.64 UR24, c[0x0][0x3a0] ;  /* 0x00007400ff1877ac */ /* 0x000e260008000a00 */
[----:B------:R-:W-:Y:S01]  /*01d0*/  IMAD R5, R7, UR4, R6 ;  /* 0x0000000407057c24 */ /* 0x000fe2000f8e0206 */
[----:B-1----:R-:W-:Y:S01]  /*01e0*/  ISETP.GT.U32.AND P0, PT, R14, R3, PT ;  /* 0x000000030e00720c */ /* 0x002fe20003f04070 */
[----:B------:R-:W1:Y:S02]  /*01f0*/  LDCU.128 UR12, c[0x0][0x380] ;  /* 0x00007000ff0c77ac */ /* 0x000e640008000c00 */
[----:B------:R-:W-:Y:S01]  /*0200*/  IMAD.IADD R5, R15, 0x1, R5 ;  /* 0x000000010f057824 */ /* 0x000fe200078e0205 */
[----:B------:R-:W0:Y:S04]  /*0210*/  LDCU.128 UR20, c[0x0][0x380] ;  /* 0x00007000ff1477ac */ /* 0x000e280008000c00 */
[----:B------:R-:W-:-:S13]  /*0220*/  ISETP.GT.AND.EX P0, PT, R5, RZ, PT, P0 ;  /* 0x000000ff0500720c */ /* 0x000fda0003f04300 */
[----:B-1234-:R-:W-:Y:S05]  /*0230*/  @!P0 BRA `(.L_x_211) ;  /* 0x0000002000908947 */ /* 0x01efea0003800000 */
[----:B------:R-:W1:Y:S01]  /*0240*/  LDC R6, c[0x0][0x360] ;  /* 0x0000d800ff067b82 */ /* 0x000e620000000800 */
[----:B------:R-:W-:Y:S02]  /*0250*/  USHF.R.S32.HI UR4, URZ, 0x1f, UR8 ;  /* 0x0000001fff047899 */ /* 0x000fe40008011408 */
[----:B------:R-:W-:Y:S01]  /*0260*/  IMAD R7, R7, UR8, RZ ;  /* 0x0000000807077c24 */ /* 0x000fe2000f8e02ff */
[----:B------:R-:W-:Y:S01]  /*0270*/  BSSY.RECONVERGENT B1, `(.L_x_212) ;  /* 0x000002a000017945 */ /* 0x000fe20003800200 */
[----:B------:R-:W-:-:S04]  /*0280*/  IMAD.WIDE.U32 R18, R4, UR8, RZ ;  /* 0x0000000804127c25 */ /* 0x000fc8000f8e00ff */
[----:B------:R-:W-:Y:S02]  /*0290*/  IMAD R7, R4, UR4, R7 ;  /* 0x0000000404077c24 */ /* 0x000fe4000f8e0207 */
[----:B------:R-:W-:-:S04]  /*02a0*/  IMAD.WIDE.U32 R20, R0, UR8, RZ ;  /* 0x0000000800147c25 */ /* 0x000fc8000f8e00ff */
[----:B------:R-:W-:Y:S01]  /*02b0*/  IMAD.IADD R27, R19, 0x1, R7 ;  /* 0x00000001131b7824 */ /* 0x000fe200078e0207 */
[----:B-1----:R-:W-:-:S04]  /*02c0*/  IADD3 R9, P1, PT, R3, R6, RZ ;  /* 0x0000000603097210 */ /* 0x002fc80007f3e0ff */
[----:B------:R-:W-:Y:S01]  /*02d0*/  ISETP.GE.U32.AND P0, PT, R9, R14, PT ;  /* 0x0000000e0900720c */ /* 0x000fe20003f06070 */
[----:B------:R-:W-:Y:S01]  /*02e0*/  IMAD.X R8, RZ, RZ, RZ, P1 ;  /* 0x000000ffff087224 */ /* 0x000fe200008e06ff */
[----:B------:R-:W-:-:S04]  /*02f0*/  ISETP.GT.U32.AND P1, PT, R14, R9, PT ;  /* 0x000000090e00720c */ /* 0x000fc80003f24070 */
[----:B------:R-:W-:Y:S02]  /*0300*/  ISETP.GE.U32.AND.EX P0, PT, R8, R5, PT, P0 ;  /* 0x000000050800720c */ /* 0x000fe40003f06100 */
[CC--:B------:R-:W-:Y:S02]  /*0310*/  ISETP.GT.U32.AND.EX P1, PT, R5.reuse, R8.reuse, PT, P1 ;  /* 0x000000080500720c */ /* 0x0c0fe40003f24110 */
[----:B------:R-:W-:Y:S02]  /*0320*/  SEL R10, RZ, 0x1, P0 ;  /* 0x00000001ff0a7807 */ /* 0x000fe40000000000 */
[-C--:B------:R-:W-:Y:S02]  /*0330*/  SEL R13, R14, R9.reuse, P1 ;  /* 0x000000090e0d7207 */ /* 0x080fe40000800000 */
[----:B------:R-:W-:Y:S02]  /*0340*/  SEL R11, R5, R8, P1 ;  /* 0x00000008050b7207 */ /* 0x000fe40000800000 */
[----:B------:R-:W-:Y:S01]  /*0350*/  IADD3 R13, P0, P1, R13, -R9, -R10 ;  /* 0x800000090d0d7210 */ /* 0x000fe2000791e80a */
[----:B------:R-:W-:-:S03]  /*0360*/  IMAD R9, R0, UR4, RZ ;  /* 0x0000000400097c24 */ /* 0x000fc6000f8e02ff */
[----:B------:R-:W-:Y:S01]  /*0370*/  IADD3.X R11, PT, PT, R11, -0x1, ~R8, P0, P1 ;  /* 0xffffffff0b0b7810 */ /* 0x000fe200007e2c08 */
[----:B------:R-:W-:-:S03]  /*0380*/  IMAD.IADD R7, R21, 0x1, R9 ;  /* 0x0000000115077824 */ /* 0x000fc600078e0209 */
[----:B------:R-:W-:-:S13]  /*0390*/  ISETP.NE.U32.AND P0, PT, R11, RZ, PT ;  /* 0x000000ff0b00720c */ /* 0x000fda0003f05070 */
[----:B------:R-:W-:Y:S05]  /*03a0*/  @P0 BRA `(.L_x_213) ;  /* 0x0000000000500947 */ /* 0x000fea0003800000 */
[----:B------:R-:W1:Y:S01]  /*03b0*/  I2F.U32.RP R11, R6 ;  /* 0x00000006000b7306 */ /* 0x000e620000209000 */
[----:B------:R-:W-:-:S07]  /*03c0*/  ISETP.NE.U32.AND P2, PT, R6, RZ, PT ;  /* 0x000000ff0600720c */ /* 0x000fce0003f45070 */
[----:B-1----:R-:W1:Y:S02]  /*03d0*/  MUFU.RCP R11, R11 ;  /* 0x0000000b000b7308 */ /* 0x002e640000001000 */
[----:B-1----:R-:W-:-:S06]  /*03e0*/  IADD3 R8, PT, PT, R11, 0xffffffe, RZ ;  /* 0x0ffffffe0b087810 */ /* 0x002fcc0007ffe0ff */
[----:B------:R1:W2:Y:S02]  /*03f0*/  F2I.FTZ.U32.TRUNC.NTZ R9, R8 ;  /* 0x0000000800097305 */ /* 0x0002a4000021f000 */
[----:B-1----:R-:W-:Y:S02]  /*0400*/  IMAD.MOV.U32 R8, RZ, RZ, RZ ;  /* 0x000000ffff087224 */ /* 0x002fe400078e00ff */
[----:B--2---:R-:W-:-:S04]  /*0410*/  IMAD.MOV R17, RZ, RZ, -R9 ;  /* 0x000000ffff117224 */ /* 0x004fc800078e0a09 */
[----:B------:R-:W-:-:S04]  /*0420*/  IMAD R17, R17, R6, RZ ;  /* 0x0000000611117224 */ /* 0x000fc800078e02ff */
[----:B------:R-:W-:-:S06]  /*0430*/  IMAD.HI.U32 R12, R9, R17, R8 ;  /* 0x00000011090c7227 */ /* 0x000fcc00078e0008 */
[----:B------:R-:W-:-:S04]  /*0440*/  IMAD.HI.U32 R8, R12, R13, RZ ;  /* 0x0000000d0c087227 */ /* 0x000fc800078e00ff */
[----:B------:R-:W-:-:S04]  /*0450*/  IMAD.MOV R9, RZ, RZ, -R8 ;  /* 0x000000ffff097224 */ /* 0x000fc800078e0a08 */
[----:B------:R-:W-:Y:S02]  /*0460*/  IMAD R13, R6, R9, R13 ;  /* 0x00000009060d7224 */ /* 0x000fe400078e020d */
[----:B------:R-:W-:-:S03]  /*0470*/  IMAD.MOV.U32 R9, RZ, RZ, RZ ;  /* 0x000000ffff097224 */ /* 0x000fc600078e00ff */
[----:B------:R-:W-:-:S13]  /*0480*/  ISETP.GE.U32.AND P0, PT, R13, R6, PT ;  /* 0x000000060d00720c */ /* 0x000fda0003f06070 */
[----:B------:R-:W-:Y:S02]  /*0490*/  @P0 IMAD.IADD R13, R13, 0x1, -R6 ;  /* 0x000000010d0d0824 */ /* 0x000fe400078e0a06 */
[----:B------:R-:W-:-:S03]  /*04a0*/  @P0 VIADD R8, R8, 0x1 ;  /* 0x0000000108080836 */ /* 0x000fc60000000000 */
[----:B------:R-:W-:-:S13]  /*04b0*/  ISETP.GE.U32.AND P1, PT, R13, R6, PT ;  /* 0x000000060d00720c */ /* 0x000fda0003f26070 */
[----:B------:R-:W-:Y:S02]  /*04c0*/  @P1 IADD3 R8, PT, PT, R8, 0x1, RZ ;  /* 0x0000000108081810 */ /* 0x000fe40007ffe0ff */
[----:B------:R-:W-:Y:S01]  /*04d0*/  @!P2 LOP3.LUT R8, RZ, R6, RZ, 0x33, !PT ;  /* 0x00000006ff08a212 */ /* 0x000fe200078e33ff */
[----:B------:R-:W-:Y:S06]  /*04e0*/  BRA `(.L_x_214) ;  /* 0x0000000000087947 */ /* 0x000fec0003800000 */
.L_x_213:
[----:B------:R-:W-:-:S07]  /*04f0*/  MOV R12, 0x510 ;  /* 0x00000510000c7802 */ /* 0x000fce0000000f00 */
[----:B0-----:R-:W-:Y:S05]  /*0500*/  CALL.REL.NOINC `($__internal_2_$__cuda_sm20_div_u64) ;  /* 0x0000002400e87944 */ /* 0x001fea0003c00000 */
.L_x_214:
[----:B0-----:R-:W-:Y:S05]  /*0510*/  BSYNC.RECONVERGENT B1 ;  /* 0x0000000000017941 */ /* 0x001fea0003800200 */
.L_x_212:
[----:B------:R-:W-:Y:S01]  /*0520*/  IADD3 R8, P1, PT, R8, R10, RZ ;  /* 0x0000000a08087210 */ /* 0x000fe20007f3e0ff */
[----:B------:R-:W0:Y:S01]  /*0530*/  LDC R12, c[0x0][0x394] ;  /* 0x0000e500ff0c7b82 */ /* 0x000e220000000800 */
[----:B------:R-:W-:Y:S01]  /*0540*/  BSSY.RECONVERGENT B1, `(.L_x_215) ;  /* 0x0000071000017945 */ /* 0x000fe20003800200 */
[----:B------:R-:W-:Y:S01]  /*0550*/  IMAD.MOV.U32 R11, RZ, RZ, R3 ;  /* 0x000000ffff0b7224 */ /* 0x000fe200078e0003 */
[----:B------:R-:W-:Y:S01]  /*0560*/  LOP3.LUT R10, R8, 0x3, RZ, 0xc0, !PT ;  /* 0x00000003080a7812 */ /* 0x000fe200078ec0ff */
[----:B------:R-:W-:Y:S01]  /*0570*/  IMAD.X R9, RZ, RZ, R9, P1 ;  /* 0x000000ffff097224 */ /* 0x000fe200008e0609 */
[----:B------:R-:W-:Y:S01]  /*0580*/  CS2R R16, SRZ ;  /* 0x0000000000107805 */ /* 0x000fe2000001ff00 */
[----:B------:R-:W-:Y:S01]  /*0590*/  IMAD.MOV.U32 R28, RZ, RZ, RZ ;  /* 0x000000ffff1c7224 */ /* 0x000fe200078e00ff */
[----:B------:R-:W-:-:S04]  /*05a0*/  ISETP.NE.U32.AND P0, PT, R10, 0x3, PT ;  /* 0x000000030a00780c */ /* 0x000fc80003f05070 */
[----:B------:R-:W-:Y:S02]  /*05b0*/  ISETP.NE.AND.EX P0, PT, RZ, RZ, PT, P0 ;  /* 0x000000ffff00720c */ /* 0x000fe40003f05300 */
[----:B0-----:R-:W-:-:S11]  /*05c0*/  SHF.R.S32.HI R10, RZ, 0x1f, R12 ;  /* 0x0000001fff0a7819 */ /* 0x001fd6000001140c */
[----:B------:R-:W-:Y:S05]  /*05d0*/  @!P0 BRA `(.L_x_216) ;  /* 0x00000004009c8947 */ /* 0x000fea0003800000 */
[----:B------:R-:W-:Y:S02]  /*05e0*/  VIADD R13, R8, 0x1 ;  /* 0x00000001080d7836 */ /* 0x000fe40000000000 */
[----:B------:R-:W-:-:S03]  /*05f0*/  HFMA2 R12, -RZ, RZ, 0, 0 ;  /* 0x00000000ff0c7431 */ /* 0x000fc600000001ff */
[----:B------:R-:W-:-:S07]  /*0600*/  LOP3.LUT R13, R13, 0x3, RZ, 0xc0, !PT ;  /* 0x000000030d0d7812 */ /* 0x000fce00078ec0ff */
.L_x_220:
[----:B------:R-:W-:Y:S01]  /*0610*/  LOP3.LUT R22, R28, R27, RZ, 0xfc, !PT ;  /* 0x0000001b1c167212 */ /* 0x000fe200078efcff */
[----:B------:R-:W-:Y:S03]  /*0620*/  BSSY.RECONVERGENT B2, `(.L_x_217) ;  /* 0x000001e000027945 */ /* 0x000fe60003800200 */
[----:B------:R-:W-:-:S13]  /*0630*/  ISETP.NE.U32.AND P0, PT, R22, RZ, PT ;  /* 0x000000ff1600720c */ /* 0x000fda0003f05070 */
[----:B------:R-:W-:Y:S05]  /*0640*/  @P0 BRA `(.L_x_218) ;  /* 0x0000000000540947 */ /* 0x000fea0003800000 */
[----:B------:R-:W0:Y:S01]  /*0650*/  I2F.U32.RP R24, R18 ;  /* 0x0000001200187306 */ /* 0x000e220000209000 */
[----:B------:R-:W-:-:S07]  /*0660*/  ISETP.NE.U32.AND P2, PT, R18, RZ, PT ;  /* 0x000000ff1200720c */ /* 0x000fce0003f45070 */
[----:B0-----:R-:W0:Y:S02]  /*0670*/  MUFU.RCP R24, R24 ;  /* 0x0000001800187308 */ /* 0x001e240000001000 */
[----:B0-----:R-:W-:-:S06]  /*0680*/  VIADD R22, R24, 0xffffffe ;  /* 0x0ffffffe18167836 */ /* 0x001fcc0000000000 */
[----:B------:R0:W1:Y:S02]  /*0690*/  F2I.FTZ.U32.TRUNC.NTZ R23, R22 ;  /* 0x0000001600177305 */ /* 0x000064000021f000 */
[----:B0-----:R-:W-:Y:S02]  /*06a0*/  IMAD.MOV.U32 R22, RZ, RZ, RZ ;  /* 0x000000ffff167224 */ /* 0x001fe400078e00ff */
[----:B-1----:R-:W-:-:S04]  /*06b0*/  IMAD.MOV R25, RZ, RZ, -R23 ;  /* 0x000000ffff197224 */ /* 0x002fc800078e0a17 */
[----:B------:R-:W-:-:S04]  /*06c0*/  IMAD R25, R25, R18, RZ ;  /* 0x0000001219197224 */ /* 0x000fc800078e02ff */
[----:B------:R-:W-:-:S06]  /*06d0*/  IMAD.HI.U32 R26, R23, R25, R22 ;  /* 0x00000019171a7227 */ /* 0x000fcc00078e0016 */
[----:B------:R-:W-:-:S04]  /*06e0*/  IMAD.HI.U32 R25, R26, R11, RZ ;  /* 0x0000000b1a197227 */ /* 0x000fc800078e00ff */
[----:B------:R-:W-:-:S04]  /*06f0*/  IMAD.MOV R23, RZ, RZ, -R25 ;  /* 0x000000ffff177224 */ /* 0x000fc800078e0a19 */
[----:B------:R-:W-:-:S05]  /*0700*/  IMAD R23, R18, R23, R11 ;  /* 0x0000001712177224 */ /* 0x000fca00078e020b */
[----:B------:R-:W-:-:S13]  /*0710*/  ISETP.GE.U32.AND P0, PT, R23, R18, PT ;  /* 0x000000121700720c */ /* 0x000fda0003f06070 */
[----:B------:R-:W-:Y:S01]  /*0720*/  @P0 IMAD.IADD R23, R23, 0x1, -R18 ;  /* 0x0000000117170824 */ /* 0x000fe200078e0a12 */
[----:B------:R-:W-:-:S04]  /*0730*/  @P0 IADD3 R25, PT, PT, R25, 0x1, RZ ;  /* 0x0000000119190810 */ /* 0x000fc80007ffe0ff */
[----:B------:R-:W-:-:S13]  /*0740*/  ISETP.GE.U32.AND P1, PT, R23, R18, PT ;  /* 0x000000121700720c */ /* 0x000fda0003f26070 */
[----:B------:R-:W-:Y:S01]  /*0750*/  @P1 VIADD R25, R25, 0x1 ;  /* 0x0000000119191836 */ /* 0x000fe20000000000 */
[----:B------:R-:W-:-:S05]  /*0760*/  @!P2 LOP3.LUT R25, RZ, R18, RZ, 0x33, !PT ;  /* 0x00000012ff19a212 */ /* 0x000fca00078e33ff */
[----:B------:R-:W-:-:S04]  /*0770*/  IMAD.MOV R29, RZ, RZ, -R25 ;  /* 0x000000ffff1d7224 */ /* 0x000fc800078e0a19 */
[----:B------:R-:W-:Y:S01]  /*0780*/  IMAD R29, R18, R29, R11 ;  /* 0x0000001d121d7224 */ /* 0x000fe200078e020b */
[----:B------:R-:W-:Y:S06]  /*0790*/  BRA `(.L_x_219) ;  /* 0x0000000000187947 */ /* 0x000fec0003800000 */
.L_x_218:
[----:B------:R-:W-:Y:S01]  /*07a0*/  IMAD.MOV.U32 R25, RZ, RZ, R18 ;  /* 0x000000ffff197224 */ /* 0x000fe200078e0012 */
[----:B------:R-:W-:-:S07]  /*07b0*/  MOV R24, 0x7d0 ;  /* 0x000007d000187802 */ /* 0x000fce0000000f00 */
[----:B------:R-:W-:Y:S05]  /*07c0*/  CALL.REL.NOINC `($__internal_1_$__cuda_sm20_div_s64) ;  /* 0x0000002000087944 */ /* 0x000fea0003c00000 */
[--C-:B------:R-:W-:Y:S02]  /*07d0*/  IMAD.MOV R29, RZ, RZ, -R22.reuse ;  /* 0x000000ffff1d7224 */ /* 0x100fe400078e0a16 */
[----:B------:R-:W-:Y:S02]  /*07e0*/  IMAD.MOV.U32 R25, RZ, RZ, R22 ;  /* 0x000000ffff197224 */ /* 0x000fe400078e0016 */
[----:B------:R-:W-:-:S07]  /*07f0*/  IMAD R29, R18, R29, R11 ;  /* 0x0000001d121d7224 */ /* 0x000fce00078e020b */
.L_x_219:
[----:B------:R-:W-:Y:S05]  /*0800*/  BSYNC.RECONVERGENT B2 ;  /* 0x0000000000027941 */ /* 0x000fea0003800200 */
.L_x_217:
[-C--:B------:R-:W-:Y:S02]  /*0810*/  IABS R24, R4.reuse ;  /* 0x0000000400187213 */ /* 0x080fe40000000000 */
[----:B------:R-:W-:Y:S02]  /*0820*/  IABS R30, R29 ;  /* 0x0000001d001e7213 */ /* 0x000fe40000000000 */
[----:B------:R-:W0:Y:S01]  /*0830*/  I2F.U32.RP R26, R24 ;  /* 0x00000018001a7306 */ /* 0x000e220000209000 */
[----:B------:R-:W-:-:S07]  /*0840*/  IABS R32, R4 ;  /* 0x0000000400207213 */ /* 0x000fce0000000000 */
[----:B0-----:R-:W0:Y:S02]  /*0850*/  MUFU.RCP R26, R26 ;  /* 0x0000001a001a7308 */ /* 0x001e240000001000 */
[----:B0-----:R-:W-:-:S06]  /*0860*/  IADD3 R22, PT, PT, R26, 0xffffffe, RZ ;  /* 0x0ffffffe1a167810 */ /* 0x001fcc0007ffe0ff */
[----:B------:R0:W1:Y:S02]  /*0870*/  F2I.FTZ.U32.TRUNC.NTZ R23, R22 ;  /* 0x0000001600177305 */ /* 0x000064000021f000 */
[----:B0-----:R-:W-:Y:S02]  /*0880*/  IMAD.MOV.U32 R22, RZ, RZ, RZ ;  /* 0x000000ffff167224 */ /* 0x001fe400078e00ff */
[----:B-1----:R-:W-:-:S04]  /*0890*/  IMAD.MOV R31, RZ, RZ, -R23 ;  /* 0x000000ffff1f7224 */ /* 0x002fc800078e0a17 */
[----:B------:R-:W-:-:S04]  /*08a0*/  IMAD R31, R31, R24, RZ ;  /* 0x000000181f1f7224 */ /* 0x000fc800078e02ff */
[----:B------:R-:W-:Y:S01]  /*08b0*/  IMAD.HI.U32 R23, R23, R31, R22 ;  /* 0x0000001f17177227 */ /* 0x000fe200078e0016 */
[----:B------:R-:W-:-:S03]  /*08c0*/  LOP3.LUT R22, R29, R4, RZ, 0x3c, !PT ;  /* 0x000000041d167212 */ /* 0x000fc600078e3cff */
[----:B------:R-:W-:Y:S01]  /*08d0*/  IMAD.MOV R31, RZ, RZ, -R32 ;  /* 0x000000ffff1f7224 */ /* 0x000fe200078e0a20 */
[----:B------:R-:W-:Y:S01]  /*08e0*/  ISETP.GE.AND P2, PT, R22, RZ, PT ;  /* 0x000000ff1600720c */ /* 0x000fe20003f46270 */
[----:B------:R-:W-:-:S04]  /*08f0*/  IMAD.HI.U32 R23, R23, R30, RZ ;  /* 0x0000001e17177227 */ /* 0x000fc800078e00ff */
[----:B------:R-:W-:-:S05]  /*0900*/  IMAD R31, R23, R31, R30 ;  /* 0x0000001f171f7224 */ /* 0x000fca00078e021e */
[----:B------:R-:W-:-:S13]  /*0910*/  ISETP.GT.U32.AND P1, PT, R24, R31, PT ;  /* 0x0000001f1800720c */ /* 0x000fda0003f24070 */
[----:B------:R-:W-:Y:S02]  /*0920*/  @!P1 IMAD.IADD R31, R31, 0x1, -R24 ;  /* 0x000000011f1f9824 */ /* 0x000fe400078e0a18 */
[----:B------:R-:W-:Y:S01]  /*0930*/  @!P1 VIADD R23, R23, 0x1 ;  /* 0x0000000117179836 */ /* 0x000fe20000000000 */
[----:B------:R-:W-:Y:S02]  /*0940*/  ISETP.NE.AND P1, PT, R4, RZ, PT ;  /* 0x000000ff0400720c */ /* 0x000fe40003f25270 */
[----:B------:R-:W-:Y:S02]  /*0950*/  ISETP.GE.U32.AND P0, PT, R31, R24, PT ;  /* 0x000000181f00720c */ /* 0x000fe40003f06070 */
[----:B------:R-:W-:-:S05]  /*0960*/  SHF.R.S32.HI R24, RZ, 0x1f, R25 ;  /* 0x0000001fff187819 */ /* 0x000fca0000011419 */
[----:B------:R-:W-:-:S04]  /*0970*/  IMAD R24, R24, UR9, RZ ;  /* 0x0000000918187c24 */ /* 0x000fc8000f8e02ff */
[----:B------:R-:W-:Y:S02]  /*0980*/  IMAD R33, R10, R25, R24 ;  /* 0x000000190a217224 */ /* 0x000fe400078e0218 */
[----:B------:R-:W-:-:S05]  /*0990*/  @P0 IADD3 R23, PT, PT, R23, 0x1, RZ ;  /* 0x0000000117170810 */ /* 0x000fca0007ffe0ff */
[----:B------:R-:W-:Y:S01]  /*09a0*/  @!P2 IMAD.MOV R23, RZ, RZ, -R23 ;  /* 0x000000ffff17a224 */ /* 0x000fe200078e0a17 */
[----:B------:R-:W-:-:S04]  /*09b0*/  @!P1 LOP3.LUT R23, RZ, R4, RZ, 0x33, !PT ;  /* 0x00000004ff179212 */ /* 0x000fc800078e33ff */
[--C-:B------:R-:W-:Y:S01]  /*09c0*/  SHF.R.S32.HI R26, RZ, 0x1f, R23.reuse ;  /* 0x0000001fff1a7819 */ /* 0x100fe20000011417 */
[----:B------:R-:W-:-:S04]  /*09d0*/  IMAD.MOV R31, RZ, RZ, -R23 ;  /* 0x000000ffff1f7224 */ /* 0x000fc800078e0a17 */
[----:B------:R-:W-:Y:S01]  /*09e0*/  IMAD R31, R4, R31, R29 ;  /* 0x0000001f041f7224 */ /* 0x000fe200078e021d */
[----:B------:R-:W-:-:S03]  /*09f0*/  IADD3 R29, P0, PT, R23, R20, RZ ;  /* 0x00000014171d7210 */ /* 0x000fc60007f1e0ff */
[----:B------:R-:W-:Y:S02]  /*0a00*/  IMAD.IADD R22, R2, 0x1, R31 ;  /* 0x0000000102167824 */ /* 0x000fe400078e021f */
[----:B------:R-:W-:-:S03]  /*0a10*/  IMAD.X R26, R26, 0x1, R7, P0 ;  /* 0x000000011a1a7824 */ /* 0x000fc600000e0607 */
[--C-:B------:R-:W-:Y:S01]  /*0a20*/  SHF.R.S32.HI R23, RZ, 0x1f, R22.reuse ;  /* 0x0000001fff177819 */ /* 0x100fe20000011416 */
[----:B------:R-:W-:Y:S02]  /*0a30*/  IMAD R24, R26, UR9, RZ ;  /* 0x000000091a187c24 */ /* 0x000fe4000f8e02ff */
[----:B------:R-:W-:-:S04]  /*0a40*/  IMAD.WIDE.U32 R30, R25, UR9, R22 ;  /* 0x00000009191e7c25 */ /* 0x000fc8000f8e0016 */
[----:B------:R-:W-:Y:S01]  /*0a50*/  IMAD.IADD R31, R31, 0x1, R33 ;  /* 0x000000011f1f7824 */ /* 0x000fe200078e0221 */
[----:B------:R-:W-:Y:S01]  /*0a60*/  LEA R32, P0, R30, UR12, 0x3 ;  /* 0x0000000c1e207c11 */ /* 0x000fe2000f8018ff */
[----:B------:R-:W-:Y:S02]  /*0a70*/  IMAD R35, R10, R29, R24 ;  /* 0x0000001d0a237224 */ /* 0x000fe400078e0218 */
[----:B------:R-:W-:Y:S01]  /*0a80*/  IMAD.WIDE.U32 R22, R29, UR9, R22 ;  /* 0x000000091d167c25 */ /* 0x000fe2000f8e0016 */
[----:B------:R-:W-:-:S04]  /*0a90*/  LEA.HI.X R33, R30, UR13, R31, 0x3, P0 ;  /* 0x0000000d1e217c11 */ /* 0x000fc800080f1c1f */
[----:B------:R-:W-:Y:S02]  /*0aa0*/  IADD3 R23, PT, PT, R23, R35, RZ ;  /* 0x0000002317177210 */ /* 0x000fe40007ffe0ff */
[C---:B------:R-:W-:Y:S01]  /*0ab0*/  LEA R30, P0, R22.reuse, UR10, 0x3 ;  /* 0x0000000a161e7c11 */ /* 0x040fe2000f8018ff */
[----:B------:R-:W2:Y:S03]  /*0ac0*/  LDG.E.64.CONSTANT R32, desc[UR6][R32.64] ;  /* 0x0000000620207981 */ /* 0x000ea6000c1e9b00 */
[----:B------:R-:W-:-:S06]  /*0ad0*/  LEA.HI.X R31, R22, UR11, R23, 0x3, P0 ;  /* 0x0000000b161f7c11 */ /* 0x000fcc00080f1c17 */
[----:B------:R-:W2:Y:S01]  /*0ae0*/  LDG.E.64.CONSTANT R30, desc[UR6][R30.64] ;  /* 0x000000061e1e7981 */ /* 0x000ea2000c1e9b00 */
[----:B------:R-:W-:-:S04]  /*0af0*/  SHF.R.S64 R24, RZ, 0x1d, R25 ;  /* 0x0000001dff187819 */ /* 0x000fc80000001019 */
[----:B------:R-:W-:-:S04]  /*0b00*/  IADD3 R24, P0, PT, R24, UR14, RZ ;  /* 0x0000000e18187c10 */ /* 0x000fc8000ff1e0ff */
[----:B------:R-:W-:Y:S02]  /*0b10*/  LEA.HI.X.SX32 R25, R25, UR15, 0x3, P0 ;  /* 0x0000000f19197c11 */ /* 0x000fe400080f1eff */
[----:B------:R-:W-:-:S04]  /*0b20*/  LEA R22, P0, R29, UR16, 0x3 ;  /* 0x000000101d167c11 */ /* 0x000fc8000f8018ff */
[----:B------:R-:W3:Y:S01]  /*0b30*/  LDG.E.64.CONSTANT R24, desc[UR6][R24.64] ;  /* 0x0000000618187981 */ /* 0x000ee2000c1e9b00 */
[----:B------:R-:W-:-:S06]  /*0b40*/  LEA.HI.X R23, R29, UR17, R26, 0x3, P0 ;  /* 0x000000111d177c11 */ /* 0x000fcc00080f1c1a */
[----:B------:R-:W4:Y:S01]  /*0b50*/  LDG.E.64.CONSTANT R22, desc[UR6][R22.64] ;  /* 0x0000000616167981 */ /* 0x000f22000c1e9b00 */
[----:B------:R-:W-:-:S04]  /*0b60*/  IADD3 R13, P0, PT, R13, -0x1, RZ ;  /* 0xffffffff0d0d7810 */ /* 0x000fc80007f1e0ff */
[----:B------:R-:W-:Y:S02]  /*0b70*/  IADD3.X R12, PT, PT, R12, -0x1, RZ, P0, !PT ;  /* 0xffffffff0c0c7810 */ /* 0x000fe400007fe4ff */
[----:B------:R-:W-:-:S04]  /*0b80*/  ISETP.NE.U32.AND P0, PT, R13, RZ, PT ;  /* 0x000000ff0d00720c */ /* 0x000fc80003f05070 */
[----:B------:R-:W-:Y:S02]  /*0b90*/  ISETP.NE.AND.EX P0, PT, R12, RZ, PT, P0 ;  /* 0x000000ff0c00720c */ /* 0x000fe40003f05300 */
[----:B------:R-:W-:-:S05]  /*0ba0*/  IADD3 R11, P1, PT, R6, R11, RZ ;  /* 0x0000000b060b7210 */ /* 0x000fca0007f3e0ff */
[----:B------:R-:W-:Y:S01]  /*0bb0*/  IMAD.X R28, RZ, RZ, R28, P1 ;  /* 0x000000ffff1c7224 */ /* 0x000fe200008e061c */
[----:B--2---:R-:W-:Y:S02]  /*0bc0*/  LOP3.LUT R29, R31, R33, RZ, 0xc0, !PT ;  /* 0x000000211f1d7212 */ /* 0x004fe400078ec0ff */
[----:B------:R-:W-:-:S04]  /*0bd0*/  LOP3.LUT R34, R30, R32, RZ, 0xc0, !PT ;  /* 0x000000201e227212 */ /* 0x000fc800078ec0ff */
[----:B------:R-:W-:Y:S08]  /*0be0*/  POPC R26, R34 ;  /* 0x00000022001a7309 */ /* 0x000ff00000000000 */
[----:B------:R-:W0:Y:S02]  /*0bf0*/  POPC R29, R29 ;  /* 0x0000001d001d7309 */ /* 0x000e240000000000 */
[----:B0-----:R-:W-:-:S06]  /*0c00*/  IMAD.IADD R26, R26, 0x1, R29 ;  /* 0x000000011a1a7824 */ /* 0x001fcc00078e021d */
[----:B------:R-:W3:Y:S02]  /*0c10*/  I2F.F64.U32 R30, R26 ;  /* 0x0000001a001e7312 */ /* 0x000ee40000201800 */
[----:B---3--:R-:W-:-:S08]  /*0c20*/  DMUL R30, R30, R24 ;  /* 0x000000181e1e7228 */ /* 0x008fd00000000000 */
[----:B----4-:R-:W-:Y:S01]  /*0c30*/  DFMA R16, R30, R22, R16 ;  /* 0x000000161e10722b */ /* 0x010fe20000000010 */
[----:B------:R-:W-:Y:S10]  /*0c40*/  @P0 BRA `(.L_x_220) ;  /* 0xfffffff800700947 */ /* 0x000ff4000383ffff */
.L_x_216:
[----:B------:R-:W-:Y:S05]  /*0c50*/  BSYNC.RECONVERGENT B1 ;  /* 0x0000000000017941 */ /* 0x000fea0003800200 */
.L_x_215:
[----:B------:R-:W-:-:S04]  /*0c60*/  ISETP.GE.U32.AND P0, PT, R8, 0x3, PT ;  /* 0x000000030800780c */ /* 0x000fc80003f06070 */
[----:B------:R-:W-:-:S13]  /*0c70*/  ISETP.GE.U32.AND.EX P0, PT, R9, RZ, PT, P0 ;  /* 0x000000ff0900720c */ /* 0x000fda0003f06100 */
[----:B------:R-:W-:Y:S05]  /*0c80*/  @!P0 BRA `(.L_x_211) ;  /* 0x0000001400fc8947 */ /* 0x000fea0003800000 */
.L_x_233:
        /* <DEDUP_REMOVED lines=13> */
[----:B------:R-:W-:-:S05]  /*0d60*/  IMAD.HI.U32 R22, R22, R11, RZ ;  /* 0x0000000b16167227 */ /* 0x000fca00078e00ff */
[----:B------:R-:W-:-:S05]  /*0d70*/  IADD3 R9, PT, PT, -R22, RZ, RZ ;  /* 0x000000ff16097210 */ /* 0x000fca0007ffe1ff */
[----:B------:R-:W-:-:S05]  /*0d80*/  IMAD R9, R18, R9, R11 ;  /* 0x0000000912097224 */ /* 0x000fca00078e020b */
[----:B------:R-:W-:-:S13]  /*0d90*/  ISETP.GE.U32.AND P0, PT, R9, R18, PT ;  /* 0x000000120900720c */ /* 0x000fda0003f06070 */
[----:B------:R-:W-:Y:S02]  /*0da0*/  @P0 IMAD.IADD R9, R9, 0x1, -R18 ;  /* 0x0000000109090824 */ /* 0x000fe400078e0a12 */
[----:B------:R-:W-:-:S03]  /*0db0*/  @P0 VIADD R22, R22, 0x1 ;  /* 0x0000000116160836 */ /* 0x000fc60000000000 */
[----:B------:R-:W-:-:S13]  /*0dc0*/  ISETP.GE.U32.AND P1, PT, R9, R18, PT ;  /* 0x000000120900720c */ /* 0x000fda0003f26070 */
[----:B------:R-:W-:Y:S01]  /*0dd0*/  @P1 VIADD R22, R22, 0x1 ;  /* 0x0000000116161836 */ /* 0x000fe20000000000 */
[----:B------:R-:W-:-:S05]  /*0de0*/  @!P2 LOP3.LUT R22, RZ, R18, RZ, 0x33, !PT ;  /* 0x00000012ff16a212 */ /* 0x000fca00078e33ff */
[----:B------:R-:W-:-:S04]  /*0df0*/  IMAD.MOV R13, RZ, RZ, -R22 ;  /* 0x000000ffff0d7224 */ /* 0x000fc800078e0a16 */
[----:B------:R-:W-:Y:S01]  /*0e00*/  IMAD R13, R18, R13, R11 ;  /* 0x0000000d120d7224 */ /* 0x000fe200078e020b */
[----:B------:R-:W-:Y:S06]  /*0e10*/  BRA `(.L_x_223) ;  /* 0x0000000000147947 */ /* 0x000fec0003800000 */
.L_x_222:
[----:B------:R-:W-:Y:S01]  /*0e20*/  IMAD.MOV.U32 R25, RZ, RZ, R18 ;  /* 0x000000ffff197224 */ /* 0x000fe200078e0012 */
[----:B------:R-:W-:-:S07]  /*0e30*/  MOV R24, 0xe50 ;  /* 0x00000e5000187802 */ /* 0x000fce0000000f00 */
[----:B------:R-:W-:Y:S05]  /*0e40*/  CALL.REL.NOINC `($__internal_1_$__cuda_sm20_div_s64) ;  /* 0x0000001800687944 */ /* 0x000fea0003c00000 */
[----:B------:R-:W-:-:S05]  /*0e50*/  IADD3 R13, PT, PT, -R22, RZ, RZ ;  /* 0x000000ff160d7210 */ /* 0x000fca0007ffe1ff */
[----:B------:R-:W-:-:S07]  /*0e60*/  IMAD R13, R18, R13, R11 ;  /* 0x0000000d120d7224 */ /* 0x000fce00078e020b */
.L_x_223:
[----:B------:R-:W-:Y:S05]  /*0e70*/  BSYNC.RECONVERGENT B1 ;  /* 0x0000000000017941 */ /* 0x000fea0003800200 */
.L_x_221:
[-C--:B------:R-:W-:Y:S02]  /*0e80*/  IABS R12, R4.reuse ;  /* 0x00000004000c7213 */ /* 0x080fe40000000000 */
[----:B------:R-:W-:Y:S02]  /*0e90*/  IABS R23, R13 ;  /* 0x0000000d00177213 */ /* 0x000fe40000000000 */
[----:B------:R-:W0:Y:S01]  /*0ea0*/  I2F.U32.RP R24, R12 ;  /* 0x0000000c00187306 */ /* 0x000e220000209000 */
[----:B------:R-:W-:-:S07]  /*0eb0*/  IABS R29, R4 ;  /* 0x00000004001d7213 */ /* 0x000fce0000000000 */
[----:B0-----:R-:W0:Y:S02]  /*0ec0*/  MUFU.RCP R24, R24 ;  /* 0x0000001800187308 */ /* 0x001e240000001000 */
[----:B0-----:R-:W-:-:S06]  /*0ed0*/  VIADD R8, R24, 0xffffffe ;  /* 0x0ffffffe18087836 */ /* 0x001fcc0000000000 */
[----:B------:R0:W1:Y:S02]  /*0ee0*/  F2I.FTZ.U32.TRUNC.NTZ R9, R8 ;  /* 0x0000000800097305 */ /* 0x000064000021f000 */
[----:B0-----:R-:W-:Y:S02]  /*0ef0*/  IMAD.MOV.U32 R8, RZ, RZ, RZ ;  /* 0x000000ffff087224 */ /* 0x001fe400078e00ff */
[----:B-1----:R-:W-:-:S04]  /*0f00*/  IMAD.MOV R25, RZ, RZ, -R9 ;  /* 0x000000ffff197224 */ /* 0x002fc800078e0a09 */
[----:B------:R-:W-:-:S04]  /*0f10*/  IMAD R25, R25, R12, RZ ;  /* 0x0000000c19197224 */ /* 0x000fc800078e02ff */
[----:B------:R-:W-:-:S04]  /*0f20*/  IMAD.HI.U32 R26, R9, R25, R8 ;  /* 0x00000019091a7227 */ /* 0x000fc800078e0008 */
[----:B------:R-:W-:Y:S02]  /*0f30*/  IMAD.MOV R9, RZ, RZ, -R29 ;  /* 0x000000ffff097224 */ /* 0x000fe400078e0a1d */
[----:B------:R-:W-:-:S04]  /*0f40*/  IMAD.HI.U32 R8, R26, R23, RZ ;  /* 0x000000171a087227 */ /* 0x000fc800078e00ff */
[----:B------:R-:W-:-:S05]  /*0f50*/  IMAD R9, R8, R9, R23 ;  /* 0x0000000908097224 */ /* 0x000fca00078e0217 */
[----:B------:R-:W-:-:S13]  /*0f60*/  ISETP.GT.U32.AND P1, PT, R12, R9, PT ;  /* 0x000000090c00720c */ /* 0x000fda0003f24070 */
[----:B------:R-:W-:Y:S01]  /*0f70*/  @!P1 IMAD.IADD R9, R9, 0x1, -R12 ;  /* 0x0000000109099824 */ /* 0x000fe200078e0a0c */
[----:B------:R-:W-:Y:S02]  /*0f80*/  @!P1 IADD3 R8, PT, PT, R8, 0x1, RZ ;  /* 0x0000000108089810 */ /* 0x000fe40007ffe0ff */
[----:B------:R-:W-:Y:S02]  /*0f90*/  ISETP.NE.AND P1, PT, R4, RZ, PT ;  /* 0x000000ff0400720c */ /* 0x000fe40003f25270 */
[----:B------:R-:W-:Y:S02]  /*0fa0*/  ISETP.GE.U32.AND P0, PT, R9, R12, PT ;  /* 0x0000000c0900720c */ /* 0x000fe40003f06070 */
[----:B------:R-:W-:-:S04]  /*0fb0*/  LOP3.LUT R9, R13, R4, RZ, 0x3c, !PT ;  /* 0x000000040d097212 */ /* 0x000fc800078e3cff */
[----:B------:R-:W-:-:S07]  /*0fc0*/  ISETP.GE.AND P2, PT, R9, RZ, PT ;  /* 0x000000ff0900720c */ /* 0x000fce0003f46270 */
[----:B------:R-:W-:-:S06]  /*0fd0*/  @P0 VIADD R8, R8, 0x1 ;  /* 0x0000000108080836 */ /* 0x000fcc0000000000 */
[----:B------:R-:W-:Y:S01]  /*0fe0*/  @!P2 IMAD.MOV R8, RZ, RZ, -R8 ;  /* 0x000000ffff08a224 */ /* 0x000fe200078e0a08 */
[----:B------:R-:W-:-:S04]  /*0ff0*/  @!P1 LOP3.LUT R8, RZ, R4, RZ, 0x33, !PT ;  /* 0x00000004ff089212 */ /* 0x000fc800078e33ff */
[--C-:B------:R-:W-:Y:S01]  /*1000*/  SHF.R.S32.HI R12, RZ, 0x1f, R8.reuse ;  /* 0x0000001fff0c7819 */ /* 0x100fe20000011408 */
[----:B------:R-:W-:Y:S01]  /*1010*/  IMAD.MOV R9, RZ, RZ, -R8 ;  /* 0x000000ffff097224 */ /* 0x000fe200078e0a08 */
[----:B------:R-:W-:Y:S02]  /*1020*/  IADD3 R26, P0, PT, R8, R20, RZ ;  /* 0x00000014081a7210 */ /* 0x000fe40007f1e0ff */
[----:B------:R-:W-:Y:S01]  /*1030*/  SHF.R.S32.HI R8, RZ, 0x1f, R22 ;  /* 0x0000001fff087819 */ /* 0x000fe20000011416 */
[----:B------:R-:W-:Y:S02]  /*1040*/  IMAD R13, R4, R9, R13 ;  /* 0x00000009040d7224 */ /* 0x000fe400078e020d */
[----:B------:R-:W-:Y:S02]  /*1050*/  IMAD.X R23, R12, 0x1, R7, P0 ;  /* 0x000000010c177824 */ /* 0x000fe400000e0607 */
[----:B------:R-:W-:Y:S02]  /*1060*/  IMAD.IADD R12, R2, 0x1, R13 ;  /* 0x00000001020c7824 */ /* 0x000fe400078e020d */
[----:B------:R-:W-:-:S02]  /*1070*/  IMAD R9, R8, UR26, RZ ;  /* 0x0000001a08097c24 */ /* 0x000fc4000f8e02ff */
[----:B------:R-:W-:Y:S01]  /*1080*/  IMAD R25, R23, UR26, RZ ;  /* 0x0000001a17197c24 */ /* 0x000fe2000f8e02ff */
[--C-:B------:R-:W-:Y:S01]  /*1090*/  SHF.R.S32.HI R13, RZ, 0x1f, R12.reuse ;  /* 0x0000001fff0d7819 */ /* 0x100fe2000001140c */
[C---:B------:R-:W-:Y:S02]  /*10a0*/  IMAD R9, R10.reuse, R22, R9 ;  /* 0x000000160a097224 */ /* 0x040fe400078e0209 */
[----:B------:R-:W-:Y:S02]  /*10b0*/  IMAD R29, R10, R26, R25 ;  /* 0x0000001a0a1d7224 */ /* 0x000fe400078e0219 */
[----:B------:R-:W-:-:S04]  /*10c0*/  IMAD.WIDE.U32 R30, R22, UR26, R12 ;  /* 0x0000001a161e7c25 */ /* 0x000fc8000f8e000c */
[----:B------:R-:W-:Y:S01]  /*10d0*/  IMAD.WIDE.U32 R12, R26, UR26, R12 ;  /* 0x0000001a1a0c7c25 */ /* 0x000fe2000f8e000c */
[----:B------:R-:W-:Y:S02]  /*10e0*/  IADD3 R25, PT, PT, R31, R9, RZ ;  /* 0x000000091f197210 */ /* 0x000fe40007ffe0ff */
[----:B------:R-:W-:Y:S01]  /*10f0*/  LEA R24, P0, R30, UR20, 0x3 ;  /* 0x000000141e187c11 */ /* 0x000fe2000f8018ff */
[----:B------:R-:W-:Y:S01]  /*1100*/  IMAD.IADD R9, R13, 0x1, R29 ;  /* 0x000000010d097824 */ /* 0x000fe200078e021d */
[----:B------:R-:W-:Y:S02]  /*1110*/  LEA R8, P1, R12, UR18, 0x3 ;  /* 0x000000120c087c11 */ /* 0x000fe4000f8218ff */
[----:B------:R-:W-:Y:S02]  /*1120*/  LEA.HI.X R25, R30, UR21, R25, 0x3, P0 ;  /* 0x000000151e197c11 */ /* 0x000fe400080f1c19 */
[----:B------:R-:W-:-:S04]  /*1130*/  LEA.HI.X R9, R12, UR19, R9, 0x3, P1 ;  /* 0x000000130c097c11 */ /* 0x000fc800088f1c09 */
[----:B------:R-:W2:Y:S04]  /*1140*/  LDG.E.64.CONSTANT R24, desc[UR6][R24.64] ;  /* 0x0000000618187981 */ /* 0x000ea8000c1e9b00 */
        /* <DEDUP_REMOVED lines=8> */
[----:B------:R-:W-:Y:S01]  /*11d0*/  BSSY.RECONVERGENT B1, `(.L_x_224) ;  /* 0x000002a000017945 */ /* 0x000fe20003800200 */
[----:B--2---:R-:W-:Y:S02]  /*11e0*/  LOP3.LUT R26, R8, R24, RZ, 0xc0, !PT ;  /* 0x00000018081a7212 */ /* 0x004fe400078ec0ff */
[----:B------:R-:W-:-:S04]  /*11f0*/  LOP3.LUT R29, R9, R25, RZ, 0xc0, !PT ;  /* 0x00000019091d7212 */ /* 0x000fc800078ec0ff */
[----:B------:R-:W-:Y:S08]  /*1200*/  POPC R26, R26 ;  /* 0x0000001a001a7309 */ /* 0x000ff00000000000 */
[----:B------:R-:W0:Y:S02]  /*1210*/  POPC R9, R29 ;  /* 0x0000001d00097309 */ /* 0x000e240000000000 */
[----:B0-----:R-:W-:Y:S01]  /*1220*/  IMAD.IADD R24, R26, 0x1, R9 ;  /* 0x000000011a187824 */ /* 0x001fe200078e0209 */
[----:B------:R-:W-:-:S05]  /*1230*/  IADD3 R9, P0, PT, R6, R11, RZ ;  /* 0x0000000b06097210 */ /* 0x000fca0007f1e0ff */
[----:B------:R-:W3:Y:S01]  /*1240*/  I2F.F64.U32 R24, R24 ;  /* 0x0000001800187312 */ /* 0x000ee20000201800 */
[----:B------:R-:W-:-:S05]  /*1250*/  IMAD.X R28, RZ, RZ, R28, P0 ;  /* 0x000000ffff1c7224 */ /* 0x000fca00000e061c */
[----:B------:R-:W-:-:S04]  /*1260*/  LOP3.LUT R8, R28, R27, RZ, 0xfc, !PT ;  /* 0x0000001b1c087212 */ /* 0x000fc800078efcff */
[----:B------:R-:W-:Y:S01]  /*1270*/  ISETP.NE.U32.AND P0, PT, R8, RZ, PT ;  /* 0x000000ff0800720c */ /* 0x000fe20003f05070 */
[----:B---3--:R-:W-:-:S08]  /*1280*/  DMUL R12, R24, R12 ;  /* 0x0000000c180c7228 */ /* 0x008fd00000000000 */
[----:B----4-:R-:W-:-:S04]  /*1290*/  DFMA R16, R12, R22, R16 ;  /* 0x000000160c10722b */ /* 0x010fc80000000010 */
[----:B------:R-:W-:Y:S07]  /*12a0*/  @P0 BRA `(.L_x_225) ;  /* 0x0000000000540947 */ /* 0x000fee0003800000 */
[----:B------:R-:W0:Y:S01]  /*12b0*/  I2F.U32.RP R8, R18 ;  /* 0x0000001200087306 */ /* 0x000e220000209000 */
[----:B------:R-:W-:-:S07]  /*12c0*/  ISETP.NE.U32.AND P2, PT, R18, RZ, PT ;  /* 0x000000ff1200720c */ /* 0x000fce0003f45070 */
[----:B0-----:R-:W0:Y:S02]  /*12d0*/  MUFU.RCP R8, R8 ;  /* 0x0000000800087308 */ /* 0x001e240000001000 */
[----:B0-----:R-:W-:-:S06]  /*12e0*/  VIADD R12, R8, 0xffffffe ;  /* 0x0ffffffe080c7836 */ /* 0x001fcc0000000000 */
[----:B------:R0:W1:Y:S02]  /*12f0*/  F2I.FTZ.U32.TRUNC.NTZ R13, R12 ;  /* 0x0000000c000d7305 */ /* 0x000064000021f000 */
[----:B0-----:R-:W-:Y:S01]  /*1300*/  MOV R12, RZ ;  /* 0x000000ff000c7202 */ /* 0x001fe20000000f00 */
[----:B-1----:R-:W-:-:S04]  /*1310*/  IMAD.MOV R11, RZ, RZ, -R13 ;  /* 0x000000ffff0b7224 */ /* 0x002fc800078e0a0d */
[----:B------:R-:W-:-:S04]  /*1320*/  IMAD R11, R11, R18, RZ ;  /* 0x000000120b0b7224 */ /* 0x000fc800078e02ff */
[----:B------:R-:W-:-:S06]  /*1330*/  IMAD.HI.U32 R22, R13, R11, R12 ;  /* 0x0000000b0d167227 */ /* 0x000fcc00078e000c */
[----:B------:R-:W-:-:S04]  /*1340*/  IMAD.HI.U32 R29, R22, R9, RZ ;  /* 0x00000009161d7227 */ /* 0x000fc800078e00ff */
[----:B------:R-:W-:-:S04]  /*1350*/  IMAD.MOV R11, RZ, RZ, -R29 ;  /* 0x000000ffff0b7224 */ /* 0x000fc800078e0a1d */
        /* <DEDUP_REMOVED lines=10> */
.L_x_225:
[----:B------:R-:W-:Y:S01]  /*1400*/  MOV R11, R9 ;  /* 0x00000009000b7202 */ /* 0x000fe20000000f00 */
[----:B------:R-:W-:Y:S01]  /*1410*/  IMAD.MOV.U32 R25, RZ, RZ, R18 ;  /* 0x000000ffff197224 */ /* 0x000fe200078e0012 */
[----:B------:R-:W-:-:S07]  /*1420*/  MOV R24, 0x1440 ;  /* 0x0000144000187802 */ /* 0x000fce0000000f00 */
[----:B------:R-:W-:Y:S05]  /*1430*/  CALL.REL.NOINC `($__internal_1_$__cuda_sm20_div_s64) ;  /* 0x0000001000ec7944 */ /* 0x000fea0003c00000 */
[--C-:B------:R-:W-:Y:S02]  /*1440*/  IMAD.MOV R23, RZ, RZ, -R22.reuse ;  /* 0x000000ffff177224 */ /* 0x100fe400078e0a16 */
[----:B------:R-:W-:Y:S02]  /*1450*/  IMAD.MOV.U32 R29, RZ, RZ, R22 ;  /* 0x000000ffff1d7224 */ /* 0x000fe400078e0016 */
[----:B------:R-:W-:-:S07]  /*1460*/  IMAD R23, R18, R23, R9 ;  /* 0x0000001712177224 */ /* 0x000fce00078e0209 */
.L_x_226:
[----:B------:R-:W-:Y:S05]  /*1470*/  BSYNC.RECONVERGENT B1 ;  /* 0x0000000000017941 */ /* 0x000fea0003800200 */
.L_x_224:
[-C--:B------:R-:W-:Y:S02]  /*1480*/  IABS R8, R4.reuse ;  /* 0x0000000400087213 */ /* 0x080fe40000000000 */
[----:B------:R-:W-:Y:S02]  /*1490*/  IABS R22, R23 ;  /* 0x0000001700167213 */ /* 0x000fe40000000000 */
[----:B------:R-:W0:Y:S01]  /*14a0*/  I2F.U32.RP R11, R8 ;  /* 0x00000008000b7306 */ /* 0x000e220000209000 */
[----:B------:R-:W-:-:S07]  /*14b0*/  IABS R24, R4 ;  /* 0x0000000400187213 */ /* 0x000fce0000000000 */
[----:B0-----:R-:W0:Y:S02]  /*14c0*/  MUFU.RCP R11, R11 ;  /* 0x0000000b000b7308 */ /* 0x001e240000001000 */
[----:B0-----:R-:W-:-:S06]  /*14d0*/  VIADD R12, R11, 0xffffffe ;  /* 0x0ffffffe0b0c7836 */ /* 0x001fcc0000000000 */
[----:B------:R0:W1:Y:S02]  /*14e0*/  F2I.FTZ.U32.TRUNC.NTZ R13, R12 ;  /* 0x0000000c000d7305 */ /* 0x000064000021f000 */
[----:B0-----:R-:W-:Y:S01]  /*14f0*/  MOV R12, RZ ;  /* 0x000000ff000c7202 */ /* 0x001fe20000000f00 */
[----:B-1----:R-:W-:-:S04]  /*1500*/  IMAD.MOV R25, RZ, RZ, -R13 ;  /* 0x000000ffff197224 */ /* 0x002fc800078e0a0d */
[----:B------:R-:W-:-:S04]  /*1510*/  IMAD R25, R25, R8, RZ ;  /* 0x0000000819197224 */ /* 0x000fc800078e02ff */
[----:B------:R-:W-:-:S04]  /*1520*/  IMAD.HI.U32 R25, R13, R25, R12 ;  /* 0x000000190d197227 */ /* 0x000fc800078e000c */
[----:B------:R-:W-:Y:S02]  /*1530*/  IMAD.MOV R13, RZ, RZ, -R24 ;  /* 0x000000ffff0d7224 */ /* 0x000fe400078e0a18 */
[----:B------:R-:W-:-:S04]  /*1540*/  IMAD.HI.U32 R11, R25, R22, RZ ;  /* 0x00000016190b7227 */ /* 0x000fc800078e00ff */
[----:B------:R-:W-:Y:S01]  /*1550*/  IMAD R13, R11, R13, R22 ;  /* 0x0000000d0b0d7224 */ /* 0x000fe200078e0216 */
[----:B------:R-:W-:-:S04]  /*1560*/  SHF.R.S32.HI R22, RZ, 0x1f, R29 ;  /* 0x0000001fff167819 */ /* 0x000fc8000001141d */
[----:B------:R-:W-:Y:S01]  /*1570*/  ISETP.GT.U32.AND P1, PT, R8, R13, PT ;  /* 0x0000000d0800720c */ /* 0x000fe20003f24070 */
[----:B------:R-:W-:-:S12]  /*1580*/  IMAD R22, R22, UR26, RZ ;  /* 0x0000001a16167c24 */ /* 0x000fd8000f8e02ff */
[----:B------:R-:W-:Y:S02]  /*1590*/  @!P1 IMAD.IADD R13, R13, 0x1, -R8 ;  /* 0x000000010d0d9824 */ /* 0x000fe400078e0a08 */
[----:B------:R-:W-:Y:S01]  /*15a0*/  @!P1 VIADD R11, R11, 0x1 ;  /* 0x000000010b0b9836 */ /* 0x000fe20000000000 */
[----:B------:R-:W-:Y:S02]  /*15b0*/  ISETP.NE.AND P1, PT, R4, RZ, PT ;  /* 0x000000ff0400720c */ /* 0x000fe40003f25270 */
[----:B------:R-:W-:Y:S02]  /*15c0*/  ISETP.GE.U32.AND P0, PT, R13, R8, PT ;  /* 0x000000080d00720c */ /* 0x000fe40003f06070 */
[----:B------:R-:W-:-:S04]  /*15d0*/  LOP3.LUT R8, R23, R4, RZ, 0x3c, !PT ;  /* 0x0000000417087212 */ /* 0x000fc800078e3cff */
[----:B------:R-:W-:-:S07]  /*15e0*/  ISETP.GE.AND P2, PT, R8, RZ, PT ;  /* 0x000000ff0800720c */ /* 0x000fce0003f46270 */
[----:B------:R-:W-:-:S06]  /*15f0*/  @P0 VIADD R11, R11, 0x1 ;  /* 0x000000010b0b0836 */ /* 0x000fcc0000000000 */
[----:B------:R-:W-:Y:S01]  /*1600*/  @!P2 IMAD.MOV R11, RZ, RZ, -R11 ;  /* 0x000000ffff0ba224 */ /* 0x000fe200078e0a0b */
[----:B------:R-:W-:-:S04]  /*1610*/  @!P1 LOP3.LUT R11, RZ, R4, RZ, 0x33, !PT ;  /* 0x00000004ff0b9212 */ /* 0x000fc800078e33ff */
[C---:B------:R-:W-:Y:S02]  /*1620*/  IADD3 R13, PT, PT, -R11.reuse, RZ, RZ ;  /* 0x000000ff0b0d7210 */ /* 0x040fe40007ffe1ff */
[----:B------:R-:W-:Y:S02]  /*1630*/  SHF.R.S32.HI R8, RZ, 0x1f, R11 ;  /* 0x0000001fff087819 */ /* 0x000fe4000001140b */
[----:B------:R-:W-:Y:S01]  /*1640*/  IADD3 R11, P0, PT, R11, R20, RZ ;  /* 0x000000140b0b7210 */ /* 0x000fe20007f1e0ff */
[----:B------:R-:W-:Y:S02]  /*1650*/  IMAD R13, R4, R13, R23 ;  /* 0x0000000d040d7224 */ /* 0x000fe400078e0217 */
[----:B------:R-:W-:Y:S02]  /*1660*/  IMAD R23, R10, R29, R22 ;  /* 0x0000001d0a177224 */ /* 0x000fe400078e0216 */
[----:B------:R-:W-:Y:S02]  /*1670*/  IMAD.IADD R12, R2, 0x1, R13 ;  /* 0x00000001020c7824 */ /* 0x000fe400078e020d */
[----:B------:R-:W-:-:S03]  /*1680*/  IMAD.X R8, R8, 0x1, R7, P0 ;  /* 0x0000000108087824 */ /* 0x000fc600000e0607 */
[----:B------:R-:W-:Y:S01]  /*1690*/  SHF.R.S32.HI R13, RZ, 0x1f, R12 ;  /* 0x0000001fff0d7819 */ /* 0x000fe2000001140c */
[----:B------:R-:W-:-:S04]  /*16a0*/  IMAD R24, R8, UR26, RZ ;  /* 0x0000001a08187c24 */ /* 0x000fc8000f8e02ff */
[----:B------:R-:W-:Y:S02]  /*16b0*/  IMAD R31, R10, R11, R24 ;  /* 0x0000000b0a1f7224 */ /* 0x000fe400078e0218 */
[----:B------:R-:W-:-:S04]  /*16c0*/  IMAD.WIDE.U32 R24, R29, UR26, R12 ;  /* 0x0000001a1d187c25 */ /* 0x000fc8000f8e000c */
[----:B------:R-:W-:Y:S01]  /*16d0*/  IMAD.WIDE.U32 R12, R11, UR26, R12 ;  /* 0x0000001a0b0c7c25 */ /* 0x000fe2000f8e000c */
[----:B------:R-:W-:-:S03]  /*16e0*/  LEA R30, P0, R24, UR20, 0x3 ;  /* 0x00000014181e7c11 */ /* 0x000fc6000f8018ff */
[----:B------:R-:W-:Y:S01]  /*16f0*/  IMAD.IADD R23, R25, 0x1, R23 ;  /* 0x0000000119177824 */ /* 0x000fe200078e0217 */
[----:B------:R-:W-:Y:S01]  /*1700*/  LEA R22, P1, R12, UR18, 0x3 ;  /* 0x000000120c167c11 */ /* 0x000fe2000f8218ff */
[----:B------:R-:W-:-:S03]  /*1710*/  IMAD.IADD R13, R13, 0x1, R31 ;  /* 0x000000010d0d7824 */ /* 0x000fc600078e021f */
        /* <DEDUP_REMOVED lines=11> */
[----:B------:R-:W-:Y:S01]  /*17d0*/  IADD3 R9, P0, PT, R6, R9, RZ ;  /* 0x0000000906097210 */ /* 0x000fe20007f1e0ff */
[----:B------:R-:W-:Y:S03]  /*17e0*/  BSSY.RECONVERGENT B1, `(.L_x_227) ;  /* 0x0000029000017945 */ /* 0x000fe60003800200 */
[----:B------:R-:W-:Y:S02]  /*17f0*/  IADD3.X R28, PT, PT, RZ, R28, RZ, P0, !PT ;  /* 0x0000001cff1c7210 */ /* 0x000fe400007fe4ff */
[----:B--2---:R-:W-:Y:S02]  /*1800*/  LOP3.LUT R26, R22, R30, RZ, 0xc0, !PT ;  /* 0x0000001e161a7212 */ /* 0x004fe400078ec0ff */
[----:B------:R-:W-:Y:S02]  /*1810*/  LOP3.LUT R30, R23, R31, RZ, 0xc0, !PT ;  /* 0x0000001f171e7212 */ /* 0x000fe400078ec0ff */
[----:B------:R-:W-:Y:S08]  /*1820*/  POPC R8, R26 ;  /* 0x0000001a00087309 */ /* 0x000ff00000000000 */
[----:B------:R-:W0:Y:S02]  /*1830*/  POPC R11, R30 ;  /* 0x0000001e000b7309 */ /* 0x000e240000000000 */
[----:B0-----:R-:W-:Y:S01]  /*1840*/  IMAD.IADD R8, R8, 0x1, R11 ;  /* 0x0000000108087824 */ /* 0x001fe200078e020b */
[----:B------:R-:W-:-:S05]  /*1850*/  LOP3.LUT R11, R28, R27, RZ, 0xfc, !PT ;  /* 0x0000001b1c0b7212 */ /* 0x000fca00078efcff */
[----:B------:R-:W3:Y:S01]  /*1860*/  I2F.F64.U32 R22, R8 ;  /* 0x0000000800167312 */ /* 0x000ee20000201800 */
        /* <DEDUP_REMOVED lines=25> */
.L_x_228:
[----:B------:R-:W-:Y:S01]  /*1a00*/  IMAD.MOV.U32 R11, RZ, RZ, R9 ;  /* 0x000000ffff0b7224 */ /* 0x000fe200078e0009 */
[----:B------:R-:W-:Y:S01]  /*1a10*/  MOV R24, 0x1a40 ;  /* 0x00001a4000187802 */ /* 0x000fe20000000f00 */
[----:B------:R-:W-:-:S07]  /*1a20*/  IMAD.MOV.U32 R25, RZ, RZ, R18 ;  /* 0x000000ffff197224 */ /* 0x000fce00078e0012 */
[----:B------:R-:W-:Y:S05]  /*1a30*/  CALL.REL.NOINC `($__internal_1_$__cuda_sm20_div_s64) ;  /* 0x0000000c006c7944 */ /* 0x000fea0003c00000 */
[----:B------:R-:W-:Y:S01]  /*1a40*/  IMAD.MOV R23, RZ, RZ, -R22 ;  /* 0x000000ffff177224 */ /* 0x000fe200078e0a16 */
[----:B------:R-:W-:-:S03]  /*1a50*/  MOV R29, R22 ;  /* 0x00000016001d7202 */ /* 0x000fc60000000f00 */
[----:B------:R-:W-:-:S07]  /*1a60*/  IMAD R23, R18, R23, R9 ;  /* 0x0000001712177224 */ /* 0x000fce00078e0209 */
.L_x_229:
[----:B------:R-:W-:Y:S05]  /*1a70*/  BSYNC.RECONVERGENT B1 ;  /* 0x0000000000017941 */ /* 0x000fea0003800200 */
.L_x_227:
        /* <DEDUP_REMOVED lines=28> */
[----:B------:R-:W-:-:S03]  /*1c40*/  IADD3 R11, P0, PT, R11, R20, RZ ;  /* 0x000000140b0b7210 */ /* 0x000fc60007f1e0ff */
[----:B------:R-:W-:Y:S02]  /*1c50*/  IMAD R13, R4, R13, R23 ;  /* 0x0000000d040d7224 */ /* 0x000fe400078e0217 */
[----:B------:R-:W-:Y:S02]  /*1c60*/  IMAD.X R8, R8, 0x1, R7, P0 ;  /* 0x0000000108087824 */ /* 0x000fe400000e0607 */
[----:B------:R-:W-:Y:S02]  /*1c70*/  IMAD.IADD R12, R2, 0x1, R13 ;  /* 0x00000001020c7824 */ /* 0x000fe400078e020d */
[----:B------:R-:W-:Y:S02]  /*1c80*/  IMAD R24, R8, UR26, RZ ;  /* 0x0000001a08187c24 */ /* 0x000fe4000f8e02ff */
[C---:B------:R-:W-:Y:S01]  /*1c90*/  IMAD R23, R10.reuse, R29, R22 ;  /* 0x0000001d0a177224 */ /* 0x040fe200078e0216 */
[----:B------:R-:W-:Y:S01]  /*1ca0*/  SHF.R.S32.HI R13, RZ, 0x1f, R12 ;  /* 0x0000001fff0d7819 */ /* 0x000fe2000001140c */
[----:B------:R-:W-:-:S02]  /*1cb0*/  IMAD R31, R10, R11, R24 ;  /* 0x0000000b0a1f7224 */ /* 0x000fc400078e0218 */
        /* <DEDUP_REMOVED lines=19> */
[----:B------:R-:W-:Y:S02]  /*1df0*/  LOP3.LUT R30, R23, R31, RZ, 0xc0, !PT ;  /* 0x0000001f171e7212 */ /* 0x000fe400078ec0ff */
        /* <DEDUP_REMOVED lines=32> */
.L_x_231:
[----:B------:R-:W-:Y:S02]  /*2000*/  MOV R25, R18 ;  /* 0x0000001200197202 */ /* 0x000fe40000000f00 */
[----:B------:R-:W-:-:S07]  /*2010*/  MOV R24, 0x2030 ;  /* 0x0000203000187802 */ /* 0x000fce0000000f00 */
[----:B------:R-:W-:Y:S05]  /*2020*/  CALL.REL.NOINC `($__internal_1_$__cuda_sm20_div_s64) ;  /* 0x0000000400f07944 */ /* 0x000fea0003c00000 */
[----:B------:R-:W-:-:S04]  /*2030*/  IMAD.MOV R13, RZ, RZ, -R22 ;  /* 0x000000ffff0d7224 */ /* 0x000fc800078e0a16 */
[----:B------:R-:W-:-:S07]  /*2040*/  IMAD R13, R18, R13, R11 ;  /* 0x0000000d120d7224 */ /* 0x000fce00078e020b */
.L_x_232:
[----:B------:R-:W-:Y:S05]  /*2050*/  BSYNC.RECONVERGENT B1 ;  /* 0x0000000000017941 */ /* 0x000fea0003800200 */
.L_x_230:
        /* <DEDUP_REMOVED lines=15> */
[-C--:B------:R-:W-:Y:S01]  /*2150*/  @!P1 IADD3 R9, PT, PT, R9, -R12.reuse, RZ ;  /* 0x8000000c09099210 */ /* 0x080fe20007ffe0ff */
[----:B------:R-:W-:Y:S01]  /*2160*/  @!P1 VIADD R8, R8, 0x1 ;  /* 0x0000000108089836 */ /* 0x000fe20000000000 */
[----:B------:R-:W-:Y:S02]  /*2170*/  ISETP.NE.AND P1, PT, R4, RZ, PT ;  /* 0x000000ff0400720c */ /* 0x000fe40003f25270 */
[----:B------:R-:W-:Y:S02]  /*2180*/  ISETP.GE.U32.AND P0, PT, R9, R12, PT ;  /* 0x0000000c0900720c */ /* 0x000fe40003f06070 */
[----:B------:R-:W-:Y:S02]  /*2190*/  LOP3.LUT R9, R13, R4, RZ, 0x3c, !PT ;  /* 0x000000040d097212 */ /* 0x000fe400078e3cff */
[----:B------:R-:W-:Y:S02]  /*21a0*/  SHF.R.S32.HI R12, RZ, 0x1f, R22 ;  /* 0x0000001fff0c7819 */ /* 0x000fe40000011416 */
[----:B------:R-:W-:-:S07]  /*21b0*/  ISETP.GE.AND P2, PT, R9, RZ, PT ;  /* 0x000000ff0900720c */ /* 0x000fce0003f46270 */
[----:B------:R-:W-:-:S06]  /*21c0*/  @P0 VIADD R8, R8, 0x1 ;  /* 0x0000000108080836 */ /* 0x000fcc0000000000 */
[----:B------:R-:W-:Y:S01]  /*21d0*/  @!P2 IMAD.MOV R8, RZ, RZ, -R8 ;  /* 0x000000ffff08a224 */ /* 0x000fe200078e0a08 */
[----:B------:R-:W-:-:S04]  /*21e0*/  @!P1 LOP3.LUT R8, RZ, R4, RZ, 0x33, !PT ;  /* 0x00000004ff089212 */ /* 0x000fc800078e33ff */
[--C-:B------:R-:W-:Y:S01]  /*21f0*/  SHF.R.S32.HI R24, RZ, 0x1f, R8.reuse ;  /* 0x0000001fff187819 */ /* 0x100fe20000011408 */
[----:B------:R-:W-:Y:S01]  /*2200*/  IMAD.MOV R9, RZ, RZ, -R8 ;  /* 0x000000ffff097224 */ /* 0x000fe200078e0a08 */
[----:B------:R-:W-:-:S03]  /*2210*/  IADD3 R26, P0, PT, R8, R20, RZ ;  /* 0x00000014081a7210 */ /* 0x000fc60007f1e0ff */
[----:B------:R-:W-:Y:S01]  /*2220*/  IMAD R9, R4, R9, R13 ;  /* 0x0000000904097224 */ /* 0x000fe200078e020d */
[----:B------:R-:W-:Y:S01]  /*2230*/  IADD3.X R23, PT, PT, R24, R7, RZ, P0, !PT ;  /* 0x0000000718177210 */ /* 0x000fe200007fe4ff */
[----:B------:R-:W-:Y:S02]  /*2240*/  IMAD R13, R12, UR26, RZ ;  /* 0x0000001a0c0d7c24 */ /* 0x000fe4000f8e02ff */
[----:B------:R-:W-:Y:S02]  /*2250*/  IMAD.IADD R8, R2, 0x1, R9 ;  /* 0x0000000102087824 */ /* 0x000fe400078e0209 */
[----:B------:R-:W-:Y:S02]  /*2260*/  IMAD R25, R23, UR26, RZ ;  /* 0x0000001a17197c24 */ /* 0x000fe4000f8e02ff */
[C---:B------:R-:W-:Y:S01]  /*2270*/  IMAD R13, R10.reuse, R22, R13 ;  /* 0x000000160a0d7224 */ /* 0x040fe200078e020d */
[----:B------:R-:W-:Y:S01]  /*2280*/  SHF.R.S32.HI R9, RZ, 0x1f, R8 ;  /* 0x0000001fff097819 */ /* 0x000fe20000011408 */
[----:B------:R-:W-:-:S02]  /*2290*/  IMAD R25, R10, R26, R25 ;  /* 0x0000001a0a197224 */ /* 0x000fc400078e0219 */
        /* <DEDUP_REMOVED lines=17> */
[----:B------:R-:W-:-:S04]  /*23b0*/  IADD3 R11, P0, PT, R6, R11, RZ ;  /* 0x0000000b060b7210 */ /* 0x000fc80007f1e0ff */
[----:B------:R-:W-:Y:S02]  /*23c0*/  IADD3.X R28, PT, PT, RZ, R28, RZ, P0, !PT ;  /* 0x0000001cff1c7210 */ /* 0x000fe400007fe4ff */
[----:B------:R-:W-:-:S04]  /*23d0*/  ISETP.GE.U32.AND P0, PT, R11, R14, PT ;  /* 0x0000000e0b00720c */ /* 0x000fc80003f06070 */
[----:B------:R-:W-:Y:S02]  /*23e0*/  ISETP.GE.AND.EX P0, PT, R28, R5, PT, P0 ;  /* 0x000000051c00720c */ /* 0x000fe40003f06300 */
[----:B--2---:R-:W-:Y:S02]  /*23f0*/  LOP3.LUT R29, R12, R24, RZ, 0xc0, !PT ;  /* 0x000000180c1d7212 */ /* 0x004fe400078ec0ff */
[----:B------:R-:W-:Y:S02]  /*2400*/  LOP3.LUT R24, R13, R25, RZ, 0xc0, !PT ;  /* 0x000000190d187212 */ /* 0x000fe400078ec0ff */
[----:B------:R-:W-:Y:S08]  /*2410*/  POPC R26, R29 ;  /* 0x0000001d001a7309 */ /* 0x000ff00000000000 */
[----:B------:R-:W0:Y:S02]  /*2420*/  POPC R13, R24 ;  /* 0x00000018000d7309 */ /* 0x000e240000000000 */
[----:B0-----:R-:W-:-:S06]  /*2430*/  IMAD.IADD R26, R26, 0x1, R13 ;  /* 0x000000011a1a7824 */ /* 0x001fcc00078e020d */
[----:B------:R-:W3:Y:S02]  /*2440*/  I2F.F64.U32 R12, R26 ;  /* 0x0000001a000c7312 */ /* 0x000ee40000201800 */
[----:B---3--:R-:W-:-:S08]  /*2450*/  DMUL R12, R12, R8 ;  /* 0x000000080c0c7228 */ /* 0x008fd00000000000 */
[----:B----4-:R-:W-:Y:S01]  /*2460*/  DFMA R16, R12, R22, R16 ;  /* 0x000000160c10722b */ /* 0x010fe20000000010 */
[----:B------:R-:W-:Y:S10]  /*2470*/  @!P0 BRA `(.L_x_233) ;  /* 0xffffffe800048947 */ /* 0x000ff4000383ffff */
.L_x_211:
[----:B0-----:R-:W-:Y:S05]  /*2480*/  BSYNC.RECONVERGENT B0 ;  /* 0x0000000000007941 */ /* 0x001fea0003800200 */
.L_x_210:
[----:B------:R-:W-:Y:S01]  /*2490*/  SHFL.DOWN PT, R5, R17, 0x10, 0x1f ;  /* 0x0a001f0011057f89 */ /* 0x000fe200000e0000 */
[C---:B------:R-:W-:Y:S02]  /*24a0*/  LOP3.LUT P0, RZ, R3.reuse, 0x1f, RZ, 0xc0, !PT ;  /* 0x0000001f03ff7812 */ /* 0x040fe4000780c0ff */
[----:B------:R-:W-:Y:S01]  /*24b0*/  ISETP.GT.U32.AND P1, PT, R3, 0x1f, PT ;  /* 0x0000001f0300780c */ /* 0x000fe20003f24070 */
[----:B------:R-:W0:Y:S10]  /*24c0*/  SHFL.DOWN PT, R4, R16, 0x10, 0x1f ;  /* 0x0a001f0010047f89 */ /* 0x000e3400000e0000 */
[----:B------:R-:W1:Y:S01]  /*24d0*/  @!P0 S2R R15, SR_CgaCtaId ;  /* 0x00000000000f8919 */ /* 0x000e620000008800 */
[----:B------:R-:W-:Y:S01]  /*24e0*/  @!P0 MOV R2, 0x400 ;  /* 0x0000040000028802 */ /* 0x000fe20000000f00 */
[----:B0-----:R-:W-:-:S07]  /*24f0*/  DADD R4, R4, R16 ;  /* 0x0000000004047229 */ /* 0x001fce0000000010 */
[----:B------:R-:W-:Y:S04]  /*2500*/  SHFL.DOWN PT, R7, R5, 0x8, 0x1f ;  /* 0x09001f0005077f89 */ /* 0x000fe800000e0000 */
[----:B------:R-:W0:Y:S01]  /*2510*/  SHFL.DOWN PT, R6, R4, 0x8, 0x1f ;  /* 0x09001f0004067f89 */ /* 0x000e2200000e0000 */
[----:B-1----:R-:W-:Y:S01]  /*2520*/  @!P0 LEA R2, R15, R2, 0x18 ;  /* 0x000000020f028211 */ /* 0x002fe200078ec0ff */
[----:B0-----:R-:W-:-:S03]  /*2530*/  DADD R6, R4, R6 ;  /* 0x0000000004067229 */ /* 0x001fc60000000006 */
[----:B------:R-:W-:-:S04]  /*2540*/  @!P0 LEA.HI R5, R3, R2, RZ, 0x1e ;  /* 0x0000000203058211 */ /* 0x000fc800078ff0ff */
        /* <DEDUP_REMOVED lines=10> */
[----:B------:R-:W-:Y:S06]  /*25f0*/  BAR.SYNC.DEFER_BLOCKING 0x0 ;  /* 0x0000000000007b1d */ /* 0x000fec0000010000 */
[----:B------:R-:W-:Y:S05]  /*2600*/  @P1 EXIT ;  /* 0x000000000000194d */ /* 0x000fea0003800000 */
[----:B------:R-:W1:Y:S02]  /*2610*/  LDCU UR4, c[0x0][0x360] ;  /* 0x00006c00ff0477ac */ /* 0x000e640008000800 */
[----:B-1----:R-:W-:-:S06]  /*2620*/  USHF.R.U32.HI UR4, URZ, 0x5, UR4 ;  /* 0x00000005ff047899 */ /* 0x002fcc0008011604 */
[----:B------:R-:W-:-:S13]  /*2630*/  ISETP.GE.U32.AND P0, PT, R3, UR4, PT ;  /* 0x0000000403007c0c */ /* 0x000fda000bf06070 */
[----:B0-----:R-:W0:Y:S01]  /*2640*/  @!P0 S2R R5, SR_CgaCtaId ;  /* 0x0000000000058919 */ /* 0x001e220000008800 */
[----:B------:R-:W-:-:S04]  /*2650*/  @!P0 MOV R2, 0x400 ;  /* 0x0000040000028802 */ /* 0x000fc80000000f00 */
[----:B0-----:R-:W-:Y:S02]  /*2660*/  @!P0 LEA R2, R5, R2, 0x18 ;  /* 0x0000000205028211 */ /* 0x001fe400078ec0ff */
[----:B------:R-:W-:-:S03]  /*2670*/  CS2R R4, SRZ ;  /* 0x0000000000047805 */ /* 0x000fc6000001ff00 */
[----:B------:R-:W-:-:S05]  /*2680*/  @!P0 IMAD R2, R3, 0x8, R2 ;  /* 0x0000000803028824 */ /* 0x000fca00078e0202 */
[----:B------:R-:W0:Y:S01]  /*2690*/  @!P0 LDS.64 R4, [R2] ;  /* 0x0000000002048984 */ /* 0x000e220000000a00 */
[----:B------:R-:W-:-:S03]  /*26a0*/  ISETP.NE.AND P0, PT, R3, RZ, PT ;  /* 0x000000ff0300720c */ /* 0x000fc60003f05270 */
[----:B0-----:R-:W-:Y:S04]  /*26b0*/  SHFL.DOWN PT, R7, R5, 0x10, 0x1f ;  /* 0x0a001f0005077f89 */ /* 0x001fe800000e0000 */
        /* <DEDUP_REMOVED lines=15> */
[----:B012---:R-:W-:Y:S01]  /*27b0*/  DADD R12, R12, R2 ;  /* 0x000000000c0c7229 */ /* 0x007fe20000000002 */
[----:B---3--:R-:W-:-:S06]  /*27c0*/  IMAD.WIDE.U32 R2, R0, 0x8, R4 ;  /* 0x0000000800027825 */ /* 0x008fcc00078e0004 */
[----:B------:R-:W-:Y:S01]  /*27d0*/  REDG.E.ADD.F64.RN.STRONG.GPU desc[UR6][R2.64], R12 ;  /* 0x0000000c020079a6 */ /* 0x000fe2000c12ff06 */
[----:B------:R-:W-:Y:S05]  /*27e0*/  EXIT ;  /* 0x000000000000794d */ /* 0x000fea0003800000 */
        .weak           $__internal_1_$__cuda_sm20_div_s64
        .type           $__internal_1_$__cuda_sm20_div_s64,@function
        .size           $__internal_1_$__cuda_sm20_div_s64,($__internal_2_$__cuda_sm20_div_u64 - $__internal_1_$__cuda_sm20_div_s64)
$__internal_1_$__cuda_sm20_div_s64:
[----:B------:R-:W-:Y:S02]  /*27f0*/  IADD3 R22, P1, PT, RZ, -R25, RZ ;  /* 0x80000019ff167210 */ /* 0x000fe40007f3e0ff */
[----:B------:R-:W-:-:S03]  /*2800*/  ISETP.GE.AND P0, PT, R27, RZ, PT ;  /* 0x000000ff1b00720c */ /* 0x000fc60003f06270 */
[----:B------:R-:W-:Y:S01]  /*2810*/  IMAD.X R26, RZ, RZ, ~R27, P1 ;  /* 0x000000ffff1a7224 */ /* 0x000fe200008e0e1b */
[----:B------:R-:W-:-:S04]  /*2820*/  SEL R22, R22, R25, !P0 ;  /* 0x0000001916167207 */ /* 0x000fc80004000000 */
[----:B------:R-:W-:-:S04]  /*2830*/  SEL R23, R26, R27, !P0 ;  /* 0x0000001b1a177207 */ /* 0x000fc80004000000 */
[----:B------:R-:W0:Y:S08]  /*2840*/  I2F.U64.RP R26, R22 ;  /* 0x00000016001a7312 */ /* 0x000e300000309000 */
[----:B0-----:R-:W0:Y:S02]  /*2850*/  MUFU.RCP R34, R26 ;  /* 0x0000001a00227308 */ /* 0x001e240000001000 */
[----:B0-----:R-:W-:-:S06]  /*2860*/  VIADD R34, R34, 0x1ffffffe ;  /* 0x1ffffffe22227836 */ /* 0x001fcc0000000000 */
[----:B------:R-:W0:Y:S02]  /*2870*/  F2I.U64.TRUNC R34, R34 ;  /* 0x0000002200227311 */ /* 0x000e24000020d800 */
[----:B0-----:R-:W-:Y:S01]  /*2880*/  IMAD.WIDE.U32 R30, R34, R22, RZ ;  /* 0x00000016221e7225 */ /* 0x001fe200078e00ff */
[----:B------:R-:W-:-:S03]  /*2890*/  MOV R33, R34 ;  /* 0x0000002200217202 */ /* 0x000fc60000000f00 */
[----:B------:R-:W-:Y:S01]  /*28a0*/  IMAD R29, R34, R23, R31 ;  /* 0x00000017221d7224 */ /* 0x000fe200078e021f */
[----:B------:R-:W-:-:S03]  /*28b0*/  IADD3 R31, P0, PT, RZ, -R30, RZ ;  /* 0x8000001eff1f7210 */ /* 0x000fc60007f1e0ff */
[----:B------:R-:W-:Y:S02]  /*28c0*/  IMAD R29, R35, R22, R29 ;  /* 0x00000016231d7224 */ /* 0x000fe400078e021d */
[----:B------:R-:W-:-:S04]  /*28d0*/  IMAD.HI.U32 R32, R34, R31, RZ ;  /* 0x0000001f22207227 */ /* 0x000fc800078e00ff */
[----:B------:R-:W-:-:S04]  /*28e0*/  IMAD.X R29, RZ, RZ, ~R29, P0 ;  /* 0x000000ffff1d7224 */ /* 0x000fc800000e0e1d */
[----:B------:R-:W-:-:S04]  /*28f0*/  IMAD.WIDE.U32 R32, P0, R34, R29, R32 ;  /* 0x0000001d22207225 */ /* 0x000fc80007800020 */
[C---:B------:R-:W-:Y:S02]  /*2900*/  IMAD R26, R35.reuse, R29, RZ ;  /* 0x0000001d231a7224 */ /* 0x040fe400078e02ff */
[----:B------:R-:W-:-:S04]  /*2910*/  IMAD.HI.U32 R31, P1, R35, R31, R32 ;  /* 0x0000001f231f7227 */ /* 0x000fc80007820020 */
[----:B------:R-:W-:Y:S01]  /*2920*/  IMAD.HI.U32 R29, R35, R29, RZ ;  /* 0x0000001d231d7227 */ /* 0x000fe200078e00ff */
[----:B------:R-:W-:-:S03]  /*2930*/  IADD3 R33, P2, PT, R26, R31, RZ ;  /* 0x0000001f1a217210 */ /* 0x000fc60007f5e0ff */
[----:B------:R-:W-:Y:S02]  /*2940*/  IMAD.X R29, R29, 0x1, R35, P0 ;  /* 0x000000011d1d7824 */ /* 0x000fe400000e0623 */
[----:B------:R-:W-:-:S03]  /*2950*/  IMAD.WIDE.U32 R34, R33, R22, RZ ;  /* 0x0000001621227225 */ /* 0x000fc600078e00ff */
[----:B------:R-:W-:Y:S01]  /*2960*/  IADD3.X R30, PT, PT, RZ, RZ, R29, P2, P1 ;  /* 0x000000ffff1e7210 */ /* 0x000fe200017e241d */
[C---:B------:R-:W-:Y:S01]  /*2970*/  IMAD R31, R33.reuse, R23, R35 ;  /* 0x00000017211f7224 */ /* 0x040fe200078e0223 */
[----:B------:R-:W-:Y:S02]  /*2980*/  IADD3 R29, P0, PT, RZ, -R34, RZ ;  /* 0x80000022ff1d7210 */ /* 0x000fe40007f1e0ff */
[----:B------:R-:W-:Y:S01]  /*2990*/  ISETP.GE.AND P2, PT, R28, RZ, PT ;  /* 0x000000ff1c00720c */ /* 0x000fe20003f46270 */
[----:B------:R-:W-:Y:S02]  /*29a0*/  IMAD R31, R30, R22, R31 ;  /* 0x000000161e1f7224 */ /* 0x000fe400078e021f */
[----:B------:R-:W-:-:S04]  /*29b0*/  IMAD.HI.U32 R32, R33, R29, RZ ;  /* 0x0000001d21207227 */ /* 0x000fc800078e00ff */
[----:B------:R-:W-:-:S04]  /*29c0*/  IMAD.X R31, RZ, RZ, ~R31, P0 ;  /* 0x000000ffff1f7224 */ /* 0x000fc800000e0e1f */
[----:B------:R-:W-:-:S04]  /*29d0*/  IMAD.WIDE.U32 R32, P1, R33, R31, R32 ;  /* 0x0000001f21207225 */ /* 0x000fc80007820020 */
[C---:B------:R-:W-:Y:S02]  /*29e0*/  IMAD R26, R30.reuse, R31, RZ ;  /* 0x0000001f1e1a7224 */ /* 0x040fe400078e02ff */
[----:B------:R-:W-:-:S04]  /*29f0*/  IMAD.HI.U32 R29, P0, R30, R29, R32 ;  /* 0x0000001d1e1d7227 */ /* 0x000fc80007800020 */
[----:B------:R-:W-:-:S04]  /*2a00*/  IMAD.HI.U32 R33, R30, R31, RZ ;  /* 0x0000001f1e217227 */ /* 0x000fc800078e00ff */
[----:B------:R-:W-:Y:S01]  /*2a10*/  IMAD.X R33, R33, 0x1, R30, P1 ;  /* 0x0000000121217824 */ /* 0x000fe200008e061e */
[----:B------:R-:W-:Y:S02]  /*2a20*/  IADD3 R29, P1, PT, R26, R29, RZ ;  /* 0x0000001d1a1d7210 */ /* 0x000fe40007f3e0ff */
[-C--:B------:R-:W-:Y:S02]  /*2a30*/  IADD3 R26, P3, PT, RZ, -R11.reuse, RZ ;  /* 0x8000000bff1a7210 */ /* 0x080fe40007f7e0ff */
[----:B------:R-:W-:Y:S02]  /*2a40*/  IADD3.X R33, PT, PT, RZ, RZ, R33, P1, P0 ;  /* 0x000000ffff217210 */ /* 0x000fe40000fe0421 */
[----:B------:R-:W-:Y:S01]  /*2a50*/  SEL R31, R26, R11, !P2 ;  /* 0x0000000b1a1f7207 */ /* 0x000fe20005000000 */
[----:B------:R-:W-:-:S04]  /*2a60*/  IMAD.X R35, RZ, RZ, ~R28, P3 ;  /* 0x000000ffff237224 */ /* 0x000fc800018e0e1c */
[----:B------:R-:W-:Y:S01]  /*2a70*/  IMAD.HI.U32 R34, R29, R31, RZ ;  /* 0x0000001f1d227227 */ /* 0x000fe200078e00ff */
[----:B------:R-:W-:-:S03]  /*2a80*/  SEL R26, R35, R28, !P2 ;  /* 0x0000001c231a7207 */ /* 0x000fc60005000000 */
[----:B------:R-:W-:Y:S02]  /*2a90*/  HFMA2 R35, -RZ, RZ, 0, 0 ;  /* 0x00000000ff237431 */ /* 0x000fe400000001ff */
[-C--:B------:R-:W-:Y:S02]  /*2aa0*/  IMAD R30, R33, R26.reuse, RZ ;  /* 0x0000001a211e7224 */ /* 0x080fe400078e02ff */
[----:B------:R-:W-:-:S04]  /*2ab0*/  IMAD.WIDE.U32 R34, R29, R26, R34 ;  /* 0x0000001a1d227225 */ /* 0x000fc800078e0022 */
[----:B------:R-:W-:-:S05]  /*2ac0*/  IMAD.HI.U32 R29, P0, R33, R31, R34 ;  /* 0x0000001f211d7227 */ /* 0x000fca0007800022 */
[----:B------:R-:W-:Y:S01]  /*2ad0*/  IADD3 R29, P1, PT, R30, R29, RZ ;  /* 0x0000001d1e1d7210 */ /* 0x000fe20007f3e0ff */
[----:B------:R-:W-:-:S04]  /*2ae0*/  IMAD.HI.U32 R30, R33, R26, RZ ;  /* 0x0000001a211e7227 */ /* 0x000fc800078e00ff */
[----:B------:R-:W-:Y:S02]  /*2af0*/  IMAD.X R30, RZ, RZ, R30, P0 ;  /* 0x000000ffff1e7224 */ /* 0x000fe400000e061e */
[----:B------:R-:W-:-:S04]  /*2b00*/  IMAD.WIDE.U32 R32, R29, R22, RZ ;  /* 0x000000161d207225 */ /* 0x000fc800078e00ff */
[----:B------:R-:W-:Y:S01]  /*2b10*/  IMAD R33, R29, R23, R33 ;  /* 0x000000171d217224 */ /* 0x000fe200078e0221 */
[----:B------:R-:W-:Y:S01]  /*2b20*/  IADD3 R31, P0, PT, -R32, R31, RZ ;  /* 0x0000001f201f7210 */ /* 0x000fe20007f1e1ff */
[----:B------:R-:W-:-:S04]  /*2b30*/  IMAD.X R30, RZ, RZ, R30, P1 ;  /* 0x000000ffff1e7224 */ /* 0x000fc800008e061e */
[----:B------:R-:W-:Y:S01]  /*2b40*/  IMAD R33, R30, R22, R33 ;  /* 0x000000161e217224 */ /* 0x000fe200078e0221 */
[----:B------:R-:W-:-:S03]  /*2b50*/  IADD3 R30, PT, PT, R29, 0x1, RZ ;  /* 0x000000011d1e7810 */ /* 0x000fc60007ffe0ff */
[----:B------:R-:W-:Y:S01]  /*2b60*/  IMAD.X R33, R26, 0x1, ~R33, P0 ;  /* 0x000000011a217824 */ /* 0x000fe200000e0e21 */
[CC--:B------:R-:W-:Y:S02]  /*2b70*/  ISETP.GE.U32.AND P0, PT, R31.reuse, R22.reuse, PT ;  /* 0x000000161f00720c */ /* 0x0c0fe40003f06070 */
[----:B------:R-:W-:Y:S02]  /*2b80*/  IADD3 R26, P1, PT, R31, -R22, RZ ;  /* 0x800000161f1a7210 */ /* 0x000fe40007f3e0ff */
[----:B------:R-:W-:-:S04]  /*2b90*/  ISETP.GE.U32.AND.EX P0, PT, R33, R23, PT, P0 ;  /* 0x000000172100720c */ /* 0x000fc80003f06100 */
[----:B------:R-:W-:Y:S01]  /*2ba0*/  SEL R31, R26, R31, P0 ;  /* 0x0000001f1a1f7207 */ /* 0x000fe20000000000 */
[----:B------:R-:W-:Y:S01]  /*2bb0*/  IMAD.X R26, R33, 0x1, ~R23, P1 ;  /* 0x00000001211a7824 */ /* 0x000fe200008e0e17 */
[----:B------:R-:W-:-:S04]  /*2bc0*/  SEL R30, R30, R29, P0 ;  /* 0x0000001d1e1e7207 */ /* 0x000fc80000000000 */
[----:B------:R-:W-:Y:S01]  /*2bd0*/  SEL R33, R26, R33, P0 ;  /* 0x000000211a217207 */ /* 0x000fe20000000000 */
[----:B------:R-:W-:Y:S01]  /*2be0*/  VIADD R29, R30, 0x1 ;  /* 0x000000011e1d7836 */ /* 0x000fe20000000000 */
[----:B------:R-:W-:Y:S02]  /*2bf0*/  ISETP.GE.U32.AND P0, PT, R31, R22, PT ;  /* 0x000000161f00720c */ /* 0x000fe40003f06070 */
[----:B------:R-:W-:Y:S02]  /*2c00*/  LOP3.LUT R22, R27, R28, RZ, 0x3c, !PT ;  /* 0x0000001c1b167212 */ /* 0x000fe400078e3cff */
[----:B------:R-:W-:Y:S02]  /*2c10*/  ISETP.GE.U32.AND.EX P0, PT, R33, R23, PT, P0 ;  /* 0x000000172100720c */ /* 0x000fe40003f06100 */
[----:B------:R-:W-:Y:S02]  /*2c20*/  ISETP.GE.AND P1, PT, R22, RZ, PT ;  /* 0x000000ff1600720c */ /* 0x000fe40003f26270 */
[----:B------:R-:W-:-:S02]  /*2c30*/  SEL R29, R29, R30, P0 ;  /* 0x0000001e1d1d7207 */ /* 0x000fc40000000000 */
[----:B------:R-:W-:Y:S01]  /*2c40*/  ISETP.NE.U32.AND P0, PT, R25, RZ, PT ;  /* 0x000000ff1900720c */ /* 0x000fe20003f05070 */
[----:B------:R-:W-:Y:S02]  /*2c50*/  IMAD.MOV.U32 R25, RZ, RZ, 0x0 ;  /* 0x00000000ff197424 */ /* 0x000fe400078e00ff */
[----:B------:R-:W-:Y:S01]  /*2c60*/  IMAD.MOV R22, RZ, RZ, -R29 ;  /* 0x000000ffff167224 */ /* 0x000fe200078e0a1d */
[----:B------:R-:W-:-:S04]  /*2c70*/  ISETP.NE.AND.EX P0, PT, R27, RZ, PT, P0 ;  /* 0x000000ff1b00720c */ /* 0x000fc80003f05300 */
[----:B------:R-:W-:-:S04]  /*2c80*/  SEL R22, R22, R29, !P1 ;  /* 0x0000001d16167207 */ /* 0x000fc80004800000 */
[----:B------:R-:W-:Y:S01]  /*2c90*/  SEL R22, R22, 0xffffffff, P0 ;  /* 0xffffffff16167807 */ /* 0x000fe20000000000 */
[----:B------:R-:W-:Y:S06]  /*2ca0*/  RET.REL.NODEC R24 `(popcount_weighted_keys_tiled_kernel) ;  /* 0xffffffd018d47950 */ /* 0x000fec0003c3ffff */
        .weak           $__internal_2_$__cuda_sm20_div_u64
        .type           $__internal_2_$__cuda_sm20_div_u64,@function
        .size           $__internal_2_$__cuda_sm20_div_u64,(.L_x_275 - $__internal_2_$__cuda_sm20_div_u64)
$__internal_2_$__cuda_sm20_div_u64:
[----:B------:R-:W-:Y:S01]  /*2cb0*/  IMAD.MOV.U32 R22, RZ, RZ, R6 ;  /* 0x000000ffff167224 */ /* 0x000fe200078e0006 */
[----:B------:R-:W-:-:S05]  /*2cc0*/  MOV R23, RZ ;  /* 0x000000ff00177202 */ /* 0x000fca0000000f00 */
[----:B------:R-:W0:Y:S08]  /*2cd0*/  I2F.U64.RP R22, R22 ;  /* 0x0000001600167312 */ /* 0x000e300000309000 */
[----:B0-----:R-:W0:Y:S02]  /*2ce0*/  MUFU.RCP R8, R22 ;  /* 0x0000001600087308 */ /* 0x001e240000001000 */
[----:B0-----:R-:W-:-:S06]  /*2cf0*/  VIADD R8, R8, 0x1ffffffe ;  /* 0x1ffffffe08087836 */ /* 0x001fcc0000000000 */
[----:B------:R-:W0:Y:S02]  /*2d00*/  F2I.U64.TRUNC R8, R8 ;  /* 0x0000000800087311 */ /* 0x000e24000020d800 */
[----:B0-----:R-:W-:-:S04]  /*2d10*/  IMAD.WIDE.U32 R16, R8, R6, RZ ;  /* 0x0000000608107225 */ /* 0x001fc800078e00ff */
[----:B------:R-:W-:Y:S01]  /*2d20*/  IMAD R17, R9, R6, R17 ;  /* 0x0000000609117224 */ /* 0x000fe200078e0211 */
[----:B------:R-:W-:-:S05]  /*2d30*/  IADD3 R25, P0, PT, RZ, -R16, RZ ;  /* 0x80000010ff197210 */ /* 0x000fca0007f1e0ff */
[----:B------:R-:W-:-:S04]  /*2d40*/  IMAD.HI.U32 R16, R8, R25, RZ ;  /* 0x0000001908107227 */ /* 0x000fc800078e00ff */
[----:B------:R-:W-:Y:S02]  /*2d50*/  IMAD.X R29, RZ, RZ, ~R17, P0 ;  /* 0x000000ffff1d7224 */ /* 0x000fe400000e0e11 */
[----:B------:R-:W-:Y:S02]  /*2d60*/  IMAD.MOV.U32 R17, RZ, RZ, R8 ;  /* 0x000000ffff117224 */ /* 0x000fe400078e0008 */
[-C--:B------:R-:W-:Y:S02]  /*2d70*/  IMAD R23, R9, R29.reuse, RZ ;  /* 0x0000001d09177224 */ /* 0x080fe400078e02ff */
[----:B------:R-:W-:-:S04]  /*2d80*/  IMAD.WIDE.U32 R16, P0, R8, R29, R16 ;  /* 0x0000001d08107225 */ /* 0x000fc80007800010 */
[----:B------:R-:W-:-:S04]  /*2d90*/  IMAD.HI.U32 R29, R9, R29, RZ ;  /* 0x0000001d091d7227 */ /* 0x000fc800078e00ff */
[----:B------:R-:W-:-:S05]  /*2da0*/  IMAD.HI.U32 R16, P1, R9, R25, R16 ;  /* 0x0000001909107227 */ /* 0x000fca0007820010 */
[----:B------:R-:W-:Y:S01]  /*2db0*/  IADD3 R17, P2, PT, R23, R16, RZ ;  /* 0x0000001017117210 */ /* 0x000fe20007f5e0ff */
[----:B------:R-:W-:-:S04]  /*2dc0*/  IMAD.X R16, R29, 0x1, R9, P0 ;  /* 0x000000011d107824 */ /* 0x000fc800000e0609 */
[----:B------:R-:W-:Y:S01]  /*2dd0*/  IMAD.WIDE.U32 R8, R17, R6, RZ ;  /* 0x0000000611087225 */ /* 0x000fe200078e00ff */
[----:B------:R-:W-:Y:S02]  /*2de0*/  IADD3.X R23, PT, PT, RZ, RZ, R16, P2, P1 ;  /* 0x000000ffff177210 */ /* 0x000fe400017e2410 */
[----:B------:R-:W-:-:S03]  /*2df0*/  IADD3 R25, P0, PT, RZ, -R8, RZ ;  /* 0x80000008ff197210 */ /* 0x000fc60007f1e0ff */
[----:B------:R-:W-:Y:S02]  /*2e00*/  IMAD R8, R23, R6, R9 ;  /* 0x0000000617087224 */ /* 0x000fe400078e0209 */
[----:B------:R-:W-:-:S03]  /*2e10*/  IMAD.HI.U32 R16, R17, R25, RZ ;  /* 0x0000001911107227 */ /* 0x000fc600078e00ff */
[----:B------:R-:W-:-:S05]  /*2e20*/  IADD3.X R8, PT, PT, RZ, ~R8, RZ, P0, !PT ;  /* 0x80000008ff087210 */ /* 0x000fca00007fe4ff */
[----:B------:R-:W-:-:S04]  /*2e30*/  IMAD.WIDE.U32 R16, P0, R17, R8, R16 ;  /* 0x0000000811107225 */ /* 0x000fc80007800010 */
[C---:B------:R-:W-:Y:S02]  /*2e40*/  IMAD R9, R23.reuse, R8, RZ ;  /* 0x0000000817097224 */ /* 0x040fe400078e02ff */
[----:B------:R-:W-:-:S04]  /*2e50*/  IMAD.HI.U32 R16, P1, R23, R25, R16 ;  /* 0x0000001917107227 */ /* 0x000fc80007820010 */
[----:B------:R-:W-:Y:S01]  /*2e60*/  IMAD.HI.U32 R8, R23, R8, RZ ;  /* 0x0000000817087227 */ /* 0x000fe200078e00ff */
[----:B------:R-:W-:-:S03]  /*2e70*/  IADD3 R16, P2, PT, R9, R16, RZ ;  /* 0x0000001009107210 */ /* 0x000fc60007f5e0ff */
[----:B------:R-:W-:Y:S02]  /*2e80*/  IMAD.X R23, R8, 0x1, R23, P0 ;  /* 0x0000000108177824 */ /* 0x000fe400000e0617 */
[----:B------:R-:W-:-:S03]  /*2e90*/  IMAD.HI.U32 R8, R16, R13, RZ ;  /* 0x0000000d10087227 */ /* 0x000fc600078e00ff */
[----:B------:R-:W-:Y:S01]  /*2ea0*/  IADD3.X R22, PT, PT, RZ, RZ, R23, P2, P1 ;  /* 0x000000ffff167210 */ /* 0x000fe200017e2417 */
[----:B------:R-:W-:Y:S02]  /*2eb0*/  IMAD.MOV.U32 R9, RZ, RZ, RZ ;  /* 0x000000ffff097224 */ /* 0x000fe400078e00ff */
[----:B------:R-:W-:-:S04]  /*2ec0*/  IMAD.WIDE.U32 R8, R16, R11, R8 ;  /* 0x0000000b10087225 */ /* 0x000fc800078e0008 */
[C---:B------:R-:W-:Y:S02]  /*2ed0*/  IMAD R17, R22.reuse, R11, RZ ;  /* 0x0000000b16117224 */ /* 0x040fe400078e02ff */
[----:B------:R-:W-:-:S04]  /*2ee0*/  IMAD.HI.U32 R8, P0, R22, R13, R8 ;  /* 0x0000000d16087227 */ /* 0x000fc80007800008 */
[----:B------:R-:W-:Y:S01]  /*2ef0*/  IMAD.HI.U32 R22, R22, R11, RZ ;  /* 0x0000000b16167227 */ /* 0x000fe200078e00ff */
[----:B------:R-:W-:-:S03]  /*2f00*/  IADD3 R17, P1, PT, R17, R8, RZ ;  /* 0x0000000811117210 */ /* 0x000fc60007f3e0ff */
[----:B------:R-:W-:-:S04]  /*2f10*/  IMAD.X R8, RZ, RZ, R22, P0 ;  /* 0x000000ffff087224 */ /* 0x000fc800000e0616 */
[----:B------:R-:W-:Y:S02]  /*2f20*/  IMAD.X R23, RZ, RZ, R8, P1 ;  /* 0x000000ffff177224 */ /* 0x000fe400008e0608 */
[----:B------:R-:W-:-:S04]  /*2f30*/  IMAD.WIDE.U32 R8, R17, R6, RZ ;  /* 0x0000000611087225 */ /* 0x000fc800078e00ff */
[-C--:B------:R-:W-:Y:S01]  /*2f40*/  IMAD R16, R23, R6.reuse, R9 ;  /* 0x0000000617107224 */ /* 0x080fe200078e0209 */
[----:B------:R-:W-:Y:S02]  /*2f50*/  IADD3 R13, P0, PT, -R8, R13, RZ ;  /* 0x0000000d080d7210 */ /* 0x000fe40007f1e1ff */
[----:B------:R-:W-:Y:S02]  /*2f60*/  IADD3 R8, P2, PT, R17, 0x1, RZ ;  /* 0x0000000111087810 */ /* 0x000fe40007f5e0ff */
[----:B------:R-:W-:Y:S02]  /*2f70*/  IADD3.X R22, PT, PT, ~R16, R11, RZ, P0, !PT ;  /* 0x0000000b10167210 */ /* 0x000fe400007fe5ff */
[----:B------:R-:W-:Y:S01]  /*2f80*/  ISETP.GE.U32.AND P0, PT, R13, R6, PT ;  /* 0x000000060d00720c */ /* 0x000fe20003f06070 */
[----:B------:R-:W-:Y:S01]  /*2f90*/  IMAD.X R16, RZ, RZ, R23, P2 ;  /* 0x000000ffff107224 */ /* 0x000fe200010e0617 */
[----:B------:R-:W-:Y:S02]  /*2fa0*/  IADD3 R9, P1, PT, -R6, R13, RZ ;  /* 0x0000000d06097210 */ /* 0x000fe40007f3e1ff */
[----:B------:R-:W-:-:S02]  /*2fb0*/  ISETP.GE.U32.AND.EX P0, PT, R22, RZ, PT, P0 ;  /* 0x000000ff1600720c */ /* 0x000fc40003f06100 */
[----:B------:R-:W-:Y:S02]  /*2fc0*/  IADD3.X R11, PT, PT, R22, -0x1, RZ, P1, !PT ;  /* 0xffffffff160b7810 */ /* 0x000fe40000ffe4ff */
[----:B------:R-:W-:Y:S02]  /*2fd0*/  SEL R17, R8, R17, P0 ;  /* 0x0000001108117207 */ /* 0x000fe40000000000 */
[----:B------:R-:W-:Y:S01]  /*2fe0*/  SEL R9, R9, R13, P0 ;  /* 0x0000000d09097207 */ /* 0x000fe20000000000 */
[----:B------:R-:W-:Y:S01]  /*2ff0*/  IMAD.MOV.U32 R13, RZ, RZ, 0x0 ;  /* 0x00000000ff0d7424 */ /* 0x000fe200078e00ff */
[----:B------:R-:W-:Y:S02]  /*3000*/  SEL R16, R16, R23, P0 ;  /* 0x0000001710107207 */ /* 0x000fe40000000000 */
[----:B------:R-:W-:Y:S02]  /*3010*/  IADD3 R8, P2, PT, R17, 0x1, RZ ;  /* 0x0000000111087810 */ /* 0x000fe40007f5e0ff */
[----:B------:R-:W-:-:S02]  /*3020*/  SEL R11, R11, R22, P0 ;  /* 0x000000160b0b7207 */ /* 0x000fc40000000000 */
[----:B------:R-:W-:Y:S01]  /*3030*/  ISETP.GE.U32.AND P0, PT, R9, R6, PT ;  /* 0x000000060900720c */ /* 0x000fe20003f06070 */
[----:B------:R-:W-:Y:S01]  /*3040*/  IMAD.X R9, RZ, RZ, R16, P2 ;  /* 0x000000ffff097224 */ /* 0x000fe200010e0610 */
[----:B------:R-:W-:Y:S02]  /*3050*/  ISETP.NE.U32.AND P1, PT, R6, RZ, PT ;  /* 0x000000ff0600720c */ /* 0x000fe40003f25070 */
[----:B------:R-:W-:Y:S02]  /*3060*/  ISETP.GE.U32.AND.EX P0, PT, R11, RZ, PT, P0 ;  /* 0x000000ff0b00720c */ /* 0x000fe40003f06100 */
[----:B------:R-:W-:Y:S02]  /*3070*/  ISETP.NE.AND.EX P1, PT, RZ, RZ, PT, P1 ;  /* 0x000000ffff00720c */ /* 0x000fe40003f25310 */
[----:B------:R-:W-:Y:S02]  /*3080*/  SEL R8, R8, R17, P0 ;  /* 0x0000001108087207 */ /* 0x000fe40000000000 */
[----:B------:R-:W-:-:S02]  /*3090*/  SEL R9, R9, R16, P0 ;  /* 0x0000001009097207 */ /* 0x000fc40000000000 */
[----:B------:R-:W-:Y:S02]  /*30a0*/  SEL R8, R8, 0xffffffff, P1 ;  /* 0xffffffff08087807 */ /* 0x000fe40000800000 */
[----:B------:R-:W-:Y:S01]  /*30b0*/  SEL R9, R9, 0xffffffff, P1 ;  /* 0xffffffff09097807 */ /* 0x000fe20000800000 */
[----:B------:R-:W-:Y:S06]  /*30c0*/  RET.REL.NODEC R12 `(popcount_weighted_keys_tiled_kernel) ;  /* 0xffffffcc0ccc7950 */ /* 0x000fec0003c3ffff */
.L_x_234:
        /* <DEDUP_REMOVED lines=11> */
.L_x_275:


//--------------------- .text.popcount_weighted_keys_kernel --------------------------
	.section	.text.popcount_weighted_keys_kernel,"ax",@progbits
	.align	128
        .global         popcount_weighted_keys_kernel
        .type           popcount_weighted_keys_kernel,@function
        .size           popcount_weighted_keys_kernel,(.L_x_277 - popcount_weighted_keys_kernel)
        .other          popcount_weighted_keys_kernel,@"STO_CUDA_ENTRY STV_DEFAULT"
popcount_weighted_keys_kernel:
.text.popcount_weighted_keys_kernel:
[----:B------:R-:W-:Y:S01]  /*0000*/  LDC R1, c[0x0][0x37c] ;  /* 0x0000df00ff017b82 */ /* 0x000fe20000000800 */
[----:B------:R-:W0:Y:S01]  /*0010*/  S2R R0, SR_CTAID.X ;  /* 0x0000000000007919 */ /* 0x000e220000002500 */
[----:B------:R-:W0:Y:S02]  /*0020*/  LDCU UR4, c[0x0][0x3ac] ;  /* 0x00007580ff0477ac */ /* 0x000e240008000800 */
[----:B0-----:R-:W-:-:S13]  /*0030*/  ISETP.GE.AND P0, PT, R0, UR4, PT ;  /* 0x0000000400007c0c */ /* 0x001fda000bf06270 */
[----:B------:R-:W-:Y:S05]  /*0040*/  @P0 EXIT ;  /* 0x000000000000094d */ /* 0x000fea0003800000 */
[----:B------:R-:W0:Y:S01]  /*0050*/  LDC.64 R4, c[0x0][0x390] ;  /* 0x0000e400ff047b82 */ /* 0x000e220000000a00 */
[----:B------:R-:W1:Y:S01]  /*0060*/  S2R R2, SR_TID.X ;  /* 0x0000000000027919 */ /* 0x000e620000002100 */
[----:B------:R-:W2:Y:S01]  /*0070*/  LDCU UR5, c[0x0][0x3a8] ;  /* 0x00007500ff0577ac */ /* 0x000ea20008000800 */
[----:B------:R-:W-:Y:S01]  /*0080*/  BSSY.RECONVERGENT B0, `(.L_x_235) ;  /* 0x0000237000007945 */ /* 0x000fe20003800200 */
[----:B------:R-:W-:Y:S01]  /*0090*/  CS2R R18, SRZ ;  /* 0x0000000000127805 */ /* 0x000fe2000001ff00 */
[----:B------:R-:W3:Y:S01]  /*00a0*/  LDCU.64 UR6, c[0x0][0x358] ;  /* 0x00006b00ff0677ac */ /* 0x000ee20008000a00 */
[----:B------:R-:W4:Y:S01]  /*00b0*/  LDCU.64 UR12, c[0x0][0x398] ;  /* 0x00007300ff0c77ac */ /* 0x000f220008000a00 */
[----:B------:R-:W0:Y:S01]  /*00c0*/  LDCU.64 UR18, c[0x0][0x398] ;  /* 0x00007300ff1277ac */ /* 0x000e220008000a00 */
[----:B------:R-:W0:Y:S01]  /*00d0*/  LDCU.64 UR14, c[0x0][0x3a0] ;  /* 0x00007400ff0e77ac */ /* 0x000e220008000a00 */
[----:B--2---:R-:W-:Y:S01]  /*00e0*/  USHF.R.S32.HI UR4, URZ, 0x1f, UR5 ;  /* 0x0000001fff047899 */ /* 0x004fe20008011405 */
[----:B0-----:R-:W-:Y:S01]  /*00f0*/  IMAD.WIDE R4, R5, R4, RZ ;  /* 0x0000000405047225 */ /* 0x001fe200078e02ff */
[----:B------:R-:W0:Y:S03]  /*0100*/  LDCU.64 UR24, c[0x0][0x3a0] ;  /* 0x00007400ff1877ac */ /* 0x000e260008000a00 */
[----:B------:R-:W-:Y:S01]  /*0110*/  IMAD R3, R5, UR5, RZ ;  /* 0x0000000505037c24 */ /* 0x000fe2000f8e02ff */
[----:B------:R-:W2:Y:S01]  /*0120*/  LDCU.128 UR8, c[0x0][0x380] ;  /* 0x00007000ff0877ac */ /* 0x000ea20008000c00 */
[C---:B------:R-:W-:Y:S01]  /*0130*/  IMAD.WIDE.U32 R20, R4.reuse, UR5, RZ ;  /* 0x0000000504147c25 */ /* 0x040fe2000f8e00ff */
[----:B------:R-:W0:Y:S03]  /*0140*/  LDCU.128 UR20, c[0x0][0x380] ;  /* 0x00007000ff1477ac */ /* 0x000e260008000c00 */
[----:B------:R-:W-:Y:S01]  /*0150*/  IMAD R3, R4, UR4, R3 ;  /* 0x0000000404037c24 */ /* 0x000fe2000f8e0203 */
[----:B-1----:R-:W-:-:S03]  /*0160*/  ISETP.GT.U32.AND P0, PT, R20, R2, PT ;  /* 0x000000021400720c */ /* 0x002fc60003f04070 */
[----:B------:R-:W-:-:S05]  /*0170*/  IMAD.IADD R3, R21, 0x1, R3 ;  /* 0x0000000115037824 */ /* 0x000fca00078e0203 */
[----:B------:R-:W-:-:S13]  /*0180*/  ISETP.GT.AND.EX P0, PT, R3, RZ, PT, P0 ;  /* 0x000000ff0300720c */ /* 0x000fda0003f04300 */
[----:B0-234-:R-:W-:Y:S05]  /*0190*/  @!P0 BRA `(.L_x_236) ;  /* 0x0000002000948947 */ /* 0x01dfea0003800000 */
[----:B------:R-:W0:Y:S01]  /*01a0*/  LDC R4, c[0x0][0x360] ;  /* 0x0000d800ff047b82 */ /* 0x000e220000000800 */
[C---:B------:R-:W-:Y:S01]  /*01b0*/  IMAD R5, R0.reuse, UR4, RZ ;  /* 0x0000000400057c24 */ /* 0x040fe2000f8e02ff */
[----:B------:R-:W-:Y:S01]  /*01c0*/  BSSY.RECONVERGENT B1, `(.L_x_237) ;  /* 0x0000028000017945 */ /* 0x000fe20003800200 */
[----:B------:R-:W-:-:S04]  /*01d0*/  IMAD.WIDE.U32 R16, R0, UR5, RZ ;  /* 0x0000000500107c25 */ /* 0x000fc8000f8e00ff */
[----:B------:R-:W-:Y:S01]  /*01e0*/  IMAD.IADD R5, R17, 0x1, R5 ;  /* 0x0000000111057824 */ /* 0x000fe200078e0205 */
[----:B0-----:R-:W-:-:S04]  /*01f0*/  IADD3 R7, P1, PT, R2, R4, RZ ;  /* 0x0000000402077210 */ /* 0x001fc80007f3e0ff */
        /* <DEDUP_REMOVED lines=8> */
[----:B------:R-:W-:-:S04]  /*0280*/  IADD3 R7, P0, P1, R6, -R7, -R9 ;  /* 0x8000000706077210 */ /* 0x000fc8000791e809 */
[----:B------:R-:W-:-:S04]  /*0290*/  IADD3.X R8, PT, PT, R8, -0x1, ~R10, P0, P1 ;  /* 0xffffffff08087810 */ /* 0x000fc800007e2c0a */
[----:B------:R-:W-:-:S13]  /*02a0*/  ISETP.NE.U32.AND P0, PT, R8, RZ, PT ;  /* 0x000000ff0800720c */ /* 0x000fda0003f05070 */
[----:B------:R-:W-:Y:S05]  /*02b0*/  @P0 BRA `(.L_x_238) ;  /* 0x0000000000500947 */ /* 0x000fea0003800000 */
[----:B------:R-:W0:Y:S01]  /*02c0*/  I2F.U32.RP R6, R4 ;  /* 0x0000000400067306 */ /* 0x000e220000209000 */
[----:B------:R-:W-:-:S07]  /*02d0*/  ISETP.NE.U32.AND P2, PT, R4, RZ, PT ;  /* 0x000000ff0400720c */ /* 0x000fce0003f45070 */
[----:B0-----:R-:W0:Y:S02]  /*02e0*/  MUFU.RCP R6, R6 ;  /* 0x0000000600067308 */ /* 0x001e240000001000 */
[----:B0-----:R-:W-:-:S06]  /*02f0*/  VIADD R10, R6, 0xffffffe ;  /* 0x0ffffffe060a7836 */ /* 0x001fcc0000000000 */
[----:B------:R0:W1:Y:S02]  /*0300*/  F2I.FTZ.U32.TRUNC.NTZ R11, R10 ;  /* 0x0000000a000b7305 */ /* 0x000064000021f000 */
[----:B0-----:R-:W-:Y:S02]  /*0310*/  HFMA2 R10, -RZ, RZ, 0, 0 ;  /* 0x00000000ff0a7431 */ /* 0x001fe400000001ff */
        /* <DEDUP_REMOVED lines=9> */
[----:B------:R-:W-:Y:S01]  /*03b0*/  ISETP.GE.U32.AND P1, PT, R7, R4, PT ;  /* 0x000000040700720c */ /* 0x000fe20003f26070 */
[----:B------:R-:W-:-:S12]  /*03c0*/  IMAD.MOV.U32 R7, RZ, RZ, RZ ;  /* 0x000000ffff077224 */ /* 0x000fd800078e00ff */
[----:B------:R-:W-:Y:S01]  /*03d0*/  @P1 VIADD R6, R6, 0x1 ;  /* 0x0000000106061836 */ /* 0x000fe20000000000 */
[----:B------:R-:W-:Y:S01]  /*03e0*/  @!P2 LOP3.LUT R6, RZ, R4, RZ, 0x33, !PT ;  /* 0x00000004ff06a212 */ /* 0x000fe200078e33ff */
[----:B------:R-:W-:Y:S06]  /*03f0*/  BRA `(.L_x_239) ;  /* 0x0000000000107947 */ /* 0x000fec0003800000 */
.L_x_238:
[----:B------:R-:W-:-:S07]  /*0400*/  MOV R6, 0x420 ;  /* 0x0000042000067802 */ /* 0x000fce0000000f00 */
[----:B------:R-:W-:Y:S05]  /*0410*/  CALL.REL.NOINC `($__internal_4_$__cuda_sm20_div_u64) ;  /* 0x0000002800047944 */ /* 0x000fea0003c00000 */
[----:B------:R-:W-:Y:S01]  /*0420*/  MOV R6, R8 ;  /* 0x0000000800067202 */ /* 0x000fe20000000f00 */
[----:B------:R-:W-:-:S07]  /*0430*/  IMAD.MOV.U32 R7, RZ, RZ, R11 ;  /* 0x000000ffff077224 */ /* 0x000fce00078e000b */
.L_x_239:
[----:B------:R-:W-:Y:S05]  /*0440*/  BSYNC.RECONVERGENT B1 ;  /* 0x0000000000017941 */ /* 0x000fea0003800200 */
.L_x_237:
[----:B------:R-:W0:Y:S01]  /*0450*/  LDC R14, c[0x0][0x394] ;  /* 0x0000e500ff0e7b82 */ /* 0x000e220000000800 */
[----:B------:R-:W1:Y:S01]  /*0460*/  LDCU UR16, c[0x0][0x3a8] ;  /* 0x00007500ff1077ac */ /* 0x000e620008000800 */
[----:B------:R-:W-:Y:S01]  /*0470*/  IADD3 R9, P1, PT, R6, R9, RZ ;  /* 0x0000000906097210 */ /* 0x000fe20007f3e0ff */
[----:B------:R-:W-:Y:S01]  /*0480*/  BSSY.RECONVERGENT B1, `(.L_x_240) ;  /* 0x0000074000017945 */ /* 0x000fe20003800200 */
[----:B------:R-:W-:Y:S01]  /*0490*/  IMAD.MOV.U32 R13, RZ, RZ, R2 ;  /* 0x000000ffff0d7224 */ /* 0x000fe200078e0002 */
[----:B------:R-:W-:Y:S02]  /*04a0*/  CS2R R18, SRZ ;  /* 0x0000000000127805 */ /* 0x000fe4000001ff00 */
[----:B------:R-:W-:Y:S01]  /*04b0*/  LOP3.LUT R8, R9, 0x3, RZ, 0xc0, !PT ;  /* 0x0000000309087812 */ /* 0x000fe200078ec0ff */
[----:B------:R-:W-:-:S03]  /*04c0*/  IMAD.MOV.U32 R12, RZ, RZ, RZ ;  /* 0x000000ffff0c7224 */ /* 0x000fc600078e00ff */
[----:B------:R-:W-:-:S04]  /*04d0*/  ISETP.NE.U32.AND P0, PT, R8, 0x3, PT ;  /* 0x000000030800780c */ /* 0x000fc80003f05070 */
[----:B------:R-:W-:Y:S01]  /*04e0*/  ISETP.NE.AND.EX P0, PT, RZ, RZ, PT, P0 ;  /* 0x000000ffff00720c */ /* 0x000fe20003f05300 */
[----:B-1----:R-:W-:Y:S01]  /*04f0*/  USHF.R.S32.HI UR17, URZ, 0x1f, UR16 ;  /* 0x0000001fff117899 */ /* 0x002fe20008011410 */
[----:B0-----:R-:W-:-:S05]  /*0500*/  SHF.R.S32.HI R6, RZ, 0x1f, R14 ;  /* 0x0000001fff067819 */ /* 0x001fca000001140e */
[C---:B------:R-:W-:Y:S02]  /*0510*/  IMAD R11, R14.reuse, UR17, RZ ;  /* 0x000000110e0b7c24 */ /* 0x040fe4000f8e02ff */
[----:B------:R-:W-:-:S04]  /*0520*/  IMAD.WIDE.U32 R14, R14, UR16, RZ ;  /* 0x000000100e0e7c25 */ /* 0x000fc8000f8e00ff */
[----:B------:R-:W-:Y:S02]  /*0530*/  IMAD R25, R6, UR16, R11 ;  /* 0x0000001006197c24 */ /* 0x000fe4000f8e020b */
[----:B------:R-:W-:Y:S02]  /*0540*/  IMAD.X R11, RZ, RZ, R7, P1 ;  /* 0x000000ffff0b7224 */ /* 0x000fe400008e0607 */
[----:B------:R-:W-:Y:S01]  /*0550*/  IMAD.IADD R25, R15, 0x1, R25 ;  /* 0x000000010f197824 */ /* 0x000fe200078e0219 */
[----:B------:R-:W-:Y:S06]  /*0560*/  @!P0 BRA `(.L_x_241) ;  /* 0x0000000400948947 */ /* 0x000fec0003800000 */
[----:B------:R-:W-:Y:S01]  /*0570*/  IADD3 R26, PT, PT, R9, 0x1, RZ ;  /* 0x00000001091a7810 */ /* 0x000fe20007ffe0ff */
[----:B------:R-:W-:-:S03]  /*0580*/  IMAD.MOV.U32 R24, RZ, RZ, RZ ;  /* 0x000000ffff187224 */ /* 0x000fc600078e00ff */
[----:B------:R-:W-:-:S07]  /*0590*/  LOP3.LUT R26, R26, 0x3, RZ, 0xc0, !PT ;  /* 0x000000031a1a7812 */ /* 0x000fce00078ec0ff */
.L_x_245:
        /* <DEDUP_REMOVED lines=25> */
.L_x_243:
[----:B------:R-:W-:Y:S02]  /*0730*/  MOV R10, R14 ;  /* 0x0000000e000a7202 */ /* 0x000fe40000000f00 */
[----:B------:R-:W-:-:S07]  /*0740*/  MOV R8, 0x760 ;  /* 0x0000076000087802 */ /* 0x000fce0000000f00 */
[----:B------:R-:W-:Y:S05]  /*0750*/  CALL.REL.NOINC `($__internal_3_$__cuda_sm20_div_s64) ;  /* 0x0000002000007944 */ /* 0x000fea0003c00000 */
[----:B------:R-:W-:-:S04]  /*0760*/  IMAD.MOV R28, RZ, RZ, -R27 ;  /* 0x000000ffff1c7224 */ /* 0x000fc800078e0a1b */
[----:B------:R-:W-:-:S07]  /*0770*/  IMAD R28, R14, R28, R13 ;  /* 0x0000001c0e1c7224 */ /* 0x000fce00078e020d */
.L_x_244:
[----:B------:R-:W-:Y:S05]  /*0780*/  BSYNC.RECONVERGENT B2 ;  /* 0x0000000000027941 */ /* 0x000fea0003800200 */
.L_x_242:
[----:B------:R-:W0:Y:S02]  /*0790*/  LDC R31, c[0x0][0x394] ;  /* 0x0000e500ff1f7b82 */ /* 0x000e240000000800 */
[----:B0-----:R-:W-:-:S04]  /*07a0*/  IABS R7, R31 ;  /* 0x0000001f00077213 */ /* 0x001fc80000000000 */
[----:B------:R-:W0:Y:S08]  /*07b0*/  I2F.RP R8, R7 ;  /* 0x0000000700087306 */ /* 0x000e300000209400 */
[----:B0-----:R-:W0:Y:S02]  /*07c0*/  MUFU.RCP R8, R8 ;  /* 0x0000000800087308 */ /* 0x001e240000001000 */
[----:B0-----:R-:W-:-:S06]  /*07d0*/  VIADD R22, R8, 0xffffffe ;  /* 0x0ffffffe08167836 */ /* 0x001fcc0000000000 */
[----:B------:R0:W1:Y:S02]  /*07e0*/  F2I.FTZ.U32.TRUNC.NTZ R23, R22 ;  /* 0x0000001600177305 */ /* 0x000064000021f000 */
[----:B0-----:R-:W-:Y:S02]  /*07f0*/  IMAD.MOV.U32 R22, RZ, RZ, RZ ;  /* 0x000000ffff167224 */ /* 0x001fe400078e00ff */
[----:B-1----:R-:W-:-:S04]  /*0800*/  IMAD.MOV R10, RZ, RZ, -R23 ;  /* 0x000000ffff0a7224 */ /* 0x002fc800078e0a17 */
[----:B------:R-:W-:Y:S01]  /*0810*/  IMAD R29, R10, R7, RZ ;  /* 0x000000070a1d7224 */ /* 0x000fe200078e02ff */
[----:B------:R-:W-:-:S03]  /*0820*/  IABS R10, R28 ;  /* 0x0000001c000a7213 */ /* 0x000fc60000000000 */
[----:B------:R-:W-:-:S06]  /*0830*/  IMAD.HI.U32 R23, R23, R29, R22 ;  /* 0x0000001d17177227 */ /* 0x000fcc00078e0016 */
[----:B------:R-:W-:-:S05]  /*0840*/  IMAD.HI.U32 R23, R23, R10, RZ ;  /* 0x0000000a17177227 */ /* 0x000fca00078e00ff */
[----:B------:R-:W-:-:S05]  /*0850*/  IADD3 R8, PT, PT, -R23, RZ, RZ ;  /* 0x000000ff17087210 */ /* 0x000fca0007ffe1ff */
[----:B------:R-:W-:Y:S01]  /*0860*/  IMAD R8, R7, R8, R10 ;  /* 0x0000000807087224 */ /* 0x000fe200078e020a */
[----:B------:R-:W-:-:S04]  /*0870*/  SHF.R.S32.HI R10, RZ, 0x1f, R27 ;  /* 0x0000001fff0a7819 */ /* 0x000fc8000001141b */
[----:B------:R-:W-:Y:S01]  /*0880*/  ISETP.GT.U32.AND P1, PT, R7, R8, PT ;  /* 0x000000080700720c */ /* 0x000fe20003f24070 */
[----:B------:R-:W-:-:S12]  /*0890*/  IMAD R10, R10, R31, RZ ;  /* 0x0000001f0a0a7224 */ /* 0x000fd800078e02ff */
        /* <DEDUP_REMOVED lines=12> */
[----:B------:R-:W-:-:S04]  /*0960*/  IMAD R28, R31, R29, R28 ;  /* 0x0000001d1f1c7224 */ /* 0x000fc800078e021c */
[----:B------:R-:W-:Y:S01]  /*0970*/  IMAD.X R7, R22, 0x1, R5, P0 ;  /* 0x0000000116077824 */ /* 0x000fe200000e0605 */
[----:B------:R-:W-:-:S03]  /*0980*/  SHF.R.S32.HI R29, RZ, 0x1f, R28 ;  /* 0x0000001fff1d7819 */ /* 0x000fc6000001141c */
[-C--:B------:R-:W-:Y:S02]  /*0990*/  IMAD R23, R7, R31.reuse, RZ ;  /* 0x0000001f07177224 */ /* 0x080fe400078e02ff */
[----:B------:R-:W-:-:S04]  /*09a0*/  IMAD.WIDE.U32 R32, R27, R31, R28 ;  /* 0x0000001f1b207225 */ /* 0x000fc800078e001c */
[----:B------:R-:W-:Y:S01]  /*09b0*/  IMAD.WIDE.U32 R28, R8, R31, R28 ;  /* 0x0000001f081c7225 */ /* 0x000fe200078e001c */
[----:B------:R-:W-:-:S03]  /*09c0*/  LEA R30, P0, R32, UR8, 0x3 ;  /* 0x00000008201e7c11 */ /* 0x000fc6000f8018ff */
[----:B------:R-:W-:Y:S01]  /*09d0*/  IMAD R31, R6, R27, R10 ;  /* 0x0000001b061f7224 */ /* 0x000fe200078e020a */
[----:B------:R-:W-:Y:S01]  /*09e0*/  LEA R22, P1, R28, UR12, 0x3 ;  /* 0x0000000c1c167c11 */ /* 0x000fe2000f8218ff */
[----:B------:R-:W-:Y:S02]  /*09f0*/  IMAD R23, R6, R8, R23 ;  /* 0x0000000806177224 */ /* 0x000fe400078e0217 */
[----:B------:R-:W-:Y:S02]  /*0a00*/  IMAD.IADD R31, R33, 0x1, R31 ;  /* 0x00000001211f7824 */ /* 0x000fe400078e021f */
        /* <DEDUP_REMOVED lines=12> */
[----:B------:R-:W-:Y:S02]  /*0ad0*/  IADD3 R26, P0, PT, R26, -0x1, RZ ;  /* 0xffffffff1a1a7810 */ /* 0x000fe40007f1e0ff */
[----:B------:R-:W-:Y:S02]  /*0ae0*/  IADD3 R13, P1, PT, R4, R13, RZ ;  /* 0x0000000d040d7210 */ /* 0x000fe40007f3e0ff */
[----:B------:R-:W-:Y:S02]  /*0af0*/  IADD3.X R24, PT, PT, R24, -0x1, RZ, P0, !PT ;  /* 0xffffffff18187810 */ /* 0x000fe400007fe4ff */
[----:B------:R-:W-:Y:S02]  /*0b00*/  ISETP.NE.U32.AND P0, PT, R26, RZ, PT ;  /* 0x000000ff1a00720c */ /* 0x000fe40003f05070 */
[----:B------:R-:W-:Y:S02]  /*0b10*/  IADD3.X R12, PT, PT, RZ, R12, RZ, P1, !PT ;  /* 0x0000000cff0c7210 */ /* 0x000fe40000ffe4ff */
[----:B------:R-:W-:-:S02]  /*0b20*/  ISETP.NE.AND.EX P0, PT, R24, RZ, PT, P0 ;  /* 0x000000ff1800720c */ /* 0x000fc40003f05300 */
        /* <DEDUP_REMOVED lines=9> */
.L_x_241:
[----:B------:R-:W-:Y:S05]  /*0bc0*/  BSYNC.RECONVERGENT B1 ;  /* 0x0000000000017941 */ /* 0x000fea0003800200 */
.L_x_240:
[----:B------:R-:W-:-:S04]  /*0bd0*/  ISETP.GE.U32.AND P0, PT, R9, 0x3, PT ;  /* 0x000000030900780c */ /* 0x000fc80003f06070 */
[----:B------:R-:W-:-:S13]  /*0be0*/  ISETP.GE.U32.AND.EX P0, PT, R11, RZ, PT, P0 ;  /* 0x000000ff0b00720c */ /* 0x000fda0003f06100 */
[----:B------:R-:W-:Y:S05]  /*0bf0*/  @!P0 BRA `(.L_x_236) ;  /* 0x0000001400fc8947 */ /* 0x000fea0003800000 */
.L_x_258:
        /* <DEDUP_REMOVED lines=17> */
[----:B------:R-:W-:Y:S01]  /*0d10*/  @P0 IADD3 R7, PT, PT, R7, -R14, RZ ;  /* 0x8000000e07070210 */ /* 0x000fe20007ffe0ff */
[----:B------:R-:W-:-:S03]  /*0d20*/  @P0 VIADD R23, R23, 0x1 ;  /* 0x0000000117170836 */ /* 0x000fc60000000000 */
[----:B------:R-:W-:-:S13]  /*0d30*/  ISETP.GE.U32.AND P1, PT, R7, R14, PT ;  /* 0x0000000e0700720c */ /* 0x000fda0003f26070 */
[----:B------:R-:W-:Y:S01]  /*0d40*/  @P1 VIADD R23, R23, 0x1 ;  /* 0x0000000117171836 */ /* 0x000fe20000000000 */
[----:B------:R-:W-:-:S05]  /*0d50*/  @!P2 LOP3.LUT R23, RZ, R14, RZ, 0x33, !PT ;  /* 0x0000000eff17a212 */ /* 0x000fca00078e33ff */
[----:B------:R-:W-:-:S04]  /*0d60*/  IMAD.MOV R10, RZ, RZ, -R23 ;  /* 0x000000ffff0a7224 */ /* 0x000fc800078e0a17 */
[----:B------:R-:W-:Y:S01]  /*0d70*/  IMAD R10, R14, R10, R13 ;  /* 0x0000000a0e0a7224 */ /* 0x000fe200078e020d */
[----:B------:R-:W-:Y:S06]  /*0d80*/  BRA `(.L_x_248) ;  /* 0x0000000000187947 */ /* 0x000fec0003800000 */
.L_x_247:
[----:B------:R-:W-:Y:S01]  /*0d90*/  IMAD.MOV.U32 R10, RZ, RZ, R14 ;  /* 0x000000ffff0a7224 */ /* 0x000fe200078e000e */
[----:B------:R-:W-:-:S07]  /*0da0*/  MOV R8, 0xdc0 ;  /* 0x00000dc000087802 */ /* 0x000fce0000000f00 */
[----:B------:R-:W-:Y:S05]  /*0db0*/  CALL.REL.NOINC `($__internal_3_$__cuda_sm20_div_s64) ;  /* 0x0000001800687944 */ /* 0x000fea0003c00000 */
[----:B------:R-:W-:Y:S01]  /*0dc0*/  IADD3 R10, PT, PT, -R27, RZ, RZ ;  /* 0x000000ff1b0a7210 */ /* 0x000fe20007ffe1ff */
[----:B------:R-:W-:-:S04]  /*0dd0*/  IMAD.MOV.U32 R23, RZ, RZ, R27 ;  /* 0x000000ffff177224 */ /* 0x000fc800078e001b */
[----:B------:R-:W-:-:S07]  /*0de0*/  IMAD R10, R14, R10, R13 ;  /* 0x0000000a0e0a7224 */ /* 0x000fce00078e020d */
.L_x_248:
[----:B------:R-:W-:Y:S05]  /*0df0*/  BSYNC.RECONVERGENT B1 ;  /* 0x0000000000017941 */ /* 0x000fea0003800200 */
.L_x_246:
[----:B------:R-:W0:Y:S01]  /*0e00*/  LDC R27, c[0x0][0x394] ;  /* 0x0000e500ff1b7b82 */ /* 0x000e220000000800 */
[----:B------:R-:W-:Y:S02]  /*0e10*/  IABS R26, R10 ;  /* 0x0000000a001a7213 */ /* 0x000fe40000000000 */
[----:B0-----:R-:W-:-:S04]  /*0e20*/  IABS R11, R27 ;  /* 0x0000001b000b7213 */ /* 0x001fc80000000000 */
[----:B------:R-:W0:Y:S08]  /*0e30*/  I2F.RP R22, R11 ;  /* 0x0000000b00167306 */ /* 0x000e300000209400 */
[----:B0-----:R-:W0:Y:S02]  /*0e40*/  MUFU.RCP R22, R22 ;  /* 0x0000001600167308 */ /* 0x001e240000001000 */
[----:B0-----:R-:W-:-:S06]  /*0e50*/  VIADD R24, R22, 0xffffffe ;  /* 0x0ffffffe16187836 */ /* 0x001fcc0000000000 */
[----:B------:R-:W0:Y:S02]  /*0e60*/  F2I.FTZ.U32.TRUNC.NTZ R9, R24 ;  /* 0x0000001800097305 */ /* 0x000e24000021f000 */
[----:B0-----:R-:W-:-:S04]  /*0e70*/  IMAD.MOV R8, RZ, RZ, -R9 ;  /* 0x000000ffff087224 */ /* 0x001fc800078e0a09 */
[----:B------:R-:W-:Y:S02]  /*0e80*/  IMAD R7, R8, R11, RZ ;  /* 0x0000000b08077224 */ /* 0x000fe400078e02ff */
[----:B------:R-:W-:-:S04]  /*0e90*/  IMAD.MOV.U32 R8, RZ, RZ, RZ ;  /* 0x000000ffff087224 */ /* 0x000fc800078e00ff */
[----:B------:R-:W-:Y:S01]  /*0ea0*/  IMAD.HI.U32 R7, R9, R7, R8 ;  /* 0x0000000709077227 */ /* 0x000fe200078e0008 */
[----:B------:R-:W-:-:S05]  /*0eb0*/  MOV R8, R26 ;  /* 0x0000001a00087202 */ /* 0x000fca0000000f00 */
[----:B------:R-:W-:-:S04]  /*0ec0*/  IMAD.HI.U32 R7, R7, R8, RZ ;  /* 0x0000000807077227 */ /* 0x000fc800078e00ff */
[----:B------:R-:W-:-:S04]  /*0ed0*/  IMAD.MOV R9, RZ, RZ, -R7 ;  /* 0x000000ffff097224 */ /* 0x000fc800078e0a07 */
[----:B------:R-:W-:-:S05]  /*0ee0*/  IMAD R8, R11, R9, R8 ;  /* 0x000000090b087224 */ /* 0x000fca00078e0208 */
[----:B------:R-:W-:-:S13]  /*0ef0*/  ISETP.GT.U32.AND P1, PT, R11, R8, PT ;  /* 0x000000080b00720c */ /* 0x000fda0003f24070 */
[----:B------:R-:W-:Y:S02]  /*0f00*/  @!P1 IMAD.IADD R8, R8, 0x1, -R11 ;  /* 0x0000000108089824 */ /* 0x000fe400078e0a0b */
[----:B------:R-:W-:Y:S01]  /*0f10*/  @!P1 VIADD R7, R7, 0x1 ;  /* 0x0000000107079836 */ /* 0x000fe20000000000 */
[----:B------:R-:W-:Y:S02]  /*0f20*/  ISETP.NE.AND P1, PT, R27, RZ, PT ;  /* 0x000000ff1b00720c */ /* 0x000fe40003f25270 */
[----:B------:R-:W-:Y:S02]  /*0f30*/  ISETP.GE.U32.AND P0, PT, R8, R11, PT ;  /* 0x0000000b0800720c */ /* 0x000fe40003f06070 */
[----:B------:R-:W-:-:S04]  /*0f40*/  LOP3.LUT R8, R10, R27, RZ, 0x3c, !PT ;  /* 0x0000001b0a087212 */ /* 0x000fc800078e3cff */
[----:B------:R-:W-:Y:S02]  /*0f50*/  ISETP.GE.AND P2, PT, R8, RZ, PT ;  /* 0x000000ff0800720c */ /* 0x000fe40003f46270 */
[----:B------:R-:W-:-:S05]  /*0f60*/  SHF.R.S32.HI R8, RZ, 0x1f, R23 ;  /* 0x0000001fff087819 */ /* 0x000fca0000011417 */
[----:B------:R-:W-:Y:S02]  /*0f70*/  @P0 VIADD R7, R7, 0x1 ;  /* 0x0000000107070836 */ /* 0x000fe40000000000 */
[----:B------:R-:W-:-:S04]  /*0f80*/  IMAD R22, R8, R27, RZ ;  /* 0x0000001b08167224 */ /* 0x000fc800078e02ff */
[----:B------:R-:W-:Y:S02]  /*0f90*/  @!P2 IADD3 R7, PT, PT, -R7, RZ, RZ ;  /* 0x000000ff0707a210 */ /* 0x000fe40007ffe1ff */
[----:B------:R-:W-:-:S04]  /*0fa0*/  @!P1 LOP3.LUT R7, RZ, R27, RZ, 0x33, !PT ;  /* 0x0000001bff079212 */ /* 0x000fc800078e33ff */
[--C-:B------:R-:W-:Y:S01]  /*0fb0*/  SHF.R.S32.HI R24, RZ, 0x1f, R7.reuse ;  /* 0x0000001fff187819 */ /* 0x100fe20000011407 */
[----:B------:R-:W-:Y:S01]  /*0fc0*/  IMAD.MOV R11, RZ, RZ, -R7 ;  /* 0x000000ffff0b7224 */ /* 0x000fe200078e0a07 */
[----:B------:R-:W-:-:S03]  /*0fd0*/  IADD3 R7, P0, PT, R7, R16, RZ ;  /* 0x0000001007077210 */ /* 0x000fc60007f1e0ff */
[----:B------:R-:W-:Y:S02]  /*0fe0*/  IMAD R10, R27, R11, R10 ;  /* 0x0000000b1b0a7224 */ /* 0x000fe400078e020a */
[----:B------:R-:W-:-:S03]  /*0ff0*/  IMAD.X R24, R24, 0x1, R5, P0 ;  /* 0x0000000118187824 */ /* 0x000fc600000e0605 */
[--C-:B------:R-:W-:Y:S01]  /*1000*/  SHF.R.S32.HI R11, RZ, 0x1f, R10.reuse ;  /* 0x0000001fff0b7819 */ /* 0x100fe2000001140a */
[-C--:B------:R-:W-:Y:S02]  /*1010*/  IMAD R26, R24, R27.reuse, RZ ;  /* 0x0000001b181a7224 */ /* 0x080fe400078e02ff */
[----:B------:R-:W-:-:S04]  /*1020*/  IMAD.WIDE.U32 R8, R23, R27, R10 ;  /* 0x0000001b17087225 */ /* 0x000fc800078e000a */
[----:B------:R-:W-:Y:S01]  /*1030*/  IMAD.WIDE.U32 R10, R7, R27, R10 ;  /* 0x0000001b070a7225 */ /* 0x000fe200078e000a */
[----:B------:R-:W-:-:S03]  /*1040*/  LEA R28, P0, R8, UR20, 0x3 ;  /* 0x00000014081c7c11 */ /* 0x000fc6000f8018ff */
[C---:B------:R-:W-:Y:S02]  /*1050*/  IMAD R27, R6.reuse, R23, R22 ;  /* 0x00000017061b7224 */ /* 0x040fe400078e0216 */
[----:B------:R-:W-:Y:S01]  /*1060*/  IMAD R29, R6, R7, R26 ;  /* 0x00000007061d7224 */ /* 0x000fe200078e021a */
[----:B------:R-:W-:Y:S01]  /*1070*/  LEA R26, P1, R10, UR18, 0x3 ;  /* 0x000000120a1a7c11 */ /* 0x000fe2000f8218ff */
[----:B------:R-:W-:Y:S02]  /*1080*/  IMAD.IADD R27, R9, 0x1, R27 ;  /* 0x00000001091b7824 */ /* 0x000fe400078e021b */
[----:B------:R-:W-:-:S03]  /*1090*/  IMAD.IADD R9, R11, 0x1, R29 ;  /* 0x000000010b097824 */ /* 0x000fc600078e021d */
[----:B------:R-:W-:Y:S02]  /*10a0*/  LEA.HI.X R29, R8, UR21, R27, 0x3, P0 ;  /* 0x00000015081d7c11 */ /* 0x000fe400080f1c1b */
[----:B------:R-:W-:-:S03]  /*10b0*/  LEA.HI.X R27, R10, UR19, R9, 0x3, P1 ;  /* 0x000000130a1b7c11 */ /* 0x000fc600088f1c09 */
        /* <DEDUP_REMOVED lines=12> */
[----:B------:R-:W-:Y:S01]  /*1180*/  POPC R7, R24 ;  /* 0x0000001800077309 */ /* 0x000fe20000000000 */
[----:B------:R-:W-:-:S05]  /*1190*/  IADD3 R9, P0, PT, R4, R13, RZ ;  /* 0x0000000d04097210 */ /* 0x000fca0007f1e0ff */
[----:B------:R-:W-:Y:S02]  /*11a0*/  IMAD.X R12, RZ, RZ, R12, P0 ;  /* 0x000000ffff0c7224 */ /* 0x000fe400000e060c */
[----:B------:R-:W0:Y:S02]  /*11b0*/  POPC R8, R28 ;  /* 0x0000001c00087309 */ /* 0x000e240000000000 */
[----:B0-----:R-:W-:Y:S02]  /*11c0*/  IADD3 R7, PT, PT, R7, R8, RZ ;  /* 0x0000000807077210 */ /* 0x001fe40007ffe0ff */
[----:B------:R-:W-:-:S04]  /*11d0*/  LOP3.LUT R8, R12, R25, RZ, 0xfc, !PT ;  /* 0x000000190c087212 */ /* 0x000fc800078efcff */
        /* <DEDUP_REMOVED lines=26> */
.L_x_250:
[----:B------:R-:W-:Y:S01]  /*1380*/  MOV R13, R9 ;  /* 0x00000009000d7202 */ /* 0x000fe20000000f00 */
[----:B------:R-:W-:Y:S01]  /*1390*/  IMAD.MOV.U32 R10, RZ, RZ, R14 ;  /* 0x000000ffff0a7224 */ /* 0x000fe200078e000e */
[----:B------:R-:W-:-:S07]  /*13a0*/  MOV R8, 0x13c0 ;  /* 0x000013c000087802 */ /* 0x000fce0000000f00 */
[----:B------:R-:W-:Y:S05]  /*13b0*/  CALL.REL.NOINC `($__internal_3_$__cuda_sm20_div_s64) ;  /* 0x0000001000e87944 */ /* 0x000fea0003c00000 */
[--C-:B------:R-:W-:Y:S02]  /*13c0*/  IMAD.MOV R22, RZ, RZ, -R27.reuse ;  /* 0x000000ffff167224 */ /* 0x100fe400078e0a1b */
[----:B------:R-:W-:Y:S02]  /*13d0*/  IMAD.MOV.U32 R13, RZ, RZ, R27 ;  /* 0x000000ffff0d7224 */ /* 0x000fe400078e001b */
[----:B------:R-:W-:-:S07]  /*13e0*/  IMAD R22, R14, R22, R9 ;  /* 0x000000160e167224 */ /* 0x000fce00078e0209 */
.L_x_251:
[----:B------:R-:W-:Y:S05]  /*13f0*/  BSYNC.RECONVERGENT B1 ;  /* 0x0000000000017941 */ /* 0x000fea0003800200 */
.L_x_249:
[----:B------:R-:W0:Y:S02]  /*1400*/  LDC R27, c[0x0][0x394] ;  /* 0x0000e500ff1b7b82 */ /* 0x000e240000000800 */
[----:B0-----:R-:W-:-:S04]  /*1410*/  IABS R23, R27 ;  /* 0x0000001b00177213 */ /* 0x001fc80000000000 */
[----:B------:R-:W0:Y:S08]  /*1420*/  I2F.RP R24, R23 ;  /* 0x0000001700187306 */ /* 0x000e300000209400 */
[----:B0-----:R-:W0:Y:S02]  /*1430*/  MUFU.RCP R24, R24 ;  /* 0x0000001800187308 */ /* 0x001e240000001000 */
[----:B0-----:R-:W-:-:S06]  /*1440*/  VIADD R10, R24, 0xffffffe ;  /* 0x0ffffffe180a7836 */ /* 0x001fcc0000000000 */
[----:B------:R0:W1:Y:S02]  /*1450*/  F2I.FTZ.U32.TRUNC.NTZ R11, R10 ;  /* 0x0000000a000b7305 */ /* 0x000064000021f000 */
[----:B0-----:R-:W-:Y:S01]  /*1460*/  IMAD.MOV.U32 R10, RZ, RZ, RZ ;  /* 0x000000ffff0a7224 */ /* 0x001fe200078e00ff */
[----:B-1----:R-:W-:-:S05]  /*1470*/  IADD3 R8, PT, PT, RZ, -R11, RZ ;  /* 0x8000000bff087210 */ /* 0x002fca0007ffe0ff */
[----:B------:R-:W-:Y:S01]  /*1480*/  IMAD R7, R8, R23, RZ ;  /* 0x0000001708077224 */ /* 0x000fe200078e02ff */
[----:B------:R-:W-:-:S03]  /*1490*/  IABS R8, R22 ;  /* 0x0000001600087213 */ /* 0x000fc60000000000 */
[----:B------:R-:W-:Y:S01]  /*14a0*/  IMAD.HI.U32 R7, R11, R7, R10 ;  /* 0x000000070b077227 */ /* 0x000fe200078e000a */
[----:B------:R-:W-:-:S05]  /*14b0*/  SHF.R.S32.HI R10, RZ, 0x1f, R13 ;  /* 0x0000001fff0a7819 */ /* 0x000fca000001140d */
[----:B------:R-:W-:-:S04]  /*14c0*/  IMAD.HI.U32 R7, R7, R8, RZ ;  /* 0x0000000807077227 */ /* 0x000fc800078e00ff */
[----:B------:R-:W-:Y:S02]  /*14d0*/  IMAD.MOV R11, RZ, RZ, -R7 ;  /* 0x000000ffff0b7224 */ /* 0x000fe400078e0a07 */
[----:B------:R-:W-:Y:S02]  /*14e0*/  IMAD R24, R10, R27, RZ ;  /* 0x0000001b0a187224 */ /* 0x000fe400078e02ff */
[----:B------:R-:W-:-:S05]  /*14f0*/  IMAD R8, R23, R11, R8 ;  /* 0x0000000b17087224 */ /* 0x000fca00078e0208 */
[----:B------:R-:W-:-:S13]  /*1500*/  ISETP.GT.U32.AND P1, PT, R23, R8, PT ;  /* 0x000000081700720c */ /* 0x000fda0003f24070 */
[----:B------:R-:W-:Y:S02]  /*1510*/  @!P1 IMAD.IADD R8, R8, 0x1, -R23 ;  /* 0x0000000108089824 */ /* 0x000fe400078e0a17 */
[----:B------:R-:W-:Y:S01]  /*1520*/  @!P1 VIADD R7, R7, 0x1 ;  /* 0x0000000107079836 */ /* 0x000fe20000000000 */
[----:B------:R-:W-:Y:S02]  /*1530*/  ISETP.NE.AND P1, PT, R27, RZ, PT ;  /* 0x000000ff1b00720c */ /* 0x000fe40003f25270 */
[----:B------:R-:W-:Y:S02]  /*1540*/  ISETP.GE.U32.AND P0, PT, R8, R23, PT ;  /* 0x000000170800720c */ /* 0x000fe40003f06070 */
[----:B------:R-:W-:-:S04]  /*1550*/  LOP3.LUT R8, R22, R27, RZ, 0x3c, !PT ;  /* 0x0000001b16087212 */ /* 0x000fc800078e3cff */
[----:B------:R-:W-:-:S07]  /*1560*/  ISETP.GE.AND P2, PT, R8, RZ, PT ;  /* 0x000000ff0800720c */ /* 0x000fce0003f46270 */
[----:B------:R-:W-:-:S06]  /*1570*/  @P0 IADD3 R7, PT, PT, R7, 0x1, RZ ;  /* 0x0000000107070810 */ /* 0x000fcc0007ffe0ff */
[----:B------:R-:W-:Y:S01]  /*1580*/  @!P2 IMAD.MOV R7, RZ, RZ, -R7 ;  /* 0x000000ffff07a224 */ /* 0x000fe200078e0a07 */
        /* <DEDUP_REMOVED lines=9> */
[----:B------:R-:W-:-:S04]  /*1620*/  IMAD.WIDE.U32 R22, R7, R27, R22 ;  /* 0x0000001b07167225 */ /* 0x000fc800078e0016 */
[----:B------:R-:W-:Y:S01]  /*1630*/  IMAD R27, R6, R13, R24 ;  /* 0x0000000d061b7224 */ /* 0x000fe200078e0218 */
[----:B------:R-:W-:Y:S01]  /*1640*/  LEA R28, P1, R22, UR18, 0x3 ;  /* 0x00000012161c7c11 */ /* 0x000fe2000f8218ff */
[----:B------:R-:W-:Y:S01]  /*1650*/  IMAD R29, R6, R7, R26 ;  /* 0x00000007061d7224 */ /* 0x000fe200078e021a */
[----:B------:R-:W-:Y:S01]  /*1660*/  LEA R26, P0, R10, UR20, 0x3 ;  /* 0x000000140a1a7c11 */ /* 0x000fe2000f8018ff */
[----:B------:R-:W-:-:S03]  /*1670*/  IMAD.IADD R27, R11, 0x1, R27 ;  /* 0x000000010b1b7824 */ /* 0x000fc600078e021b */
[----:B------:R-:W-:Y:S02]  /*1680*/  IADD3 R11, PT, PT, R23, R29, RZ ;  /* 0x0000001d170b7210 */ /* 0x000fe40007ffe0ff */
        /* <DEDUP_REMOVED lines=12> */
[----:B------:R-:W-:Y:S04]  /*1750*/  BSSY.RECONVERGENT B1, `(.L_x_252) ;  /* 0x0000029000017945 */ /* 0x000fe80003800200 */
[----:B------:R-:W-:Y:S01]  /*1760*/  IMAD.X R12, RZ, RZ, R12, P0 ;  /* 0x000000ffff0c7224 */ /* 0x000fe200000e060c */
        /* <DEDUP_REMOVED lines=28> */
[----:B------:R-:W-:-:S04]  /*1930*/  @!P2 LOP3.LUT R13, RZ, R14, RZ, 0x33, !PT ;  /* 0x0000000eff0da212 */ /* 0x000fc800078e33ff */
[----:B------:R-:W-:-:S05]  /*1940*/  IADD3 R22, PT, PT, -R13, RZ, RZ ;  /* 0x000000ff0d167210 */ /* 0x000fca0007ffe1ff */
[----:B------:R-:W-:Y:S01]  /*1950*/  IMAD R22, R14, R22, R9 ;  /* 0x000000160e167224 */ /* 0x000fe200078e0209 */
[----:B------:R-:W-:Y:S06]  /*1960*/  BRA `(.L_x_254) ;  /* 0x00000000001c7947 */ /* 0x000fec0003800000 */
.L_x_253:
[----:B------:R-:W-:Y:S01]  /*1970*/  IMAD.MOV.U32 R13, RZ, RZ, R9 ;  /* 0x000000ffff0d7224 */ /* 0x000fe200078e0009 */
[----:B------:R-:W-:Y:S01]  /*1980*/  MOV R8, 0x19b0 ;  /* 0x000019b000087802 */ /* 0x000fe20000000f00 */
[----:B------:R-:W-:-:S07]  /*1990*/  IMAD.MOV.U32 R10, RZ, RZ, R14 ;  /* 0x000000ffff0a7224 */ /* 0x000fce00078e000e */
[----:B------:R-:W-:Y:S05]  /*19a0*/  CALL.REL.NOINC `($__internal_3_$__cuda_sm20_div_s64) ;  /* 0x0000000c006c7944 */ /* 0x000fea0003c00000 */
[--C-:B------:R-:W-:Y:S02]  /*19b0*/  IMAD.MOV R22, RZ, RZ, -R27.reuse ;  /* 0x000000ffff167224 */ /* 0x100fe400078e0a1b */
[----:B------:R-:W-:Y:S02]  /*19c0*/  IMAD.MOV.U32 R13, RZ, RZ, R27 ;  /* 0x000000ffff0d7224 */ /* 0x000fe400078e001b */
[----:B------:R-:W-:-:S07]  /*19d0*/  IMAD R22, R14, R22, R9 ;  /* 0x000000160e167224 */ /* 0x000fce00078e0209 */
.L_x_254:
[----:B------:R-:W-:Y:S05]  /*19e0*/  BSYNC.RECONVERGENT B1 ;  /* 0x0000000000017941 */ /* 0x000fea0003800200 */
.L_x_252:
[----:B------:R-:W0:Y:S02]  /*19f0*/  LDC R27, c[0x0][0x394] ;  /* 0x0000e500ff1b7b82 */ /* 0x000e240000000800 */
[----:B0-----:R-:W-:-:S04]  /*1a00*/  IABS R23, R27 ;  /* 0x0000001b00177213 */ /* 0x001fc80000000000 */
[----:B------:R-:W0:Y:S08]  /*1a10*/  I2F.RP R24, R23 ;  /* 0x0000001700187306 */ /* 0x000e300000209400 */
[----:B0-----:R-:W0:Y:S02]  /*1a20*/  MUFU.RCP R24, R24 ;  /* 0x0000001800187308 */ /* 0x001e240000001000 */
[----:B0-----:R-:W-:-:S06]  /*1a30*/  IADD3 R10, PT, PT, R24, 0xffffffe, RZ ;  /* 0x0ffffffe180a7810 */ /* 0x001fcc0007ffe0ff */
[----:B------:R0:W1:Y:S02]  /*1a40*/  F2I.FTZ.U32.TRUNC.NTZ R11, R10 ;  /* 0x0000000a000b7305 */ /* 0x000064000021f000 */
[----:B0-----:R-:W-:Y:S02]  /*1a50*/  IMAD.MOV.U32 R10, RZ, RZ, RZ ;  /* 0x000000ffff0a7224 */ /* 0x001fe400078e00ff */
[----:B-1----:R-:W-:-:S04]  /*1a60*/  IMAD.MOV R8, RZ, RZ, -R11 ;  /* 0x000000ffff087224 */ /* 0x002fc800078e0a0b */
        /* <DEDUP_REMOVED lines=30> */
[----:B------:R-:W-:Y:S02]  /*1c50*/  LEA R26, P0, R10, UR20, 0x3 ;  /* 0x000000140a1a7c11 */ /* 0x000fe4000f8018ff */
[----:B------:R-:W-:Y:S01]  /*1c60*/  IADD3 R27, PT, PT, R11, R27, RZ ;  /* 0x0000001b0b1b7210 */ /* 0x000fe20007ffe0ff */
        /* <DEDUP_REMOVED lines=31> */
[----:B0-----:R-:W-:Y:S01]  /*1e60*/  IMAD.MOV.U32 R10, RZ, RZ, RZ ;  /* 0x000000ffff0a7224 */ /* 0x001fe200078e00ff */
[----:B-1----:R-:W-:-:S05]  /*1e70*/  IADD3 R7, PT, PT, RZ, -R11, RZ ;  /* 0x8000000bff077210 */ /* 0x002fca0007ffe0ff */
        /* <DEDUP_REMOVED lines=9> */
[----:B------:R-:W-:Y:S02]  /*1f10*/  @P1 IADD3 R13, PT, PT, R13, 0x1, RZ ;  /* 0x000000010d0d1810 */ /* 0x000fe40007ffe0ff */
[----:B------:R-:W-:-:S05]  /*1f20*/  @!P2 LOP3.LUT R13, RZ, R14, RZ, 0x33, !PT ;  /* 0x0000000eff0da212 */ /* 0x000fca00078e33ff */
[----:B------:R-:W-:-:S04]  /*1f30*/  IMAD.MOV R22, RZ, RZ, -R13 ;  /* 0x000000ffff167224 */ /* 0x000fc800078e0a0d */
[----:B------:R-:W-:Y:S01]  /*1f40*/  IMAD R22, R14, R22, R9 ;  /* 0x000000160e167224 */ /* 0x000fe200078e0209 */
[----:B------:R-:W-:Y:S06]  /*1f50*/  BRA `(.L_x_257) ;  /* 0x00000000001c7947 */ /* 0x000fec0003800000 */
.L_x_256:
[----:B------:R-:W-:Y:S01]  /*1f60*/  IMAD.MOV.U32 R13, RZ, RZ, R9 ;  /* 0x000000ffff0d7224 */ /* 0x000fe200078e0009 */
[----:B------:R-:W-:Y:S01]  /*1f70*/  MOV R8, 0x1fa0 ;  /* 0x00001fa000087802 */ /* 0x000fe20000000f00 */
[----:B------:R-:W-:-:S07]  /*1f80*/  IMAD.MOV.U32 R10, RZ, RZ, R14 ;  /* 0x000000ffff0a7224 */ /* 0x000fce00078e000e */
[----:B------:R-:W-:Y:S05]  /*1f90*/  CALL.REL.NOINC `($__internal_3_$__cuda_sm20_div_s64) ;  /* 0x0000000400f07944 */ /* 0x000fea0003c00000 */
[----:B------:R-:W-:Y:S01]  /*1fa0*/  IMAD.MOV R22, RZ, RZ, -R27 ;  /* 0x000000ffff167224 */ /* 0x000fe200078e0a1b */
[----:B------:R-:W-:-:S03]  /*1fb0*/  MOV R13, R27 ;  /* 0x0000001b000d7202 */ /* 0x000fc60000000f00 */
[----:B------:R-:W-:-:S07]  /*1fc0*/  IMAD R22, R14, R22, R9 ;  /* 0x000000160e167224 */ /* 0x000fce00078e0209 */
.L_x_257:
[----:B------:R-:W-:Y:S05]  /*1fd0*/  BSYNC.RECONVERGENT B1 ;  /* 0x0000000000017941 */ /* 0x000fea0003800200 */
.L_x_255:
        /* <DEDUP_REMOVED lines=17> */
[-C--:B------:R-:W-:Y:S01]  /*20f0*/  @!P1 IADD3 R8, PT, PT, R8, -R23.reuse, RZ ;  /* 0x8000001708089210 */ /* 0x080fe20007ffe0ff */
        /* <DEDUP_REMOVED lines=12> */
[----:B------:R-:W-:-:S04]  /*21c0*/  IADD3.X R8, PT, PT, R8, R5, RZ, P0, !PT ;  /* 0x0000000508087210 */ /* 0x000fc800007fe4ff */
[--C-:B------:R-:W-:Y:S01]  /*21d0*/  SHF.R.S32.HI R23, RZ, 0x1f, R22.reuse ;  /* 0x0000001fff177819 */ /* 0x100fe20000011416 */
        /* <DEDUP_REMOVED lines=20> */
[----:B------:R-:W-:-:S05]  /*2320*/  IADD3 R13, P0, PT, R4, R9, RZ ;  /* 0x00000009040d7210 */ /* 0x000fca0007f1e0ff */
[----:B------:R-:W-:Y:S01]  /*2330*/  IMAD.X R12, RZ, RZ, R12, P0 ;  /* 0x000000ffff0c7224 */ /* 0x000fe200000e060c */
[----:B------:R-:W-:-:S04]  /*2340*/  ISETP.GE.U32.AND P0, PT, R13, R20, PT ;  /* 0x000000140d00720c */ /* 0x000fc80003f06070 */
[----:B------:R-:W-:Y:S02]  /*2350*/  ISETP.GE.AND.EX P0, PT, R12, R3, PT, P0 ;  /* 0x000000030c00720c */ /* 0x000fe40003f06300 */
        /* <DEDUP_REMOVED lines=8> */
[----:B------:R-:W-:Y:S10]  /*23e0*/  @!P0 BRA `(.L_x_258) ;  /* 0xffffffe800048947 */ /* 0x000ff4000383ffff */
.L_x_236:
[----:B------:R-:W-:Y:S05]  /*23f0*/  BSYNC.RECONVERGENT B0 ;  /* 0x0000000000007941 */ /* 0x000fea0003800200 */
.L_x_235:
        /* <DEDUP_REMOVED lines=9> */
[----:B-1----:R-:W-:-:S04]  /*2490*/  @!P0 LEA R3, R14, R3, 0x18 ;  /* 0x000000030e038211 */ /* 0x002fc800078ec0ff */
[----:B------:R-:W-:Y:S01]  /*24a0*/  @!P0 LEA.HI R3, R2, R3, RZ, 0x1e ;  /* 0x0000000302038211 */ /* 0x000fe200078ff0ff */
        /* <DEDUP_REMOVED lines=16> */
[----:B------:R-:W1:Y:S01]  /*25b0*/  @!P0 S2R R4, SR_CgaCtaId ;  /* 0x0000000000048919 */ /* 0x000e620000008800 */
[----:B0-----:R-:W-:-:S04]  /*25c0*/  @!P0 MOV R3, 0x400 ;  /* 0x0000040000038802 */ /* 0x001fc80000000f00 */
[----:B-1----:R-:W-:Y:S02]  /*25d0*/  @!P0 LEA R3, R4, R3, 0x18 ;  /* 0x0000000304038211 */ /* 0x002fe400078ec0ff */
[----:B------:R-:W-:Y:S02]  /*25e0*/  CS2R R4, SRZ ;  /* 0x0000000000047805 */ /* 0x000fe4000001ff00 */
[----:B------:R-:W-:-:S05]  /*25f0*/  @!P0 LEA R3, R2, R3, 0x3 ;  /* 0x0000000302038211 */ /* 0x000fca00078e18ff */
        /* <DEDUP_REMOVED lines=20> */
[----:B------:R-:W-:Y:S01]  /*2740*/  STG.E.64 desc[UR6][R2.64], R12 ;  /* 0x0000000c02007986 */ /* 0x000fe2000c101b06 */
[----:B------:R-:W-:Y:S05]  /*2750*/  EXIT ;  /* 0x000000000000794d */ /* 0x000fea0003800000 */
        .weak           $__internal_3_$__cuda_sm20_div_s64
        .type           $__internal_3_$__cuda_sm20_div_s64,@function
        .size           $__internal_3_$__cuda_sm20_div_s64,($__internal_4_$__cuda_sm20_div_u64 - $__internal_3_$__cuda_sm20_div_s64)
$__internal_3_$__cuda_sm20_div_s64:
[-C--:B------:R-:W-:Y:S02]  /*2760*/  IADD3 R23, P1, PT, RZ, -R10.reuse, RZ ;  /* 0x8000000aff177210 */ /* 0x080fe40007f3e0ff */
[----:B------:R-:W-:Y:S02]  /*2770*/  ISETP.GE.AND P0, PT, R25, RZ, PT ;  /* 0x000000ff1900720c */ /* 0x000fe40003f06270 */
[----:B------:R-:W-:Y:S01]  /*2780*/  ISETP.GE.AND P3, PT, R12, RZ, PT ;  /* 0x000000ff0c00720c */ /* 0x000fe20003f66270 */
[----:B------:R-:W-:Y:S01]  /*2790*/  IMAD.X R28, RZ, RZ, ~R25, P1 ;  /* 0x000000ffff1c7224 */ /* 0x000fe200008e0e19 */
[----:B------:R-:W-:-:S04]  /*27a0*/  SEL R22, R23, R10, !P0 ;  /* 0x0000000a17167207 */ /* 0x000fc80004000000 */
[----:B------:R-:W-:-:S04]  /*27b0*/  SEL R23, R28, R25, !P0 ;  /* 0x000000191c177207 */ /* 0x000fc80004000000 */
[----:B------:R-:W0:Y:S08]  /*27c0*/  I2F.U64.RP R7, R22 ;  /* 0x0000001600077312 */ /* 0x000e300000309000 */
[----:B0-----:R-:W0:Y:S02]  /*27d0*/  MUFU.RCP R30, R7 ;  /* 0x00000007001e7308 */ /* 0x001e240000001000 */
[----:B0-----:R-:W-:-:S06]  /*27e0*/  VIADD R30, R30, 0x1ffffffe ;  /* 0x1ffffffe1e1e7836 */ /* 0x001fcc0000000000 */
[----:B------:R-:W0:Y:S02]  /*27f0*/  F2I.U64.TRUNC R30, R30 ;  /* 0x0000001e001e7311 */ /* 0x000e24000020d800 */
[----:B0-----:R-:W-:-:S04]  /*2800*/  IMAD.WIDE.U32 R28, R30, R22, RZ ;  /* 0x000000161e1c7225 */ /* 0x001fc800078e00ff */
[C---:B------:R-:W-:Y:S01]  /*2810*/  IMAD R27, R30.reuse, R23, R29 ;  /* 0x000000171e1b7224 */ /* 0x040fe200078e021d */
[----:B------:R-:W-:Y:S01]  /*2820*/  IADD3 R28, P0, PT, RZ, -R28, RZ ;  /* 0x8000001cff1c7210 */ /* 0x000fe20007f1e0ff */
[----:B------:R-:W-:Y:S02]  /*2830*/  IMAD.MOV.U32 R33, RZ, RZ, R30 ;  /* 0x000000ffff217224 */ /* 0x000fe400078e001e */
[----:B------:R-:W-:Y:S02]  /*2840*/  IMAD R27, R31, R22, R27 ;  /* 0x000000161f1b7224 */ /* 0x000fe400078e021b */
[----:B------:R-:W-:-:S04]  /*2850*/  IMAD.HI.U32 R32, R30, R28, RZ ;  /* 0x0000001c1e207227 */ /* 0x000fc800078e00ff */
[----:B------:R-:W-:-:S04]  /*2860*/  IMAD.X R27, RZ, RZ, ~R27, P0 ;  /* 0x000000ffff1b7224 */ /* 0x000fc800000e0e1b */
[----:B------:R-:W-:-:S04]  /*2870*/  IMAD.WIDE.U32 R32, P0, R30, R27, R32 ;  /* 0x0000001b1e207225 */ /* 0x000fc80007800020 */
[C---:B------:R-:W-:Y:S02]  /*2880*/  IMAD R7, R31.reuse, R27, RZ ;  /* 0x0000001b1f077224 */ /* 0x040fe400078e02ff */
[----:B------:R-:W-:-:S04]  /*2890*/  IMAD.HI.U32 R28, P1, R31, R28, R32 ;  /* 0x0000001c1f1c7227 */ /* 0x000fc80007820020 */
[----:B------:R-:W-:Y:S01]  /*28a0*/  IMAD.HI.U32 R27, R31, R27, RZ ;  /* 0x0000001b1f1b7227 */ /* 0x000fe200078e00ff */
[----:B------:R-:W-:Y:S02]  /*28b0*/  IADD3 R33, P2, PT, R7, R28, RZ ;  /* 0x0000001c07217210 */ /* 0x000fe40007f5e0ff */
[----:B------:R-:W-:Y:S02]  /*28c0*/  IADD3 R7, P4, PT, RZ, -R13, RZ ;  /* 0x8000000dff077210 */ /* 0x000fe40007f9e0ff */
[----:B------:R-:W-:Y:S01]  /*28d0*/  IADD3.X R27, PT, PT, R27, R31, RZ, P0, !PT ;  /* 0x0000001f1b1b7210 */ /* 0x000fe200007fe4ff */
[----:B------:R-:W-:Y:S01]  /*28e0*/  IMAD.WIDE.U32 R28, R33, R22, RZ ;  /* 0x00000016211c7225 */ /* 0x000fe200078e00ff */
[----:B------:R-:W-:Y:S02]  /*28f0*/  SEL R7, R7, R13, !P3 ;  /* 0x0000000d07077207 */ /* 0x000fe40005800000 */
[----:B------:R-:W-:Y:S01]  /*2900*/  IADD3.X R27, PT, PT, RZ, RZ, R27, P2, P1 ;  /* 0x000000ffff1b7210 */ /* 0x000fe200017e241b */
[----:B------:R-:W-:Y:S01]  /*2910*/  IMAD R30, R33, R23, R29 ;  /* 0x00000017211e7224 */ /* 0x000fe200078e021d */
[----:B------:R-:W-:Y:S01]  /*2920*/  IADD3 R28, P0, PT, RZ, -R28, RZ ;  /* 0x8000001cff1c7210 */ /* 0x000fe20007f1e0ff */
[----:B------:R-:W-:-:S02]  /*2930*/  IMAD.X R31, RZ, RZ, ~R12, P4 ;  /* 0x000000ffff1f7224 */ /* 0x000fc400020e0e0c */
[----:B------:R-:W-:Y:S02]  /*2940*/  IMAD R30, R27, R22, R30 ;  /* 0x000000161b1e7224 */ /* 0x000fe400078e021e */
[----:B------:R-:W-:-:S04]  /*2950*/  IMAD.HI.U32 R32, R33, R28, RZ ;  /* 0x0000001c21207227 */ /* 0x000fc800078e00ff */
[----:B------:R-:W-:-:S04]  /*2960*/  IMAD.X R30, RZ, RZ, ~R30, P0 ;  /* 0x000000ffff1e7224 */ /* 0x000fc800000e0e1e */
[----:B------:R-:W-:-:S04]  /*2970*/  IMAD.WIDE.U32 R32, P0, R33, R30, R32 ;  /* 0x0000001e21207225 */ /* 0x000fc80007800020 */
[----:B------:R-:W-:-:S04]  /*2980*/  IMAD.HI.U32 R29, P1, R27, R28, R32 ;  /* 0x0000001c1b1d7227 */ /* 0x000fc80007820020 */
[CC--:B------:R-:W-:Y:S02]  /*2990*/  IMAD R28, R27.reuse, R30.reuse, RZ ;  /* 0x0000001e1b1c7224 */ /* 0x0c0fe400078e02ff */
[----:B------:R-:W-:-:S03]  /*29a0*/  IMAD.HI.U32 R30, R27, R30, RZ ;  /* 0x0000001e1b1e7227 */ /* 0x000fc600078e00ff */
[----:B------:R-:W-:Y:S01]  /*29b0*/  IADD3 R29, P2, PT, R28, R29, RZ ;  /* 0x0000001d1c1d7210 */ /* 0x000fe20007f5e0ff */
[----:B------:R-:W-:Y:S01]  /*29c0*/  IMAD.X R30, R30, 0x1, R27, P0 ;  /* 0x000000011e1e7824 */ /* 0x000fe200000e061b */
[----:B------:R-:W-:Y:S01]  /*29d0*/  SEL R28, R31, R12, !P3 ;  /* 0x0000000c1f1c7207 */ /* 0x000fe20005800000 */
[----:B------:R-:W-:Y:S02]  /*29e0*/  IMAD.MOV.U32 R33, RZ, RZ, RZ ;  /* 0x000000ffff217224 */ /* 0x000fe400078e00ff */
[----:B------:R-:W-:-:S04]  /*29f0*/  IMAD.HI.U32 R32, R29, R7, RZ ;  /* 0x000000071d207227 */ /* 0x000fc800078e00ff */
[----:B------:R-:W-:Y:S01]  /*2a00*/  IMAD.WIDE.U32 R32, R29, R28, R32 ;  /* 0x0000001c1d207225 */ /* 0x000fe200078e0020 */
[----:B------:R-:W-:-:S05]  /*2a10*/  IADD3.X R29, PT, PT, RZ, RZ, R30, P2, P1 ;  /* 0x000000ffff1d7210 */ /* 0x000fca00017e241e */
[----:B------:R-:W-:-:S04]  /*2a20*/  IMAD.HI.U32 R30, P0, R29, R7, R32 ;  /* 0x000000071d1e7227 */ /* 0x000fc80007800020 */
[CC--:B------:R-:W-:Y:S02]  /*2a30*/  IMAD R27, R29.reuse, R28.reuse, RZ ;  /* 0x0000001c1d1b7224 */ /* 0x0c0fe400078e02ff */
[----:B------:R-:W-:-:S03]  /*2a40*/  IMAD.HI.U32 R29, R29, R28, RZ ;  /* 0x0000001c1d1d7227 */ /* 0x000fc600078e00ff */
[----:B------:R-:W-:Y:S02]  /*2a50*/  IADD3 R27, P1, PT, R27, R30, RZ ;  /* 0x0000001e1b1b7210 */ /* 0x000fe40007f3e0ff */
[----:B------:R-:W-:-:S03]  /*2a60*/  IADD3.X R29, PT, PT, R29, RZ, RZ, P0, !PT ;  /* 0x000000ff1d1d7210 */ /* 0x000fc600007fe4ff */
[----:B------:R-:W-:-:S04]  /*2a70*/  IMAD.WIDE.U32 R32, R27, R22, RZ ;  /* 0x000000161b207225 */ /* 0x000fc800078e00ff */
[----:B------:R-:W-:Y:S01]  /*2a80*/  IMAD.X R29, RZ, RZ, R29, P1 ;  /* 0x000000ffff1d7224 */ /* 0x000fe200008e061d */
[----:B------:R-:W-:Y:S01]  /*2a90*/  IADD3 R7, P1, PT, -R32, R7, RZ ;  /* 0x0000000720077210 */ /* 0x000fe20007f3e1ff */
[----:B------:R-:W-:-:S03]  /*2aa0*/  IMAD R30, R27, R23, R33 ;  /* 0x000000171b1e7224 */ /* 0x000fc600078e0221 */
[-C--:B------:R-:W-:Y:S01]  /*2ab0*/  ISETP.GE.U32.AND P0, PT, R7, R22.reuse, PT ;  /* 0x000000160700720c */ /* 0x080fe20003f06070 */
[----:B------:R-:W-:-:S04]  /*2ac0*/  IMAD R29, R29, R22, R30 ;  /* 0x000000161d1d7224 */ /* 0x000fc800078e021e */
[----:B------:R-:W-:Y:S01]  /*2ad0*/  IMAD.X R29, R28, 0x1, ~R29, P1 ;  /* 0x000000011c1d7824 */ /* 0x000fe200008e0e1d */
[----:B------:R-:W-:-:S04]  /*2ae0*/  IADD3 R30, P1, PT, R7, -R22, RZ ;  /* 0x80000016071e7210 */ /* 0x000fc80007f3e0ff */
[C---:B------:R-:W-:Y:S01]  /*2af0*/  ISETP.GE.U32.AND.EX P0, PT, R29.reuse, R23, PT, P0 ;  /* 0x000000171d00720c */ /* 0x040fe20003f06100 */
[----:B------:R-:W-:-:S03]  /*2b00*/  IMAD.X R28, R29, 0x1, ~R23, P1 ;  /* 0x000000011d1c7824 */ /* 0x000fc600008e0e17 */
[----:B------:R-:W-:Y:S01]  /*2b10*/  SEL R7, R30, R7, P0 ;  /* 0x000000071e077207 */ /* 0x000fe20000000000 */
[----:B------:R-:W-:Y:S01]  /*2b20*/  VIADD R30, R27, 0x1 ;  /* 0x000000011b1e7836 */ /* 0x000fe20000000000 */
[----:B------:R-:W-:-:S04]  /*2b30*/  SEL R29, R28, R29, P0 ;  /* 0x0000001d1c1d7207 */ /* 0x000fc80000000000 */
[----:B------:R-:W-:Y:S02]  /*2b40*/  SEL R30, R30, R27, P0 ;  /* 0x0000001b1e1e7207 */ /* 0x000fe40000000000 */
[----:B------:R-:W-:Y:S02]  /*2b50*/  ISETP.GE.U32.AND P0, PT, R7, R22, PT ;  /* 0x000000160700720c */ /* 0x000fe40003f06070 */
[----:B------:R-:W-:Y:S02]  /*2b60*/  IADD3 R7, PT, PT, R30, 0x1, RZ ;  /* 0x000000011e077810 */ /* 0x000fe40007ffe0ff */
[----:B------:R-:W-:Y:S01]  /*2b70*/  ISETP.GE.U32.AND.EX P0, PT, R29, R23, PT, P0 ;  /* 0x000000171d00720c */ /* 0x000fe20003f06100 */
[----:B------:R-:W-:Y:S01]  /*2b80*/  IMAD.MOV.U32 R23, RZ, RZ, 0x0 ;  /* 0x00000000ff177424 */ /* 0x000fe200078e00ff */
[----:B------:R-:W-:Y:S02]  /*2b90*/  LOP3.LUT R22, R25, R12, RZ, 0x3c, !PT ;  /* 0x0000000c19167212 */ /* 0x000fe400078e3cff */
[----:B------:R-:W-:-:S02]  /*2ba0*/  SEL R7, R7, R30, P0 ;  /* 0x0000001e07077207 */ /* 0x000fc40000000000 */
[----:B------:R-:W-:Y:S02]  /*2bb0*/  ISETP.NE.U32.AND P0, PT, R10, RZ, PT ;  /* 0x000000ff0a00720c */ /* 0x000fe40003f05070 */
[----:B------:R-:W-:Y:S01]  /*2bc0*/  ISETP.GE.AND P1, PT, R22, RZ, PT ;  /* 0x000000ff1600720c */ /* 0x000fe20003f26270 */
[----:B------:R-:W-:Y:S01]  /*2bd0*/  IMAD.MOV R10, RZ, RZ, -R7 ;  /* 0x000000ffff0a7224 */ /* 0x000fe200078e0a07 */
[----:B------:R-:W-:Y:S01]  /*2be0*/  ISETP.NE.AND.EX P0, PT, R25, RZ, PT, P0 ;  /* 0x000000ff1900720c */ /* 0x000fe20003f05300 */
[----:B------:R-:W-:-:S03]  /*2bf0*/  IMAD.MOV.U32 R22, RZ, RZ, R8 ;  /* 0x000000ffff167224 */ /* 0x000fc600078e0008 */
[----:B------:R-:W-:-:S04]  /*2c00*/  SEL R27, R10, R7, !P1 ;  /* 0x000000070a1b7207 */ /* 0x000fc80004800000 */
[----:B------:R-:W-:Y:S01]  /*2c10*/  SEL R27, R27, 0xffffffff, P0 ;  /* 0xffffffff1b1b7807 */ /* 0x000fe20000000000 */
[----:B------:R-:W-:Y:S06]  /*2c20*/  RET.REL.NODEC R22 `(popcount_weighted_keys_kernel) ;  /* 0xffffffd016f47950 */ /* 0x000fec0003c3ffff */
        .weak           $__internal_4_$__cuda_sm20_div_u64
        .type           $__internal_4_$__cuda_sm20_div_u64,@function
        .size           $__internal_4_$__cuda_sm20_div_u64,(.L_x_277 - $__internal_4_$__cuda_sm20_div_u64)
$__internal_4_$__cuda_sm20_div_u64:
        /* <DEDUP_REMOVED lines=22> */
[----:B------:R-:W-:Y:S02]  /*2d90*/  IMAD.MOV.U32 R11, RZ, RZ, RZ ;  /* 0x000000ffff0b7224 */ /* 0x000fe400078e00ff */
[----:B------:R-:W-:Y:S01]  /*2da0*/  IMAD.HI.U32 R12, R13, R19, RZ ;  /* 0x000000130d0c7227 */ /* 0x000fe200078e00ff */
        /* <DEDUP_REMOVED lines=17> */
[----:B------:R-:W-:Y:S01]  /*2ec0*/  IMAD R11, R15, R4, R11 ;  /* 0x000000040f0b7224 */ /* 0x000fe200078e020b */
[----:B------:R-:W-:-:S04]  /*2ed0*/  IADD3 R19, P0, PT, -R10, R7, RZ ;  /* 0x000000070a137210 */ /* 0x000fc80007f1e1ff */
[----:B------:R-:W-:Y:S02]  /*2ee0*/  IADD3.X R12, PT, PT, ~R11, R8, RZ, P0, !PT ;  /* 0x000000080b0c7210 */ /* 0x000fe400007fe5ff */
[----:B------:R-:W-:Y:S02]  /*2ef0*/  ISETP.GE.U32.AND P0, PT, R19, R4, PT ;  /* 0x000000041300720c */ /* 0x000fe40003f06070 */
[----:B------:R-:W-:Y:S02]  /*2f00*/  IADD3 R8, P2, PT, R13, 0x1, RZ ;  /* 0x000000010d087810 */ /* 0x000fe40007f5e0ff */
[----:B------:R-:W-:Y:S02]  /*2f10*/  IADD3 R7, P1, PT, -R4, R19, RZ ;  /* 0x0000001304077210 */ /* 0x000fe40007f3e1ff */
[C---:B------:R-:W-:Y:S01]  /*2f20*/  ISETP.GE.U32.AND.EX P0, PT, R12.reuse, RZ, PT, P0 ;  /* 0x000000ff0c00720c */ /* 0x040fe20003f06100 */
[----:B------:R-:W-:Y:S01]  /*2f30*/  IMAD.X R10, RZ, RZ, R15, P2 ;  /* 0x000000ffff0a7224 */ /* 0x000fe200010e060f */
[----:B------:R-:W-:-:S02]  /*2f40*/  IADD3.X R11, PT, PT, R12, -0x1, RZ, P1, !PT ;  /* 0xffffffff0c0b7810 */ /* 0x000fc40000ffe4ff */
[----:B------:R-:W-:Y:S02]  /*2f50*/  SEL R7, R7, R19, P0 ;  /* 0x0000001307077207 */ /* 0x000fe40000000000 */
[----:B------:R-:W-:Y:S02]  /*2f60*/  SEL R13, R8, R13, P0 ;  /* 0x0000000d080d7207 */ /* 0x000fe40000000000 */
[----:B------:R-:W-:Y:S02]  /*2f70*/  SEL R11, R11, R12, P0 ;  /* 0x0000000c0b0b7207 */ /* 0x000fe40000000000 */
[----:B------:R-:W-:Y:S02]  /*2f80*/  SEL R10, R10, R15, P0 ;  /* 0x0000000f0a0a7207 */ /* 0x000fe40000000000 */
[----:B------:R-:W-:Y:S01]  /*2f90*/  ISETP.GE.U32.AND P0, PT, R7, R4, PT ;  /* 0x000000040700720c */ /* 0x000fe20003f06070 */
[----:B------:R-:W-:Y:S01]  /*2fa0*/  IMAD.MOV.U32 R7, RZ, RZ, 0x0 ;  /* 0x00000000ff077424 */ /* 0x000fe200078e00ff */
[----:B------:R-:W-:-:S02]  /*2fb0*/  IADD3 R8, P2, PT, R13, 0x1, RZ ;  /* 0x000000010d087810 */ /* 0x000fc40007f5e0ff */
[----:B------:R-:W-:Y:S02]  /*2fc0*/  ISETP.GE.U32.AND.EX P0, PT, R11, RZ, PT, P0 ;  /* 0x000000ff0b00720c */ /* 0x000fe40003f06100 */
[----:B------:R-:W-:Y:S01]  /*2fd0*/  ISETP.NE.U32.AND P1, PT, R4, RZ, PT ;  /* 0x000000ff0400720c */ /* 0x000fe20003f25070 */
[----:B------:R-:W-:Y:S01]  /*2fe0*/  IMAD.X R11, RZ, RZ, R10, P2 ;  /* 0x000000ffff0b7224 */ /* 0x000fe200010e060a */
[----:B------:R-:W-:Y:S02]  /*2ff0*/  SEL R8, R8, R13, P0 ;  /* 0x0000000d08087207 */ /* 0x000fe40000000000 */
[----:B------:R-:W-:Y:S02]  /*3000*/  ISETP.NE.AND.EX P1, PT, RZ, RZ, PT, P1 ;  /* 0x000000ffff00720c */ /* 0x000fe40003f25310 */
[----:B------:R-:W-:Y:S02]  /*3010*/  SEL R11, R11, R10, P0 ;  /* 0x0000000a0b0b7207 */ /* 0x000fe40000000000 */
[----:B------:R-:W-:-:S02]  /*3020*/  SEL R8, R8, 0xffffffff, P1 ;  /* 0xffffffff08087807 */ /* 0x000fc40000800000 */
[----:B------:R-:W-:Y:S01]  /*3030*/  SEL R11, R11, 0xffffffff, P1 ;  /* 0xffffffff0b0b7807 */ /* 0x000fe20000800000 */
[----:B------:R-:W-:Y:S06]  /*3040*/  RET.REL.NODEC R6 `(popcount_weighted_keys_kernel) ;  /* 0xffffffcc06ec7950 */ /* 0x000fec0003c3ffff */
.L_x_259:
        /* <DEDUP_REMOVED lines=11> */
.L_x_277:


//--------------------- .text.popcount_weighted_batch_kernel --------------------------
	.section	.text.popcount_weighted_batch_kernel,"ax",@progbits
	.align	128
        .global         popcount_weighted_batch_kernel
        .type           popcount_weighted_batch_kernel,@function
        .size           popcount_weighted_batch_kernel,(.L_x_291 - popcount_weighted_batch_kernel)
        .other          popcount_weighted_batch_kernel,@"STO_CUDA_ENTRY STV_DEFAULT"
popcount_weighted_batch_kernel:
.text.popcount_weighted_batch_kernel:
[----:B------:R-:W-:Y:S08]  /*0000*/  LDC R1, c[0x0][0x37c] ;  /* 0x0000df00ff017b82 */ /* 0x000ff00000000800 */
[----:B------:R-:W0:Y:S01]  /*0010*/  S2UR UR4, SR_CTAID.Y ;  /* 0x00000000000479c3 */ /* 0x000e220000002600 */
[----:B------:R-:W1:Y:S07]  /*0020*/  S2R R0, SR_CTAID.Z ;  /* 0x0000000000007919 */ /* 0x000e6e0000002700 */
[----:B------:R-:W0:Y:S08]  /*0030*/  LDC.64 R6, c[0x0][0x3a8] ;  /* 0x0000ea00ff067b82 */ /* 0x000e300000000a00 */
[----:B------:R-:W2:Y:S08]  /*0040*/  S2UR UR6, SR_CTAID.X ;  /* 0x00000000000679c3 */ /* 0x000eb00000002500 */
[----:B------:R-:W2:Y:S01]  /*0050*/  LDC R2, c[0x0][0x390] ;  /* 0x0000e400ff027b82 */ /* 0x000ea20000000800 */
[----:B0-----:R-:W-:-:S04]  /*0060*/  ISETP.LE.AND P0, PT, R6, UR4, PT ;  /* 0x0000000406007c0c */ /* 0x001fc8000bf03270 */
[----:B--2---:R-:W-:-:S04]  /*0070*/  ISETP.LE.OR P0, PT, R2, UR6, P0 ;  /* 0x0000000602007c0c */ /* 0x004fc80008703670 */
[----:B-1----:R-:W-:-:S13]  /*0080*/  ISETP.GE.OR P0, PT, R0, R7, P0 ;  /* 0x000000070000720c */ /* 0x002fda0000706670 */
[----:B------:R-:W-:Y:S05]  /*0090*/  @P0 EXIT ;  /* 0x000000000000094d */ /* 0x000fea0003800000 */
[----:B------:R-:W0:Y:S01]  /*00a0*/  S2R R12, SR_TID.X ;  /* 0x00000000000c7919 */ /* 0x000e220000002100 */
[----:B------:R-:W0:Y:S01]  /*00b0*/  LDC R15, c[0x0][0x394] ;  /* 0x0000e500ff0f7b82 */ /* 0x000e220000000800 */
[----:B------:R-:W-:Y:S01]  /*00c0*/  UMOV UR5, URZ ;  /* 0x000000ff00057c82 */ /* 0x000fe20008000000 */
[----:B------:R-:W1:Y:S01]  /*00d0*/  LDCU.64 UR8, c[0x0][0x358] ;  /* 0x00006b00ff0877ac */ /* 0x000e620008000a00 */
[----:B------:R-:W-:Y:S01]  /*00e0*/  IMAD.WIDE.U32 R6, R0, R6, UR4 ;  /* 0x0000000400067e25 */ /* 0x000fe2000f8e0006 */
[----:B------:R-:W-:Y:S01]  /*00f0*/  BSSY.RECONVERGENT B0, `(.L_x_260) ;  /* 0x0000028000007945 */ /* 0x000fe20003800200 */
[----:B------:R-:W2:Y:S02]  /*0100*/  LDCU.64 UR10, c[0x0][0x380] ;  /* 0x00007000ff0a77ac */ /* 0x000ea40008000a00 */
[----:B------:R-:W-:Y:S02]  /*0110*/  IMAD.MOV.U32 R14, RZ, RZ, RZ ;  /* 0x000000ffff0e7224 */ /* 0x000fe400078e00ff */
[----:B------:R-:W-:Y:S01]  /*0120*/  IMAD.MOV.U32 R13, RZ, RZ, RZ ;  /* 0x000000ffff0d7224 */ /* 0x000fe200078e00ff */
[----:B------:R-:W3:Y:S01]  /*0130*/  LDCU.64 UR12, c[0x0][0x398] ;  /* 0x00007300ff0c77ac */ /* 0x000ee20008000a00 */
[----:B0-----:R-:W-:-:S13]  /*0140*/  ISETP.GE.AND P0, PT, R12, R15, PT ;  /* 0x0000000f0c00720c */ /* 0x001fda0003f06270 */
[----:B-123--:R-:W-:Y:S05]  /*0150*/  @P0 BRA `(.L_x_261) ;  /* 0x0000000000840947 */ /* 0x00efea0003800000 */
[----:B------:R-:W0:Y:S01]  /*0160*/  LDC R16, c[0x0][0x360] ;  /* 0x0000d800ff107b82 */ /* 0x000e220000000800 */
[----:B------:R-:W-:Y:S01]  /*0170*/  SHF.R.S32.HI R9, RZ, 0x1f, R15 ;  /* 0x0000001fff097819 */ /* 0x000fe2000001140f */
[-C--:B------:R-:W-:Y:S02]  /*0180*/  IMAD R8, R7, R15.reuse, RZ ;  /* 0x0000000f07087224 */ /* 0x080fe400078e02ff */
[----:B------:R-:W-:-:S04]  /*0190*/  IMAD.WIDE.U32 R4, R6, R15, RZ ;  /* 0x0000000f06047225 */ /* 0x000fc800078e00ff */
[----:B------:R-:W-:-:S04]  /*01a0*/  IMAD.WIDE.U32 R2, R15, UR6, RZ ;  /* 0x000000060f027c25 */ /* 0x000fc8000f8e00ff */
[----:B------:R-:W-:Y:S02]  /*01b0*/  IMAD R11, R6, R9, R8 ;  /* 0x00000009060b7224 */ /* 0x000fe400078e0208 */
[----:B------:R-:W-:Y:S02]  /*01c0*/  IMAD R17, R9, UR6, RZ ;  /* 0x0000000609117c24 */ /* 0x000fe4000f8e02ff */
[----:B------:R-:W-:Y:S02]  /*01d0*/  IMAD.MOV.U32 R14, RZ, RZ, RZ ;  /* 0x000000ffff0e7224 */ /* 0x000fe400078e00ff */
[----:B------:R-:W-:Y:S02]  /*01e0*/  IMAD.MOV.U32 R13, RZ, RZ, RZ ;  /* 0x000000ffff0d7224 */ /* 0x000fe400078e00ff */
[----:B------:R-:W-:Y:S02]  /*01f0*/  IMAD.MOV.U32 R19, RZ, RZ, R12 ;  /* 0x000000ffff137224 */ /* 0x000fe400078e000c */
[----:B------:R-:W-:-:S02]  /*0200*/  IMAD.IADD R18, R5, 0x1, R11 ;  /* 0x0000000105127824 */ /* 0x000fc400078e020b */
[----:B------:R-:W-:-:S07]  /*0210*/  IMAD.IADD R17, R3, 0x1, R17 ;  /* 0x0000000103117824 */ /* 0x000fce00078e0211 */
.L_x_262:
[----:B------:R-:W-:Y:S02]  /*0220*/  SHF.R.S32.HI R8, RZ, 0x1f, R19 ;  /* 0x0000001fff087819 */ /* 0x000fe40000011413 */
[C---:B------:R-:W-:Y:S02]  /*0230*/  IADD3 R9, P0, PT, R19.reuse, R2, RZ ;  /* 0x0000000213097210 */ /* 0x040fe40007f1e0ff */
[----:B------:R-:W-:-:S03]  /*0240*/  IADD3 R11, P1, PT, R19, R4, RZ ;  /* 0x00000004130b7210 */ /* 0x000fc60007f3e0ff */
[C---:B------:R-:W-:Y:S02]  /*0250*/  IMAD.X R22, R8.reuse, 0x1, R17, P0 ;  /* 0x0000000108167824 */ /* 0x040fe400000e0611 */
[----:B------:R-:W-:Y:S01]  /*0260*/  IMAD.X R20, R8, 0x1, R18, P1 ;  /* 0x0000000108147824 */ /* 0x000fe200008e0612 */
[----:B------:R-:W-:Y:S02]  /*0270*/  LEA R8, P0, R9, UR10, 0x3 ;  /* 0x0000000a09087c11 */ /* 0x000fe4000f8018ff */
[----:B------:R-:W-:Y:S02]  /*0280*/  LEA R10, P1, R11, UR12, 0x3 ;  /* 0x0000000c0b0a7c11 */ /* 0x000fe4000f8218ff */
[----:B------:R-:W-:Y:S02]  /*0290*/  LEA.HI.X R9, R9, UR11, R22, 0x3, P0 ;  /* 0x0000000b09097c11 */ /* 0x000fe400080f1c16 */
[----:B------:R-:W-:-:S04]  /*02a0*/  LEA.HI.X R11, R11, UR13, R20, 0x3, P1 ;  /* 0x0000000d0b0b7c11 */ /* 0x000fc800088f1c14 */
[----:B------:R-:W2:Y:S04]  /*02b0*/  LDG.E.64.CONSTANT R8, desc[UR8][R8.64] ;  /* 0x0000000808087981 */ /* 0x000ea8000c1e9b00 */
[----:B------:R-:W2:Y:S01]  /*02c0*/  LDG.E.64.CONSTANT R10, desc[UR8][R10.64] ;  /* 0x000000080a0a7981 */ /* 0x000ea2000c1e9b00 */
[----:B0-----:R-:W-:-:S05]  /*02d0*/  IMAD.IADD R19, R16, 0x1, R19 ;  /* 0x0000000110137824 */ /* 0x001fca00078e0213 */
[----:B------:R-:W-:Y:S02]  /*02e0*/  ISETP.GE.AND P0, PT, R19, R15, PT ;  /* 0x0000000f1300720c */ /* 0x000fe40003f06270 */
[----:B--2---:R-:W-:Y:S02]  /*02f0*/  LOP3.LUT R20, R10, R8, RZ, 0xc0, !PT ;  /* 0x000000080a147212 */ /* 0x004fe400078ec0ff */
[----:B------:R-:W-:-:S04]  /*0300*/  LOP3.LUT R22, R11, R9, RZ, 0xc0, !PT ;  /* 0x000000090b167212 */ /* 0x000fc800078ec0ff */
[----:B------:R-:W-:Y:S08]  /*0310*/  POPC R20, R20 ;  /* 0x0000001400147309 */ /* 0x000ff00000000000 */
[----:B------:R-:W0:Y:S02]  /*0320*/  POPC R21, R22 ;  /* 0x0000001600157309 */ /* 0x000e240000000000 */
[----:B0-----:R-:W-:-:S05]  /*0330*/  IMAD.IADD R21, R20, 0x1, R21 ;  /* 0x0000000114157824 */ /* 0x001fca00078e0215 */
[----:B------:R-:W-:-:S05]  /*0340*/  IADD3 R14, P1, PT, R21, R14, RZ ;  /* 0x0000000e150e7210 */ /* 0x000fca0007f3e0ff */
[----:B------:R-:W-:Y:S01]  /*0350*/  IMAD.X R13, RZ, RZ, R13, P1 ;  /* 0x000000ffff0d7224 */ /* 0x000fe200008e060d */
[----:B------:R-:W-:Y:S07]  /*0360*/  @!P0 BRA `(.L_x_262) ;  /* 0xfffffffc00ac8947 */ /* 0x000fee000383ffff */
.L_x_261:
[----:B------:R-:W-:Y:S05]  /*0370*/  BSYNC.RECONVERGENT B0 ;  /* 0x0000000000007941 */ /* 0x000fea0003800200 */
.L_x_260:
        /* <DEDUP_REMOVED lines=9> */
[----:B0-----:R-:W-:-:S05]  /*0410*/  IADD3 R8, P0, PT, R3, R10, RZ ;  /* 0x0000000a03087210 */ /* 0x001fca0007f1e0ff */
[----:B-1----:R-:W-:Y:S01]  /*0420*/  IMAD.X R15, R2, 0x1, R5, P0 ;  /* 0x00000001020f7824 */ /* 0x002fe200000e0605 */
[----:B------:R-:W0:Y:S04]  /*0430*/  SHFL.DOWN PT, R3, R8, 0x4, 0x1f ;  /* 0x08801f0008037f89 */ /* 0x000e2800000e0000 */
[----:B------:R-:W1:Y:S01]  /*0440*/  SHFL.DOWN PT, R2, R15, 0x4, 0x1f ;  /* 0x08801f000f027f89 */ /* 0x000e6200000e0000 */
[----:B------:R-:W2:Y:S01]  /*0450*/  @!P1 S2R R5, SR_CgaCtaId ;  /* 0x0000000000059919 */ /* 0x000ea20000008800 */
[----:B0-----:R-:W-:-:S05]  /*0460*/  IADD3 R4, P0, PT, R3, R8, RZ ;  /* 0x0000000803047210 */ /* 0x001fca0007f1e0ff */
[----:B-1----:R-:W-:Y:S01]  /*0470*/  IMAD.X R9, R2, 0x1, R15, P0 ;  /* 0x0000000102097824 */ /* 0x002fe200000e060f */
[----:B------:R-:W0:Y:S01]  /*0480*/  SHFL.DOWN PT, R3, R4, 0x2, 0x1f ;  /* 0x08401f0004037f89 */ /* 0x000e2200000e0000 */
[----:B------:R-:W-:-:S03]  /*0490*/  ISETP.GE.U32.AND P0, PT, R12, UR4, PT ;  /* 0x000000040c007c0c */ /* 0x000fc6000bf06070 */
[----:B------:R-:W1:Y:S10]  /*04a0*/  SHFL.DOWN PT, R2, R9, 0x2, 0x1f ;  /* 0x08401f0009027f89 */ /* 0x000e7400000e0000 */
[----:B------:R-:W3:Y:S01]  /*04b0*/  @!P0 S2R R13, SR_CgaCtaId ;  /* 0x00000000000d8919 */ /* 0x000ee20000008800 */
[----:B------:R-:W-:-:S02]  /*04c0*/  @!P0 MOV R8, 0x400 ;  /* 0x0000040000088802 */ /* 0x000fc40000000f00 */
[----:B0-----:R-:W-:Y:S02]  /*04d0*/  IADD3 R11, P2, PT, R3, R4, RZ ;  /* 0x00000004030b7210 */ /* 0x001fe40007f5e0ff */
[----:B------:R-:W-:-:S03]  /*04e0*/  @!P1 MOV R4, 0x400 ;  /* 0x0000040000049802 */ /* 0x000fc60000000f00 */
[----:B-1----:R-:W-:Y:S01]  /*04f0*/  IMAD.X R10, R2, 0x1, R9, P2 ;  /* 0x00000001020a7824 */ /* 0x002fe200010e0609 */
[----:B--2---:R-:W-:Y:S01]  /*0500*/  @!P1 LEA R5, R5, R4, 0x18 ;  /* 0x0000000405059211 */ /* 0x004fe200078ec0ff */
[----:B------:R-:W0:Y:S03]  /*0510*/  SHFL.DOWN PT, R2, R11, 0x1, 0x1f ;  /* 0x08201f000b027f89 */ /* 0x000e2600000e0000 */
[----:B------:R-:W-:Y:S01]  /*0520*/  @!P1 LEA.HI R9, R12, R5, RZ, 0x1e ;  /* 0x000000050c099211 */ /* 0x000fe200078ff0ff */
[----:B------:R-:W1:Y:S01]  /*0530*/  SHFL.DOWN PT, R3, R10, 0x1, 0x1f ;  /* 0x08201f000a037f89 */ /* 0x000e6200000e0000 */
[----:B------:R-:W-:Y:S02]  /*0540*/  CS2R R4, SRZ ;  /* 0x0000000000047805 */ /* 0x000fe4000001ff00 */
[----:B---3--:R-:W-:-:S05]  /*0550*/  @!P0 LEA R13, R13, R8, 0x18 ;  /* 0x000000080d0d8211 */ /* 0x008fca00078ec0ff */
[----:B------:R-:W-:Y:S01]  /*0560*/  @!P0 IMAD R8, R12, 0x8, R13 ;  /* 0x000000080c088824 */ /* 0x000fe200078e020d */
[----:B0-----:R-:W-:-:S05]  /*0570*/  IADD3 R2, P2, PT, R2, R11, RZ ;  /* 0x0000000b02027210 */ /* 0x001fca0007f5e0ff */
[----:B-1----:R-:W-:-:S05]  /*0580*/  IMAD.X R3, R3, 0x1, R10, P2 ;  /* 0x0000000103037824 */ /* 0x002fca00010e060a */
[----:B------:R-:W-:Y:S01]  /*0590*/  @!P1 STS.64 [R9], R2 ;  /* 0x0000000209009388 */ /* 0x000fe20000000a00 */
[----:B------:R-:W-:Y:S06]  /*05a0*/  BAR.SYNC.DEFER_BLOCKING 0x0 ;  /* 0x0000000000007b1d */ /* 0x000fec0000010000 */
[----:B------:R-:W0:Y:S04]  /*05b0*/  @!P0 LDS.64 R4, [R8] ;  /* 0x0000000008048984 */ /* 0x000e280000000a00 */
[----:B0-----:R-:W0:Y:S04]  /*05c0*/  SHFL.DOWN PT, R13, R4, 0x10, 0x1f ;  /* 0x0a001f00040d7f89 */ /* 0x001e2800000e0000 */
[----:B------:R-:W1:Y:S01]  /*05d0*/  SHFL.DOWN PT, R11, R5, 0x10, 0x1f ;  /* 0x0a001f00050b7f89 */ /* 0x000e6200000e0000 */
[----:B0-----:R-:W-:-:S05]  /*05e0*/  IADD3 R16, P0, PT, R13, R4, RZ ;  /* 0x000000040d107210 */ /* 0x001fca0007f1e0ff */
[----:B-1----:R-:W-:Y:S02]  /*05f0*/  IMAD.X R15, R11, 0x1, R5, P0 ;  /* 0x000000010b0f7824 */ /* 0x002fe400000e0605 */
        /* <DEDUP_REMOVED lines=16> */
[----:B------:R-:W0:Y:S01]  /*0700*/  LDCU.64 UR4, c[0x0][0x388] ;  /* 0x00007100ff0477ac */ /* 0x000e220008000a00 */
[----:B------:R-:W3:Y:S08]  /*0710*/  LDC.64 R12, c[0x0][0x3a0] ;  /* 0x0000e800ff0c7b82 */ /* 0x000ef00000000a00 */
[----:B------:R-:W4:Y:S01]  /*0720*/  LDC.64 R14, c[0x0][0x3b0] ;  /* 0x0000ec00ff0e7b82 */ /* 0x000f220000000a00 */
[----:B0-----:R-:W-:-:S04]  /*0730*/  ULEA UR4, UP0, UR6, UR4, 0x3 ;  /* 0x0000000406047291 */ /* 0x001fc8000f8018ff */
[----:B------:R-:W-:Y:S02]  /*0740*/  ULEA.HI.X UR5, UR6, UR5, URZ, 0x3, UP0 ;  /* 0x0000000506057291 */ /* 0x000fe400080f1cff */
[----:B------:R-:W-:Y:S01]  /*0750*/  IMAD.U32 R10, RZ, RZ, UR4 ;  /* 0x00000004ff0a7e24 */ /* 0x000fe2000f8e00ff */
[----:B---3--:R-:W-:-:S03]  /*0760*/  LEA R12, P0, R6, R12, 0x3 ;  /* 0x0000000c060c7211 */ /* 0x008fc600078018ff */
[----:B------:R-:W-:Y:S01]  /*0770*/  IMAD.U32 R11, RZ, RZ, UR5 ;  /* 0x00000005ff0b7e24 */ /* 0x000fe2000f8e00ff */
[----:B------:R-:W-:-:S04]  /*0780*/  LEA.HI.X R13, R6, R13, R7, 0x3, P0 ;  /* 0x0000000d060d7211 */ /* 0x000fc800000f1c07 */
[----:B------:R-:W3:Y:S04]  /*0790*/  LDG.E.64.CONSTANT R4, desc[UR8][R10.64] ;  /* 0x000000080a047981 */ /* 0x000ee8000c1e9b00 */
[----:B------:R-:W5:Y:S01]  /*07a0*/  LDG.E.64.CONSTANT R6, desc[UR8][R12.64] ;  /* 0x000000080c067981 */ /* 0x000f62000c1e9b00 */
[----:B-1----:R-:W-:-:S05]  /*07b0*/  IADD3 R8, P0, PT, R8, R3, RZ ;  /* 0x0000000308087210 */ /* 0x002fca0007f1e0ff */
[----:B--2---:R-:W-:-:S04]  /*07c0*/  IMAD.X R9, R2, 0x1, R9, P0 ;  /* 0x0000000102097824 */ /* 0x004fc800000e0609 */
[----:B------:R-:W3:Y:S02]  /*07d0*/  I2F.F64.U64 R2, R8 ;  /* 0x0000000800027312 */ /* 0x000ee40000301800 */
[----:B---3--:R-:W-:Y:S01]  /*07e0*/  DMUL R2, R2, R4 ;  /* 0x0000000402027228 */ /* 0x008fe20000000000 */
[----:B----4-:R-:W-:-:S07]  /*07f0*/  IMAD.WIDE.U32 R4, R0, 0x8, R14 ;  /* 0x0000000800047825 */ /* 0x010fce00078e000e */
[----:B-----5:R-:W-:-:S07]  /*0800*/  DMUL R2, R2, R6 ;  /* 0x0000000602027228 */ /* 0x020fce0000000000 */
[----:B------:R-:W-:Y:S01]  /*0810*/  REDG.E.ADD.F64.RN.STRONG.GPU desc[UR8][R4.64], R2 ;  /* 0x00000002040079a6 */ /* 0x000fe2000c12ff08 */
[----:B------:R-:W-:Y:S05]  /*0820*/  EXIT ;  /* 0x000000000000794d */ /* 0x000fea0003800000 */
.L_x_263:
        /* <DEDUP_REMOVED lines=13> */
.L_x_291:


//--------------------- .text.popcount_weighted_kernel --------------------------
	.section	.text.popcount_weighted_kernel,"ax",@progbits
	.align	128
        .global         popcount_weighted_kernel
        .type           popcount_weighted_kernel,@function
        .size           popcount_weighted_kernel,(.L_x_292 - popcount_weighted_kernel)
        .other          popcount_weighted_kernel,@"STO_CUDA_ENTRY STV_DEFAULT"
popcount_weighted_kernel:
.text.popcount_weighted_kernel:
[----:B------:R-:W-:Y:S08]  /*0000*/  LDC R1, c[0x0][0x37c] ;  /* 0x0000df00ff017b82 */ /* 0x000ff00000000800 */
[----:B------:R-:W0:Y:S08]  /*0010*/  S2UR UR11, SR_CTAID.Y ;  /* 0x00000000000b79c3 */ /* 0x000e300000002600 */
[----:B------:R-:W0:Y:S08]  /*0020*/  LDC R0, c[0x0][0x3a8] ;  /* 0x0000ea00ff007b82 */ /* 0x000e300000000800 */
[----:B------:R-:W1:Y:S08]  /*0030*/  S2UR UR10, SR_CTAID.X ;  /* 0x00000000000a79c3 */ /* 0x000e700000002500 */
[----:B------:R-:W1:Y:S01]  /*0040*/  LDC R2, c[0x0][0x390] ;  /* 0x0000e400ff027b82 */ /* 0x000e620000000800 */
[----:B0-----:R-:W-:-:S04]  /*0050*/  ISETP.LE.AND P0, PT, R0, UR11, PT ;  /* 0x0000000b00007c0c */ /* 0x001fc8000bf03270 */
[----:B-1----:R-:W-:-:S13]  /*0060*/  ISETP.LE.OR P0, PT, R2, UR10, P0 ;  /* 0x0000000a02007c0c */ /* 0x002fda0008703670 */
[----:B------:R-:W-:Y:S05]  /*0070*/  @P0 EXIT ;  /* 0x000000000000094d */ /* 0x000fea0003800000 */
[----:B------:R-:W0:Y:S01]  /*0080*/  S2R R0, SR_TID.X ;  /* 0x0000000000007919 */ /* 0x000e220000002100 */
[----:B------:R-:W0:Y:S01]  /*0090*/  LDC R13, c[0x0][0x394] ;  /* 0x0000e500ff0d7b82 */ /* 0x000e220000000800 */
[----:B------:R-:W1:Y:S01]  /*00a0*/  LDCU.64 UR12, c[0x0][0x358] ;  /* 0x00006b00ff0c77ac */ /* 0x000e620008000a00 */
[----:B------:R-:W-:Y:S01]  /*00b0*/  BSSY.RECONVERGENT B0, `(.L_x_264) ;  /* 0x0000025000007945 */ /* 0x000fe20003800200 */
[----:B------:R-:W-:Y:S01]  /*00c0*/  CS2R R8, SRZ ;  /* 0x0000000000087805 */ /* 0x000fe2000001ff00 */
[----:B------:R-:W2:Y:S01]  /*00d0*/  LDCU.64 UR6, c[0x0][0x380] ;  /* 0x00007000ff0677ac */ /* 0x000ea20008000a00 */
[----:B------:R-:W3:Y:S01]  /*00e0*/  LDCU.64 UR8, c[0x0][0x398] ;  /* 0x00007300ff0877ac */ /* 0x000ee20008000a00 */
[----:B0-----:R-:W-:-:S13]  /*00f0*/  ISETP.GE.AND P0, PT, R0, R13, PT ;  /* 0x0000000d0000720c */ /* 0x001fda0003f06270 */
[----:B-123--:R-:W-:Y:S05]  /*0100*/  @P0 BRA `(.L_x_265) ;  /* 0x00000000007c0947 */ /* 0x00efea0003800000 */
[----:B------:R-:W0:Y:S01]  /*0110*/  LDC R12, c[0x0][0x360] ;  /* 0x0000d800ff0c7b82 */ /* 0x000e220000000800 */
[----:B------:R-:W-:Y:S01]  /*0120*/  SHF.R.S32.HI R6, RZ, 0x1f, R13 ;  /* 0x0000001fff067819 */ /* 0x000fe2000001140d */
[----:B------:R-:W-:Y:S01]  /*0130*/  IMAD.WIDE.U32 R2, R13, UR11, RZ ;  /* 0x0000000b0d027c25 */ /* 0x000fe2000f8e00ff */
[----:B------:R-:W-:-:S03]  /*0140*/  CS2R R8, SRZ ;  /* 0x0000000000087805 */ /* 0x000fc6000001ff00 */
[----:B------:R-:W-:-:S04]  /*0150*/  IMAD.WIDE.U32 R4, R13, UR10, RZ ;  /* 0x0000000a0d047c25 */ /* 0x000fc8000f8e00ff */
[C---:B------:R-:W-:Y:S02]  /*0160*/  IMAD R7, R6.reuse, UR11, RZ ;  /* 0x0000000b06077c24 */ /* 0x040fe4000f8e02ff */
[----:B------:R-:W-:Y:S02]  /*0170*/  IMAD R11, R6, UR10, RZ ;  /* 0x0000000a060b7c24 */ /* 0x000fe4000f8e02ff */
[----:B------:R-:W-:Y:S02]  /*0180*/  IMAD.MOV.U32 R15, RZ, RZ, R0 ;  /* 0x000000ffff0f7224 */ /* 0x000fe400078e0000 */
[----:B------:R-:W-:Y:S02]  /*0190*/  IMAD.IADD R16, R3, 0x1, R7 ;  /* 0x0000000103107824 */ /* 0x000fe400078e0207 */
[----:B------:R-:W-:-:S07]  /*01a0*/  IMAD.IADD R14, R5, 0x1, R11 ;  /* 0x00000001050e7824 */ /* 0x000fce00078e020b */
.L_x_266:
[----:B------:R-:W-:Y:S02]  /*01b0*/  SHF.R.S32.HI R7, RZ, 0x1f, R15 ;  /* 0x0000001fff077819 */ /* 0x000fe4000001140f */
[C---:B------:R-:W-:Y:S02]  /*01c0*/  IADD3 R17, P0, PT, R15.reuse, R4, RZ ;  /* 0x000000040f117210 */ /* 0x040fe40007f1e0ff */
[----:B------:R-:W-:-:S03]  /*01d0*/  IADD3 R11, P1, PT, R15, R2, RZ ;  /* 0x000000020f0b7210 */ /* 0x000fc60007f3e0ff */
[----:B------:R-:W-:Y:S01]  /*01e0*/  IMAD.X R20, R7, 0x1, R14, P0 ;  /* 0x0000000107147824 */ /* 0x000fe200000e060e */
[----:B------:R-:W-:Y:S01]  /*01f0*/  LEA R6, P0, R17, UR6, 0x3 ;  /* 0x0000000611067c11 */ /* 0x000fe2000f8018ff */
[----:B------:R-:W-:Y:S01]  /*0200*/  IMAD.X R18, R7, 0x1, R16, P1 ;  /* 0x0000000107127824 */ /* 0x000fe200008e0610 */
        /* <DEDUP_REMOVED lines=15> */
.L_x_265:
[----:B------:R-:W-:Y:S05]  /*0300*/  BSYNC.RECONVERGENT B0 ;  /* 0x0000000000007941 */ /* 0x000fea0003800200 */
.L_x_264:
[----:B------:R-:W0:Y:S01]  /*0310*/  SHFL.DOWN PT, R2, R9, 0x10, 0x1f ;  /* 0x0a001f0009027f89 */ /* 0x000e2200000e0000 */
[----:B------:R-:W1:Y:S01]  /*0320*/  LDCU UR4, c[0x0][0x360] ;  /* 0x00006c00ff0477ac */ /* 0x000e620008000800 */
[----:B------:R-:W-:Y:S02]  /*0330*/  LOP3.LUT P1, RZ, R0, 0x1f, RZ, 0xc0, !PT ;  /* 0x0000001f00ff7812 */ /* 0x000fe4000782c0ff */
[----:B------:R-:W2:Y:S01]  /*0340*/  SHFL.DOWN PT, R3, R8, 0x10, 0x1f ;  /* 0x0a001f0008037f89 */ /* 0x000ea200000e0000 */
[----:B-1----:R-:W-:Y:S01]  /*0350*/  USHF.R.U32.HI UR4, URZ, 0x5, UR4 ;  /* 0x00000005ff047899 */ /* 0x002fe20008011604 */
[----:B0-----:R-:W-:-:S05]  /*0360*/  IADD3 R6, P0, PT, R2, R9, RZ ;  /* 0x0000000902067210 */ /* 0x001fca0007f1e0ff */
[----:B--2---:R-:W-:Y:S02]  /*0370*/  IMAD.X R11, R3, 0x1, R8, P0 ;  /* 0x00000001030b7824 */ /* 0x004fe400000e0608 */
        /* <DEDUP_REMOVED lines=14> */
[----:B------:R-:W-:-:S03]  /*0460*/  @!P1 MOV R3, 0x400 ;  /* 0x0000040000039802 */ /* 0x000fc60000000f00 */
[----:B--2---:R-:W-:Y:S01]  /*0470*/  IMAD.X R11, R2, 0x1, R5, P2 ;  /* 0x00000001020b7824 */ /* 0x004fe200010e0605 */
[----:B------:R-:W1:Y:S01]  /*0480*/  SHFL.DOWN PT, R4, R9, 0x1, 0x1f ;  /* 0x08201f0009047f89 */ /* 0x000e6200000e0000 */
[----:B------:R-:W-:Y:S02]  /*0490*/  @!P0 MOV R5, 0x400 ;  /* 0x0000040000058802 */ /* 0x000fe40000000f00 */
[----:B0-----:R-:W-:Y:S01]  /*04a0*/  @!P1 LEA R3, R6, R3, 0x18 ;  /* 0x0000000306039211 */ /* 0x001fe200078ec0ff */
[----:B------:R-:W0:Y:S03]  /*04b0*/  SHFL.DOWN PT, R2, R11, 0x1, 0x1f ;  /* 0x08201f000b027f89 */ /* 0x000e2600000e0000 */
[----:B------:R-:W-:Y:S02]  /*04c0*/  @!P1 LEA.HI R7, R0, R3, RZ, 0x1e ;  /* 0x0000000300079211 */ /* 0x000fe400078ff0ff */
[----:B---3--:R-:W-:-:S05]  /*04d0*/  @!P0 LEA R13, R8, R5, 0x18 ;  /* 0x00000005080d8211 */ /* 0x008fca00078ec0ff */
[----:B------:R-:W-:Y:S01]  /*04e0*/  @!P0 IMAD R6, R0, 0x8, R13 ;  /* 0x0000000800068824 */ /* 0x000fe200078e020d */
[----:B-1----:R-:W-:-:S05]  /*04f0*/  IADD3 R4, P2, PT, R4, R9, RZ ;  /* 0x0000000904047210 */ /* 0x002fca0007f5e0ff */
[----:B0-----:R-:W-:Y:S01]  /*0500*/  IMAD.X R5, R2, 0x1, R11, P2 ;  /* 0x0000000102057824 */ /* 0x001fe200010e060b */
[----:B------:R-:W-:-:S04]  /*0510*/  CS2R R2, SRZ ;  /* 0x0000000000027805 */ /* 0x000fc8000001ff00 */
        /* <DEDUP_REMOVED lines=24> */
[----:B------:R-:W3:Y:S01]  /*06a0*/  LDCU.64 UR8, c[0x0][0x3a0] ;  /* 0x00007400ff0877ac */ /* 0x000ee20008000a00 */
[----:B0-----:R-:W-:-:S04]  /*06b0*/  ULEA UR5, UP0, UR10, UR6, 0x3 ;  /* 0x000000060a057291 */ /* 0x001fc8000f8018ff */
[----:B------:R-:W-:Y:S02]  /*06c0*/  ULEA.HI.X UR6, UR10, UR7, URZ, 0x3, UP0 ;  /* 0x000000070a067291 */ /* 0x000fe400080f1cff */
[----:B---3--:R-:W-:Y:S01]  /*06d0*/  ULEA UR4, UP0, UR11, UR8, 0x3 ;  /* 0x000000080b047291 */ /* 0x008fe2000f8018ff */
[----:B------:R-:W-:-:S03]  /*06e0*/  IMAD.U32 R4, RZ, RZ, UR5 ;  /* 0x00000005ff047e24 */ /* 0x000fc6000f8e00ff */
[----:B------:R-:W-:Y:S01]  /*06f0*/  IMAD.U32 R5, RZ, RZ, UR6 ;  /* 0x00000006ff057e24 */ /* 0x000fe2000f8e00ff */
[----:B------:R-:W-:Y:S01]  /*0700*/  ULEA.HI.X UR5, UR11, UR9, URZ, 0x3, UP0 ;  /* 0x000000090b057291 */ /* 0x000fe200080f1cff */
[----:B------:R-:W-:-:S04]  /*0710*/  IMAD.U32 R6, RZ, RZ, UR4 ;  /* 0x00000004ff067e24 */ /* 0x000fc8000f8e00ff */
[----:B------:R-:W3:Y:S01]  /*0720*/  LDG.E.64.CONSTANT R4, desc[UR12][R4.64] ;  /* 0x0000000c04047981 */ /* 0x000ee2000c1e9b00 */
[----:B------:R-:W-:-:S06]  /*0730*/  IMAD.U32 R7, RZ, RZ, UR5 ;  /* 0x00000005ff077e24 */ /* 0x000fcc000f8e00ff */
[----:B------:R-:W4:Y:S01]  /*0740*/  LDG.E.64.CONSTANT R6, desc[UR12][R6.64] ;  /* 0x0000000c06067981 */ /* 0x000f22000c1e9b00 */
[----:B-1----:R-:W-:-:S05]  /*0750*/  IADD3 R10, P0, PT, R10, R3, RZ ;  /* 0x000000030a0a7210 */ /* 0x002fca0007f1e0ff */
[----:B--2---:R-:W-:Y:S02]  /*0760*/  IMAD.X R11, R0, 0x1, R9, P0 ;  /* 0x00000001000b7824 */ /* 0x004fe400000e0609 */
[----:B------:R-:W0:Y:S02]  /*0770*/  LDC.64 R8, c[0x0][0x3b0] ;  /* 0x0000ec00ff087b82 */ /* 0x000e240000000a00 */
[----:B------:R-:W3:Y:S02]  /*0780*/  I2F.F64.U64 R2, R10 ;  /* 0x0000000a00027312 */ /* 0x000ee40000301800 */
[----:B---3--:R-:W-:-:S08]  /*0790*/  DMUL R2, R2, R4 ;  /* 0x0000000402027228 */ /* 0x008fd00000000000 */
[----:B----4-:R-:W-:-:S07]  /*07a0*/  DMUL R2, R2, R6 ;  /* 0x0000000602027228 */ /* 0x010fce0000000000 */
[----:B0-----:R-:W-:Y:S01]  /*07b0*/  REDG.E.ADD.F64.RN.STRONG.GPU desc[UR12][R8.64], R2 ;  /* 0x00000002080079a6 */ /* 0x001fe2000c12ff0c */
[----:B------:R-:W-:Y:S05]  /*07c0*/  EXIT ;  /* 0x000000000000794d */ /* 0x000fea0003800000 */
.L_x_267:
        /* <DEDUP_REMOVED lines=11> */
.L_x_292:


//--------------------- .text.popcount_pairwise_kernel --------------------------
	.section	.text.popcount_pairwise_kernel,"ax",@progbits
	.align	128
        .global         popcount_pairwise_kernel
        .type           popcount_pairwise_kernel,@function
        .size           popcount_pairwise_kernel,(.L_x_293 - popcount_pairwise_kernel)
        .other          popcount_pairwise_kernel,@"STO_CUDA_ENTRY STV_DEFAULT"
popcount_pairwise_kernel:
.text.popcount_pairwise_kernel:
[----:B------:R-:W-:Y:S08]  /*0000*/  LDC R1, c[0x0][0x37c] ;  /* 0x0000df00ff017b82 */ /* 0x000ff00000000800 */
[----:B------:R-:W0:Y:S08]  /*0010*/  S2UR UR6, SR_CTAID.Y ;  /* 0x00000000000679c3 */ /* 0x000e300000002600 */
[----:B------:R-:W0:Y:S08]  /*0020*/  LDC.64 R6, c[0x0][0x390] ;  /* 0x0000e400ff067b82 */ /* 0x000e300000000a00 */
[----:B------:R-:W1:Y:S01]  /*0030*/  S2UR UR5, SR_CTAID.X ;  /* 0x00000000000579c3 */ /* 0x000e620000002500 */
[----:B0-----:R-:W-:-:S04]  /*0040*/  ISETP.LE.AND P0, PT, R7, UR6, PT ;  /* 0x0000000607007c0c */ /* 0x001fc8000bf03270 */
[----:B-1----:R-:W-:-:S13]  /*0050*/  ISETP.LE.OR P0, PT, R6, UR5, P0 ;  /* 0x0000000506007c0c */ /* 0x002fda0008703670 */
[----:B------:R-:W-:Y:S05]  /*0060*/  @P0 EXIT ;  /* 0x000000000000094d */ /* 0x000fea0003800000 */
[----:B------:R-:W0:Y:S01]  /*0070*/  S2R R0, SR_TID.X ;  /* 0x0000000000007919 */ /* 0x000e220000002100 */
[----:B------:R-:W0:Y:S01]  /*0080*/  LDC R13, c[0x0][0x398] ;  /* 0x0000e600ff0d7b82 */ /* 0x000e220000000800 */
[----:B------:R-:W1:Y:S01]  /*0090*/  LDCU.64 UR8, c[0x0][0x358] ;  /* 0x00006b00ff0877ac */ /* 0x000e620008000a00 */
[----:B------:R-:W-:Y:S01]  /*00a0*/  BSSY.RECONVERGENT B0, `(.L_x_268) ;  /* 0x0000026000007945 */ /* 0x000fe20003800200 */
[----:B------:R-:W-:Y:S01]  /*00b0*/  IMAD.MOV.U32 R12, RZ, RZ, RZ ;  /* 0x000000ffff0c7224 */ /* 0x000fe200078e00ff */
[----:B------:R-:W2:Y:S01]  /*00c0*/  LDCU.128 UR12, c[0x0][0x380] ;  /* 0x00007000ff0c77ac */ /* 0x000ea20008000c00 */
[----:B------:R-:W-:Y:S01]  /*00d0*/  IMAD.MOV.U32 R7, RZ, RZ, RZ ;  /* 0x000000ffff077224 */ /* 0x000fe200078e00ff */
[----:B0-----:R-:W-:-:S13]  /*00e0*/  ISETP.GE.AND P0, PT, R0, R13, PT ;  /* 0x0000000d0000720c */ /* 0x001fda0003f06270 */
[----:B-12---:R-:W-:Y:S05]  /*00f0*/  @P0 BRA `(.L_x_269) ;  /* 0x0000000000800947 */ /* 0x006fea0003800000 */
[----:B------:R-:W0:Y:S01]  /*0100*/  LDC R14, c[0x0][0x360] ;  /* 0x0000d800ff0e7b82 */ /* 0x000e220000000800 */
[----:B------:R-:W-:Y:S01]  /*0110*/  SHF.R.S32.HI R7, RZ, 0x1f, R13 ;  /* 0x0000001fff077819 */ /* 0x000fe2000001140d */
[----:B------:R-:W-:-:S04]  /*0120*/  IMAD.WIDE.U32 R4, R13, UR6, RZ ;  /* 0x000000060d047c25 */ /* 0x000fc8000f8e00ff */
[----:B------:R-:W-:-:S04]  /*0130*/  IMAD.WIDE.U32 R2, R13, UR5, RZ ;  /* 0x000000050d027c25 */ /* 0x000fc8000f8e00ff */
[C---:B------:R-:W-:Y:S02]  /*0140*/  IMAD R9, R7.reuse, UR6, RZ ;  /* 0x0000000607097c24 */ /* 0x040fe4000f8e02ff */
[----:B------:R-:W-:Y:S02]  /*0150*/  IMAD R15, R7, UR5, RZ ;  /* 0x00000005070f7c24 */ /* 0x000fe4000f8e02ff */
[----:B------:R-:W-:Y:S02]  /*0160*/  IMAD.MOV.U32 R12, RZ, RZ, RZ ;  /* 0x000000ffff0c7224 */ /* 0x000fe400078e00ff */
[----:B------:R-:W-:Y:S02]  /*0170*/  IMAD.MOV.U32 R7, RZ, RZ, RZ ;  /* 0x000000ffff077224 */ /* 0x000fe400078e00ff */
[----:B------:R-:W-:Y:S02]  /*0180*/  IMAD.MOV.U32 R17, RZ, RZ, R0 ;  /* 0x000000ffff117224 */ /* 0x000fe400078e0000 */
[----:B------:R-:W-:-:S02]  /*0190*/  IMAD.IADD R16, R5, 0x1, R9 ;  /* 0x0000000105107824 */ /* 0x000fc400078e0209 */
[----:B------:R-:W-:-:S07]  /*01a0*/  IMAD.IADD R15, R3, 0x1, R15 ;  /* 0x00000001030f7824 */ /* 0x000fce00078e020f */
.L_x_270:
        /* <DEDUP_REMOVED lines=21> */
.L_x_269:
[----:B------:R-:W-:Y:S05]  /*0300*/  BSYNC.RECONVERGENT B0 ;  /* 0x0000000000007941 */ /* 0x000fea0003800200 */
.L_x_268:
        /* <DEDUP_REMOVED lines=57> */
[----:B------:R-:W-:Y:S02]  /*06a0*/  IMAD.U32 R2, RZ, RZ, UR5 ;  /* 0x00000005ff027e24 */ /* 0x000fe4000f8e00ff */
[----:B------:R-:W-:Y:S02]  /*06b0*/  IMAD.MOV.U32 R3, RZ, RZ, RZ ;  /* 0x000000ffff037224 */ /* 0x000fe400078e00ff */
[----:B------:R-:W-:Y:S01]  /*06c0*/  IMAD.WIDE.U32 R6, R6, UR6, R2 ;  /* 0x0000000606067c25 */ /* 0x000fe2000f8e0002 */
[----:B-1----:R-:W-:-:S03]  /*06d0*/  IADD3 R2, P0, PT, R4, R5, RZ ;  /* 0x0000000504027210 */ /* 0x002fc60007f1e0ff */
[----:B------:R-:W-:-:S04]  /*06e0*/  IMAD.MOV.U32 R3, RZ, RZ, RZ ;  /* 0x000000ffff037224 */ /* 0x000fc800078e00ff */
[----:B------:R-:W-:Y:S02]  /*06f0*/  IMAD.IADD R5, R7, 0x1, R3 ;  /* 0x0000000107057824 */ /* 0x000fe400078e0203 */
[----:B--2---:R-:W-:Y:S01]  /*0700*/  IMAD.X R3, R0, 0x1, R9, P0 ;  /* 0x0000000100037824 */ /* 0x004fe200000e0609 */
[----:B0-----:R-:W-:-:S04]  /*0710*/  LEA R4, P1, R6, R10, 0x3 ;  /* 0x0000000a06047211 */ /* 0x001fc800078218ff */
[----:B------:R-:W-:-:S05]  /*0720*/  LEA.HI.X R5, R6, R11, R5, 0x3, P1 ;  /* 0x0000000b06057211 */ /* 0x000fca00008f1c05 */
[----:B------:R-:W-:Y:S01]  /*0730*/  STG.E.64 desc[UR8][R4.64], R2 ;  /* 0x0000000204007986 */ /* 0x000fe2000c101b08 */
[----:B------:R-:W-:Y:S05]  /*0740*/  EXIT ;  /* 0x000000000000794d */ /* 0x000fea0003800000 */
.L_x_271:
        /* <DEDUP_REMOVED lines=11> */
.L_x_293:


//--------------------- .nv.shared.popcount_weighted_keys_compressed_tiled_kernel --------------------------
	.section	.nv.shared.popcount_weighted_keys_compressed_tiled_kernel,"aw",@nobits
	.sectionflags	@""
	.align	16
.nv.shared.popcount_weighted_keys_compressed_tiled_kernel:
	.zero		1792


//--------------------- .nv.shared.reserved.0     --------------------------
	.section	.nv.shared.reserved.0,"aw",@nobits
	.weak		__nv_reservedSMEM_offset_0_alias
	.size		__nv_reservedSMEM_offset_0_alias, 0, 64
	.other		__nv_reservedSMEM_offset_0_alias,@"STO_CUDA_RESERVED_SHARED STV_DEFAULT"
__nv_reservedSMEM_offset_0_alias:
	.zero		0
	.zero		64


//--------------------- .nv.shared.popcount_weighted_keys_compressed_kernel --------------------------
	.section	.nv.shared.popcount_weighted_keys_compressed_kernel,"aw",@nobits
	.sectionflags	@""
	.align	16
.nv.shared.popcount_weighted_keys_compressed_kernel:
	.zero		1792


//--------------------- .nv.shared.prefix_popcount_kernel --------------------------
	.section	.nv.shared.prefix_popcount_kernel,"aw",@nobits
	.sectionflags	@""
	.align	16
	.zero		1024


//--------------------- .nv.shared.ewah_emit_kernel --------------------------
	.section	.nv.shared.ewah_emit_kernel,"aw",@nobits
	.sectionflags	@""
	.align	16
	.zero		1024


//--------------------- .nv.shared.ewah_size_kernel --------------------------
	.section	.nv.shared.ewah_size_kernel,"aw",@nobits
	.sectionflags	@""
	.align	16
	.zero		1024


//--------------------- .nv.shared.compress_flags_from_density_kernel --------------------------
	.section	.nv.shared.compress_flags_from_density_kernel,"aw",@nobits
	.sectionflags	@""
	.align	16
	.zero		1024


//--------------------- .nv.shared.slice_popcount_sum_kernel --------------------------
	.section	.nv.shared.slice_popcount_sum_kernel,"aw",@nobits
	.sectionflags	@""
	.align	16
.nv.shared.slice_popcount_sum_kernel:
	.zero		1280


//--------------------- .nv.shared.pack_bits_all_ballot_multi_kernel --------------------------
	.section	.nv.shared.pack_bits_all_ballot_multi_kernel,"aw",@nobits
	.sectionflags	@""
	.align	16
	.zero		1024


//--------------------- .nv.shared.pack_bits_all_kernel --------------------------
	.section	.nv.shared.pack_bits_all_kernel,"aw",@nobits
	.sectionflags	@""
	.align	16
	.zero		1024


//--------------------- .nv.shared.ewah_decompress_kernel --------------------------
	.section	.nv.shared.ewah_decompress_kernel,"aw",@nobits
	.sectionflags	@""
	.align	16
	.zero		1024


//--------------------- .nv.shared.scatter_set_double_kernel --------------------------
	.section	.nv.shared.scatter_set_double_kernel,"aw",@nobits
	.sectionflags	@""
	.align	16
	.zero		1024


//--------------------- .nv.shared.popcount_weighted_keys_tiled_kernel --------------------------
	.section	.nv.shared.popcount_weighted_keys_tiled_kernel,"aw",@nobits
	.sectionflags	@""
	.align	16
.nv.shared.popcount_weighted_keys_tiled_kernel:
	.zero		1280


//--------------------- .nv.shared.popcount_weighted_keys_kernel --------------------------
	.section	.nv.shared.popcount_weighted_keys_kernel,"aw",@nobits
	.sectionflags	@""
	.align	16
.nv.shared.popcount_weighted_keys_kernel:
	.zero		1280


//--------------------- .nv.shared.popcount_weighted_batch_kernel --------------------------
	.section	.nv.shared.popcount_weighted_batch_kernel,"aw",@nobits
	.sectionflags	@""
	.align	16
.nv.shared.popcount_weighted_batch_kernel:
	.zero		1280


//--------------------- .nv.shared.popcount_weighted_kernel --------------------------
	.section	.nv.shared.popcount_weighted_kernel,"aw",@nobits
	.sectionflags	@""
	.align	16
.nv.shared.popcount_weighted_kernel:
	.zero		1280


//--------------------- .nv.shared.popcount_pairwise_kernel --------------------------
	.section	.nv.shared.popcount_pairwise_kernel,"aw",@nobits
	.sectionflags	@""
	.align	16
.nv.shared.popcount_pairwise_kernel:
	.zero		1280


//--------------------- .nv.constant0.popcount_weighted_keys_compressed_tiled_kernel --------------------------
	.section	.nv.constant0.popcount_weighted_keys_compressed_tiled_kernel,"a",@progbits
	.sectionflags	@""
	.align	4
.nv.constant0.popcount_weighted_keys_compressed_tiled_kernel:
	.zero		984


//--------------------- .nv.constant0.popcount_weighted_keys_compressed_kernel --------------------------
	.section	.nv.constant0.popcount_weighted_keys_compressed_kernel,"a",@progbits
	.sectionflags	@""
	.align	4
.nv.constant0.popcount_weighted_keys_compressed_kernel:
	.zero		976


//--------------------- .nv.constant0.prefix_popcount_kernel --------------------------
	.section	.nv.constant0.prefix_popcount_kernel,"a",@progbits
	.sectionflags	@""
	.align	4
.nv.constant0.prefix_popcount_kernel:
	.zero		920


//--------------------- .nv.constant0.ewah_emit_kernel --------------------------
	.section	.nv.constant0.ewah_emit_kernel,"a",@progbits
	.sectionflags	@""
	.align	4
.nv.constant0.ewah_emit_kernel:
	.zero		944


//--------------------- .nv.constant0.ewah_size_kernel --------------------------
	.section	.nv.constant0.ewah_size_kernel,"a",@progbits
	.sectionflags	@""
	.align	4
.nv.constant0.ewah_size_kernel:
	.zero		928


//--------------------- .nv.constant0.compress_flags_from_density_kernel --------------------------
	.section	.nv.constant0.compress_flags_from_density_kernel,"a",@progbits
	.sectionflags	@""
	.align	4
.nv.constant0.compress_flags_from_density_kernel:
	.zero		928


//--------------------- .nv.constant0.slice_popcount_sum_kernel --------------------------
	.section	.nv.constant0.slice_popcount_sum_kernel,"a",@progbits
	.sectionflags	@""
	.align	4
.nv.constant0.slice_popcount_sum_kernel:
	.zero		920


//--------------------- .nv.constant0.pack_bits_all_ballot_multi_kernel --------------------------
	.section	.nv.constant0.pack_bits_all_ballot_multi_kernel,"a",@progbits
	.sectionflags	@""
	.align	4
.nv.constant0.pack_bits_all_ballot_multi_kernel:
	.zero		936


//--------------------- .nv.constant0.pack_bits_all_kernel --------------------------
	.section	.nv.constant0.pack_bits_all_kernel,"a",@progbits
	.sectionflags	@""
	.align	4
.nv.constant0.pack_bits_all_kernel:
	.zero		936


//--------------------- .nv.constant0.ewah_decompress_kernel --------------------------
	.section	.nv.constant0.ewah_decompress_kernel,"a",@progbits
	.sectionflags	@""
	.align	4
.nv.constant0.ewah_decompress_kernel:
	.zero		920


//--------------------- .nv.constant0.scatter_set_double_kernel --------------------------
	.section	.nv.constant0.scatter_set_double_kernel,"a",@progbits
	.sectionflags	@""
	.align	4
.nv.constant0.scatter_set_double_kernel:
	.zero		928


//--------------------- .nv.constant0.popcount_weighted_keys_tiled_kernel --------------------------
	.section	.nv.constant0.popcount_weighted_keys_tiled_kernel,"a",@progbits
	.sectionflags	@""
	.align	4
.nv.constant0.popcount_weighted_keys_tiled_kernel:
	.zero		960


//--------------------- .nv.constant0.popcount_weighted_keys_kernel --------------------------
	.section	.nv.constant0.popcount_weighted_keys_kernel,"a",@progbits
	.sectionflags	@""
	.align	4
.nv.constant0.popcount_weighted_keys_kernel:
	.zero		952


//--------------------- .nv.constant0.popcount_weighted_batch_kernel --------------------------
	.section	.nv.constant0.popcount_weighted_batch_kernel,"a",@progbits
	.sectionflags	@""
	.align	4
.nv.constant0.popcount_weighted_batch_kernel:
	.zero		952


//--------------------- .nv.constant0.popcount_weighted_kernel --------------------------
	.section	.nv.constant0.popcount_weighted_kernel,"a",@progbits
	.sectionflags	@""
	.align	4
.nv.constant0.popcount_weighted_kernel:
	.zero		952


//--------------------- .nv.constant0.popcount_pairwise_kernel --------------------------
	.section	.nv.constant0.popcount_pairwise_kernel,"a",@progbits
	.sectionflags	@""
	.align	4
.nv.constant0.popcount_pairwise_kernel:
	.zero		936


//--------------------- SYMBOLS --------------------------

	.type		.nv.reservedSmem.offset0,@object
	.size		.nv.reservedSmem.offset0,0x4
	.type		.nv.reservedSmem.cap,@object
	.size		.nv.reservedSmem.cap,0x4
